//
// Generated by NVIDIA NVVM Compiler
//
// Compiler Build ID: CL-36424714
// Cuda compilation tools, release 13.0, V13.0.88
// Based on NVVM 20.0.0
//

.version 9.0
.target sm_100
.address_size 64

	// .globl	_Z13mySGemvKernelPK6__halfS1_PS_mm

.visible .entry _Z13mySGemvKernelPK6__halfS1_PS_mm(
	.param .u64 .ptr .align 1 _Z13mySGemvKernelPK6__halfS1_PS_mm_param_0,
	.param .u64 .ptr .align 1 _Z13mySGemvKernelPK6__halfS1_PS_mm_param_1,
	.param .u64 .ptr .align 1 _Z13mySGemvKernelPK6__halfS1_PS_mm_param_2,
	.param .u64 _Z13mySGemvKernelPK6__halfS1_PS_mm_param_3,
	.param .u64 _Z13mySGemvKernelPK6__halfS1_PS_mm_param_4
)
{
	.reg .pred 	%p<4>;
	.reg .b16 	%rs<123>;
	.reg .b32 	%r<47>;
	.reg .b64 	%rd<36>;
	.reg .b64 	%fd<2>;

	ld.param.u64 	%rd12, [_Z13mySGemvKernelPK6__halfS1_PS_mm_param_0];
	ld.param.u64 	%rd13, [_Z13mySGemvKernelPK6__halfS1_PS_mm_param_1];
	ld.param.u64 	%rd14, [_Z13mySGemvKernelPK6__halfS1_PS_mm_param_2];
	ld.param.u64 	%rd15, [_Z13mySGemvKernelPK6__halfS1_PS_mm_param_3];
	ld.param.u64 	%rd16, [_Z13mySGemvKernelPK6__halfS1_PS_mm_param_4];
	mov.u32 	%r1, %tid.x;
	and.b32  	%r2, %r1, 31;
	cvt.u64.u32 	%rd1, %r2;
	mov.u32 	%r3, %ctaid.x;
	shl.b32 	%r4, %r3, 4;
	cvt.u64.u32 	%rd17, %r4;
	shr.u32 	%r5, %r1, 3;
	and.b32  	%r6, %r5, 124;
	cvt.u64.u32 	%rd18, %r6;
	shr.u64 	%rd19, %rd1, 3;
	mov.f64 	%fd1, 0d0000000000000000;
	// begin inline asm
	{  cvt.rn.f16.f64 %rs122, %fd1;}

	// end inline asm
	add.s64 	%rd20, %rd18, %rd17;
	or.b64  	%rd2, %rd20, %rd19;
	setp.lt.u64 	%p1, %rd15, 128;
	@%p1 bra 	$L__BB0_3;
	mul.lo.s64 	%rd21, %rd16, %rd2;
	shl.b64 	%rd22, %rd21, 1;
	and.b32  	%r7, %r1, 7;
	mul.wide.u32 	%rd23, %r7, 16;
	add.s64 	%rd24, %rd22, %rd23;
	cvta.to.global.u64 	%rd25, %rd13;
	add.s64 	%rd26, %rd24, %rd25;
	add.s64 	%rd34, %rd26, 128;
	cvta.to.global.u64 	%rd27, %rd12;
	add.s64 	%rd28, %rd23, %rd27;
	add.s64 	%rd33, %rd28, 128;
	shr.u64 	%rd35, %rd15, 7;
$L__BB0_2:
	ld.global.nc.v4.u32 	{%r8, %r9, %r10, %r11}, [%rd33+-128];
	ld.global.nc.v4.u32 	{%r12, %r13, %r14, %r15}, [%rd34+-128];
	ld.global.nc.v4.u32 	{%r16, %r17, %r18, %r19}, [%rd33];
	ld.global.nc.v4.u32 	{%r20, %r21, %r22, %r23}, [%rd34];
	mov.b32 	{%rs8, %rs14}, %r8;
	mov.b32 	{%rs9, %rs15}, %r12;
	// begin inline asm
	{mul.f16 %rs7,%rs8,%rs9;
}
	// end inline asm
	// begin inline asm
	{add.f16 %rs10,%rs122,%rs7;
}
	// end inline asm
	// begin inline asm
	{mul.f16 %rs13,%rs14,%rs15;
}
	// end inline asm
	// begin inline asm
	{add.f16 %rs16,%rs10,%rs13;
}
	// end inline asm
	mov.b32 	{%rs20, %rs26}, %r9;
	mov.b32 	{%rs21, %rs27}, %r13;
	// begin inline asm
	{mul.f16 %rs19,%rs20,%rs21;
}
	// end inline asm
	// begin inline asm
	{add.f16 %rs22,%rs16,%rs19;
}
	// end inline asm
	// begin inline asm
	{mul.f16 %rs25,%rs26,%rs27;
}
	// end inline asm
	// begin inline asm
	{add.f16 %rs28,%rs22,%rs25;
}
	// end inline asm
	mov.b32 	{%rs32, %rs38}, %r10;
	mov.b32 	{%rs33, %rs39}, %r14;
	// begin inline asm
	{mul.f16 %rs31,%rs32,%rs33;
}
	// end inline asm
	// begin inline asm
	{add.f16 %rs34,%rs28,%rs31;
}
	// end inline asm
	// begin inline asm
	{mul.f16 %rs37,%rs38,%rs39;
}
	// end inline asm
	// begin inline asm
	{add.f16 %rs40,%rs34,%rs37;
}
	// end inline asm
	mov.b32 	{%rs44, %rs50}, %r11;
	mov.b32 	{%rs45, %rs51}, %r15;
	// begin inline asm
	{mul.f16 %rs43,%rs44,%rs45;
}
	// end inline asm
	// begin inline asm
	{add.f16 %rs46,%rs40,%rs43;
}
	// end inline asm
	// begin inline asm
	{mul.f16 %rs49,%rs50,%rs51;
}
	// end inline asm
	// begin inline asm
	{add.f16 %rs52,%rs46,%rs49;
}
	// end inline asm
	mov.b32 	{%rs56, %rs62}, %r16;
	mov.b32 	{%rs57, %rs63}, %r20;
	// begin inline asm
	{mul.f16 %rs55,%rs56,%rs57;
}
	// end inline asm
	// begin inline asm
	{add.f16 %rs58,%rs52,%rs55;
}
	// end inline asm
	// begin inline asm
	{mul.f16 %rs61,%rs62,%rs63;
}
	// end inline asm
	// begin inline asm
	{add.f16 %rs64,%rs58,%rs61;
}
	// end inline asm
	mov.b32 	{%rs68, %rs74}, %r17;
	mov.b32 	{%rs69, %rs75}, %r21;
	// begin inline asm
	{mul.f16 %rs67,%rs68,%rs69;
}
	// end inline asm
	// begin inline asm
	{add.f16 %rs70,%rs64,%rs67;
}
	// end inline asm
	// begin inline asm
	{mul.f16 %rs73,%rs74,%rs75;
}
	// end inline asm
	// begin inline asm
	{add.f16 %rs76,%rs70,%rs73;
}
	// end inline asm
	mov.b32 	{%rs80, %rs86}, %r18;
	mov.b32 	{%rs81, %rs87}, %r22;
	// begin inline asm
	{mul.f16 %rs79,%rs80,%rs81;
}
	// end inline asm
	// begin inline asm
	{add.f16 %rs82,%rs76,%rs79;
}
	// end inline asm
	// begin inline asm
	{mul.f16 %rs85,%rs86,%rs87;
}
	// end inline asm
	// begin inline asm
	{add.f16 %rs88,%rs82,%rs85;
}
	// end inline asm
	mov.b32 	{%rs92, %rs98}, %r19;
	mov.b32 	{%rs93, %rs99}, %r23;
	// begin inline asm
	{mul.f16 %rs91,%rs92,%rs93;
}
	// end inline asm
	// begin inline asm
	{add.f16 %rs94,%rs88,%rs91;
}
	// end inline asm
	// begin inline asm
	{mul.f16 %rs97,%rs98,%rs99;
}
	// end inline asm
	// begin inline asm
	{add.f16 %rs122,%rs94,%rs97;
}
	// end inline asm
	add.s64 	%rd35, %rd35, -1;
	add.s64 	%rd34, %rd34, 256;
	add.s64 	%rd33, %rd33, 256;
	setp.ne.s64 	%p2, %rd35, 0;
	@%p2 bra 	$L__BB0_2;
$L__BB0_3:
	// begin inline asm
	{mov.u32 %r24, WARP_SZ;
}
	// end inline asm
	shl.b32 	%r46, %r24, 8;
	add.s32 	%r43, %r46, -8161;
	// begin inline asm
	{  mov.b32 %r25, {%rs122,%rs122};}

	// end inline asm
	mov.b32 	%r28, 4;
	mov.b32 	%r44, -1;
	// begin inline asm
	{shfl.sync.bfly.b32 %r26,%r25,%r28,%r43,%r44;
}
	// end inline asm
	// begin inline asm
	{.reg .f16 low,high;
 mov.b32 {low,high}, %r26;
 mov.b16 %rs105, low;}
	// end inline asm
	// begin inline asm
	{add.f16 %rs106,%rs122,%rs105;
}
	// end inline asm
	// begin inline asm
	{  mov.b32 %r32, {%rs106,%rs106};}

	// end inline asm
	mov.b32 	%r35, 2;
	// begin inline asm
	{shfl.sync.bfly.b32 %r33,%r32,%r35,%r43,%r44;
}
	// end inline asm
	// begin inline asm
	{.reg .f16 low,high;
 mov.b32 {low,high}, %r33;
 mov.b16 %rs111, low;}
	// end inline asm
	// begin inline asm
	{add.f16 %rs112,%rs106,%rs111;
}
	// end inline asm
	// begin inline asm
	{  mov.b32 %r39, {%rs112,%rs112};}

	// end inline asm
	mov.b32 	%r42, 1;
	// begin inline asm
	{shfl.sync.bfly.b32 %r40,%r39,%r42,%r43,%r44;
}
	// end inline asm
	// begin inline asm
	{.reg .f16 low,high;
 mov.b32 {low,high}, %r40;
 mov.b16 %rs117, low;}
	// end inline asm
	// begin inline asm
	{add.f16 %rs118,%rs112,%rs117;
}
	// end inline asm
	and.b64  	%rd29, %rd1, 7;
	setp.ne.s64 	%p3, %rd29, 0;
	@%p3 bra 	$L__BB0_5;
	cvta.to.global.u64 	%rd30, %rd14;
	shl.b64 	%rd31, %rd2, 1;
	add.s64 	%rd32, %rd30, %rd31;
	st.global.u16 	[%rd32], %rs118;
$L__BB0_5:
	ret;

}
	// .globl	_Z19mySGemvKernel_StageP6__halfS0_S0_mm
.visible .entry _Z19mySGemvKernel_StageP6__halfS0_S0_mm(
	.param .u64 .ptr .align 1 _Z19mySGemvKernel_StageP6__halfS0_S0_mm_param_0,
	.param .u64 .ptr .align 1 _Z19mySGemvKernel_StageP6__halfS0_S0_mm_param_1,
	.param .u64 .ptr .align 1 _Z19mySGemvKernel_StageP6__halfS0_S0_mm_param_2,
	.param .u64 _Z19mySGemvKernel_StageP6__halfS0_S0_mm_param_3,
	.param .u64 _Z19mySGemvKernel_StageP6__halfS0_S0_mm_param_4
)
{
	.reg .pred 	%p<4>;
	.reg .b16 	%rs<123>;
	.reg .b32 	%r<47>;
	.reg .b64 	%rd<36>;
	.reg .b64 	%fd<2>;

	ld.param.u64 	%rd12, [_Z19mySGemvKernel_StageP6__halfS0_S0_mm_param_0];
	ld.param.u64 	%rd13, [_Z19mySGemvKernel_StageP6__halfS0_S0_mm_param_1];
	ld.param.u64 	%rd14, [_Z19mySGemvKernel_StageP6__halfS0_S0_mm_param_2];
	ld.param.u64 	%rd15, [_Z19mySGemvKernel_StageP6__halfS0_S0_mm_param_3];
	ld.param.u64 	%rd16, [_Z19mySGemvKernel_StageP6__halfS0_S0_mm_param_4];
	mov.u32 	%r1, %tid.x;
	and.b32  	%r2, %r1, 31;
	cvt.u64.u32 	%rd1, %r2;
	mov.u32 	%r3, %ctaid.x;
	shl.b32 	%r4, %r3, 4;
	cvt.u64.u32 	%rd17, %r4;
	shr.u32 	%r5, %r1, 3;
	and.b32  	%r6, %r5, 124;
	cvt.u64.u32 	%rd18, %r6;
	shr.u64 	%rd19, %rd1, 3;
	mov.f64 	%fd1, 0d0000000000000000;
	// begin inline asm
	{  cvt.rn.f16.f64 %rs122, %fd1;}

	// end inline asm
	add.s64 	%rd20, %rd18, %rd17;
	or.b64  	%rd2, %rd20, %rd19;
	setp.lt.u64 	%p1, %rd15, 128;
	@%p1 bra 	$L__BB1_3;
	mul.lo.s64 	%rd21, %rd16, %rd2;
	shl.b64 	%rd22, %rd21, 1;
	and.b32  	%r7, %r1, 7;
	mul.wide.u32 	%rd23, %r7, 16;
	add.s64 	%rd24, %rd22, %rd23;
	cvta.to.global.u64 	%rd25, %rd13;
	add.s64 	%rd26, %rd24, %rd25;
	add.s64 	%rd34, %rd26, 128;
	cvta.to.global.u64 	%rd27, %rd12;
	add.s64 	%rd28, %rd23, %rd27;
	add.s64 	%rd33, %rd28, 128;
	shr.u64 	%rd35, %rd15, 7;
$L__BB1_2:
	ld.global.nc.v4.u32 	{%r8, %r9, %r10, %r11}, [%rd33+-128];
	ld.global.nc.v4.u32 	{%r12, %r13, %r14, %r15}, [%rd34+-128];
	ld.global.nc.v4.u32 	{%r16, %r17, %r18, %r19}, [%rd33];
	ld.global.nc.v4.u32 	{%r20, %r21, %r22, %r23}, [%rd34];
	mov.b32 	{%rs8, %rs14}, %r8;
	mov.b32 	{%rs9, %rs15}, %r12;
	// begin inline asm
	{mul.f16 %rs7,%rs8,%rs9;
}
	// end inline asm
	// begin inline asm
	{add.f16 %rs10,%rs122,%rs7;
}
	// end inline asm
	// begin inline asm
	{mul.f16 %rs13,%rs14,%rs15;
}
	// end inline asm
	// begin inline asm
	{add.f16 %rs16,%rs10,%rs13;
}
	// end inline asm
	mov.b32 	{%rs20, %rs26}, %r9;
	mov.b32 	{%rs21, %rs27}, %r13;
	// begin inline asm
	{mul.f16 %rs19,%rs20,%rs21;
}
	// end inline asm
	// begin inline asm
	{add.f16 %rs22,%rs16,%rs19;
}
	// end inline asm
	// begin inline asm
	{mul.f16 %rs25,%rs26,%rs27;
}
	// end inline asm
	// begin inline asm
	{add.f16 %rs28,%rs22,%rs25;
}
	// end inline asm
	mov.b32 	{%rs32, %rs38}, %r10;
	mov.b32 	{%rs33, %rs39}, %r14;
	// begin inline asm
	{mul.f16 %rs31,%rs32,%rs33;
}
	// end inline asm
	// begin inline asm
	{add.f16 %rs34,%rs28,%rs31;
}
	// end inline asm
	// begin inline asm
	{mul.f16 %rs37,%rs38,%rs39;
}
	// end inline asm
	// begin inline asm
	{add.f16 %rs40,%rs34,%rs37;
}
	// end inline asm
	mov.b32 	{%rs44, %rs50}, %r11;
	mov.b32 	{%rs45, %rs51}, %r15;
	// begin inline asm
	{mul.f16 %rs43,%rs44,%rs45;
}
	// end inline asm
	// begin inline asm
	{add.f16 %rs46,%rs40,%rs43;
}
	// end inline asm
	// begin inline asm
	{mul.f16 %rs49,%rs50,%rs51;
}
	// end inline asm
	// begin inline asm
	{add.f16 %rs52,%rs46,%rs49;
}
	// end inline asm
	mov.b32 	{%rs56, %rs62}, %r16;
	mov.b32 	{%rs57, %rs63}, %r20;
	// begin inline asm
	{mul.f16 %rs55,%rs56,%rs57;
}
	// end inline asm
	// begin inline asm
	{add.f16 %rs58,%rs52,%rs55;
}
	// end inline asm
	// begin inline asm
	{mul.f16 %rs61,%rs62,%rs63;
}
	// end inline asm
	// begin inline asm
	{add.f16 %rs64,%rs58,%rs61;
}
	// end inline asm
	mov.b32 	{%rs68, %rs74}, %r17;
	mov.b32 	{%rs69, %rs75}, %r21;
	// begin inline asm
	{mul.f16 %rs67,%rs68,%rs69;
}
	// end inline asm
	// begin inline asm
	{add.f16 %rs70,%rs64,%rs67;
}
	// end inline asm
	// begin inline asm
	{mul.f16 %rs73,%rs74,%rs75;
}
	// end inline asm
	// begin inline asm
	{add.f16 %rs76,%rs70,%rs73;
}
	// end inline asm
	mov.b32 	{%rs80, %rs86}, %r18;
	mov.b32 	{%rs81, %rs87}, %r22;
	// begin inline asm
	{mul.f16 %rs79,%rs80,%rs81;
}
	// end inline asm
	// begin inline asm
	{add.f16 %rs82,%rs76,%rs79;
}
	// end inline asm
	// begin inline asm
	{mul.f16 %rs85,%rs86,%rs87;
}
	// end inline asm
	// begin inline asm
	{add.f16 %rs88,%rs82,%rs85;
}
	// end inline asm
	mov.b32 	{%rs92, %rs98}, %r19;
	mov.b32 	{%rs93, %rs99}, %r23;
	// begin inline asm
	{mul.f16 %rs91,%rs92,%rs93;
}
	// end inline asm
	// begin inline asm
	{add.f16 %rs94,%rs88,%rs91;
}
	// end inline asm
	// begin inline asm
	{mul.f16 %rs97,%rs98,%rs99;
}
	// end inline asm
	// begin inline asm
	{add.f16 %rs122,%rs94,%rs97;
}
	// end inline asm
	add.s64 	%rd35, %rd35, -1;
	add.s64 	%rd34, %rd34, 256;
	add.s64 	%rd33, %rd33, 256;
	setp.ne.s64 	%p2, %rd35, 0;
	@%p2 bra 	$L__BB1_2;
$L__BB1_3:
	bar.sync 	0;
	// begin inline asm
	{mov.u32 %r24, WARP_SZ;
}
	// end inline asm
	shl.b32 	%r46, %r24, 8;
	add.s32 	%r43, %r46, -8161;
	// begin inline asm
	{  mov.b32 %r25, {%rs122,%rs122};}

	// end inline asm
	mov.b32 	%r28, 4;
	mov.b32 	%r44, -1;
	// begin inline asm
	{shfl.sync.bfly.b32 %r26,%r25,%r28,%r43,%r44;
}
	// end inline asm
	// begin inline asm
	{.reg .f16 low,high;
 mov.b32 {low,high}, %r26;
 mov.b16 %rs105, low;}
	// end inline asm
	// begin inline asm
	{add.f16 %rs106,%rs122,%rs105;
}
	// end inline asm
	// begin inline asm
	{  mov.b32 %r32, {%rs106,%rs106};}

	// end inline asm
	mov.b32 	%r35, 2;
	// begin inline asm
	{shfl.sync.bfly.b32 %r33,%r32,%r35,%r43,%r44;
}
	// end inline asm
	// begin inline asm
	{.reg .f16 low,high;
 mov.b32 {low,high}, %r33;
 mov.b16 %rs111, low;}
	// end inline asm
	// begin inline asm
	{add.f16 %rs112,%rs106,%rs111;
}
	// end inline asm
	// begin inline asm
	{  mov.b32 %r39, {%rs112,%rs112};}

	// end inline asm
	mov.b32 	%r42, 1;
	// begin inline asm
	{shfl.sync.bfly.b32 %r40,%r39,%r42,%r43,%r44;
}
	// end inline asm
	// begin inline asm
	{.reg .f16 low,high;
 mov.b32 {low,high}, %r40;
 mov.b16 %rs117, low;}
	// end inline asm
	// begin inline asm
	{add.f16 %rs118,%rs112,%rs117;
}
	// end inline asm
	bar.sync 	0;
	and.b64  	%rd29, %rd1, 7;
	setp.ne.s64 	%p3, %rd29, 0;
	@%p3 bra 	$L__BB1_5;
	cvta.to.global.u64 	%rd30, %rd14;
	shl.b64 	%rd31, %rd2, 1;
	add.s64 	%rd32, %rd30, %rd31;
	st.global.u16 	[%rd32], %rs118;
$L__BB1_5:
	ret;

}
	// .globl	_Z20mySGemvKernel_Stage2PK6__halfS1_PS_mmm
.visible .entry _Z20mySGemvKernel_Stage2PK6__halfS1_PS_mmm(
	.param .u64 .ptr .align 1 _Z20mySGemvKernel_Stage2PK6__halfS1_PS_mmm_param_0,
	.param .u64 .ptr .align 1 _Z20mySGemvKernel_Stage2PK6__halfS1_PS_mmm_param_1,
	.param .u64 .ptr .align 1 _Z20mySGemvKernel_Stage2PK6__halfS1_PS_mmm_param_2,
	.param .u64 _Z20mySGemvKernel_Stage2PK6__halfS1_PS_mmm_param_3,
	.param .u64 _Z20mySGemvKernel_Stage2PK6__halfS1_PS_mmm_param_4,
	.param .u64 _Z20mySGemvKernel_Stage2PK6__halfS1_PS_mmm_param_5
)
{
	.reg .pred 	%p<9>;
	.reg .b16 	%rs<1484>;
	.reg .b32 	%r<751>;
	.reg .b64 	%rd<126>;
	.reg .b64 	%fd<2>;

	ld.param.u64 	%rd20, [_Z20mySGemvKernel_Stage2PK6__halfS1_PS_mmm_param_0];
	ld.param.u64 	%rd21, [_Z20mySGemvKernel_Stage2PK6__halfS1_PS_mmm_param_1];
	ld.param.u64 	%rd24, [_Z20mySGemvKernel_Stage2PK6__halfS1_PS_mmm_param_5];
	mov.u32 	%r1, %tid.x;
	and.b32  	%r114, %r1, 24;
	cvt.u64.u32 	%rd25, %r114;
	mov.u32 	%r115, %ctaid.x;
	shl.b32 	%r116, %r115, 4;
	cvt.u64.u32 	%rd26, %r116;
	shr.u32 	%r117, %r1, 3;
	and.b32  	%r118, %r117, 124;
	cvt.u64.u32 	%rd27, %r118;
	shr.u64 	%rd28, %rd25, 3;
	shr.u64 	%rd1, %rd24, 7;
	mov.f64 	%fd1, 0d0000000000000000;
	// begin inline asm
	{  cvt.rn.f16.f64 %rs1483, %fd1;}

	// end inline asm
	shl.b32 	%r119, %r1, 3;
	cvt.u64.u32 	%rd29, %r119;
	and.b64  	%rd30, %rd29, 56;
	mov.u32 	%r120, %ctaid.z;
	cvt.u64.u32 	%rd2, %r120;
	mul.lo.s64 	%rd3, %rd24, %rd2;
	add.s64 	%rd4, %rd3, %rd30;
	add.s64 	%rd31, %rd27, %rd26;
	or.b64  	%rd5, %rd31, %rd28;
	mad.lo.s64 	%rd6, %rd24, %rd5, %rd30;
	setp.lt.u64 	%p1, %rd24, 128;
	@%p1 bra 	$L__BB2_12;
	add.s64 	%rd33, %rd1, -1;
	setp.lt.u64 	%p2, %rd33, 7;
	mov.b64 	%rd124, 0;
	@%p2 bra 	$L__BB2_4;
	and.b64  	%rd124, %rd1, 144115188075855864;
	shl.b64 	%rd34, %rd3, 1;
	add.s64 	%rd8, %rd21, %rd34;
	and.b32  	%r123, %r1, 7;
	mul.wide.u32 	%rd121, %r123, 16;
	mov.u64 	%rd122, %rd124;
$L__BB2_3:
	.pragma "nounroll";
	mul.lo.s64 	%rd67, %rd24, %rd5;
	shl.b64 	%rd68, %rd67, 1;
	add.s64 	%rd69, %rd20, %rd68;
	add.s64 	%rd35, %rd69, %rd121;
	mov.b32 	%r407, 1;
	// begin inline asm
	{
  .reg .pred p;
  setp.ne.b32 p, %r407, 0;
  mov.b32 %r124, %r710;
  mov.b32 %r125, %r709;
  mov.b32 %r126, %r708;
  mov.b32 %r127, %r707;
  @p ld.global.lu.v4.u32 {%r124, %r125, %r126, %r127}, [%rd35];
}

	// end inline asm
	add.s64 	%rd36, %rd8, %rd121;
	// begin inline asm
	{
  .reg .pred p;
  setp.ne.b32 p, %r407, 0;
  mov.b32 %r133, %r718;
  mov.b32 %r134, %r717;
  mov.b32 %r135, %r716;
  mov.b32 %r136, %r715;
  @p ld.global.v4.u32 {%r133, %r134, %r135, %r136}, [%rd36];
}

	// end inline asm
	add.s64 	%rd37, %rd35, 128;
	// begin inline asm
	{
  .reg .pred p;
  setp.ne.b32 p, %r407, 0;
  mov.b32 %r142, %r706;
  mov.b32 %r143, %r705;
  mov.b32 %r144, %r704;
  mov.b32 %r145, %r703;
  @p ld.global.lu.v4.u32 {%r142, %r143, %r144, %r145}, [%rd37];
}

	// end inline asm
	add.s64 	%rd38, %rd36, 128;
	// begin inline asm
	{
  .reg .pred p;
  setp.ne.b32 p, %r407, 0;
  mov.b32 %r151, %r714;
  mov.b32 %r152, %r713;
  mov.b32 %r153, %r712;
  mov.b32 %r154, %r711;
  @p ld.global.v4.u32 {%r151, %r152, %r153, %r154}, [%rd38];
}

	// end inline asm
	mov.b32 	{%rs17, %rs23}, %r124;
	mov.b32 	{%rs18, %rs24}, %r133;
	// begin inline asm
	{mul.f16 %rs16,%rs17,%rs18;
}
	// end inline asm
	// begin inline asm
	{add.f16 %rs19,%rs1483,%rs16;
}
	// end inline asm
	// begin inline asm
	{mul.f16 %rs22,%rs23,%rs24;
}
	// end inline asm
	// begin inline asm
	{add.f16 %rs25,%rs19,%rs22;
}
	// end inline asm
	mov.b32 	{%rs29, %rs35}, %r125;
	mov.b32 	{%rs30, %rs36}, %r134;
	// begin inline asm
	{mul.f16 %rs28,%rs29,%rs30;
}
	// end inline asm
	// begin inline asm
	{add.f16 %rs31,%rs25,%rs28;
}
	// end inline asm
	// begin inline asm
	{mul.f16 %rs34,%rs35,%rs36;
}
	// end inline asm
	// begin inline asm
	{add.f16 %rs37,%rs31,%rs34;
}
	// end inline asm
	mov.b32 	{%rs41, %rs47}, %r126;
	mov.b32 	{%rs42, %rs48}, %r135;
	// begin inline asm
	{mul.f16 %rs40,%rs41,%rs42;
}
	// end inline asm
	// begin inline asm
	{add.f16 %rs43,%rs37,%rs40;
}
	// end inline asm
	// begin inline asm
	{mul.f16 %rs46,%rs47,%rs48;
}
	// end inline asm
	// begin inline asm
	{add.f16 %rs49,%rs43,%rs46;
}
	// end inline asm
	mov.b32 	{%rs53, %rs59}, %r127;
	mov.b32 	{%rs54, %rs60}, %r136;
	// begin inline asm
	{mul.f16 %rs52,%rs53,%rs54;
}
	// end inline asm
	// begin inline asm
	{add.f16 %rs55,%rs49,%rs52;
}
	// end inline asm
	// begin inline asm
	{mul.f16 %rs58,%rs59,%rs60;
}
	// end inline asm
	// begin inline asm
	{add.f16 %rs61,%rs55,%rs58;
}
	// end inline asm
	mov.b32 	{%rs65, %rs71}, %r142;
	mov.b32 	{%rs66, %rs72}, %r151;
	// begin inline asm
	{mul.f16 %rs64,%rs65,%rs66;
}
	// end inline asm
	// begin inline asm
	{add.f16 %rs67,%rs61,%rs64;
}
	// end inline asm
	// begin inline asm
	{mul.f16 %rs70,%rs71,%rs72;
}
	// end inline asm
	// begin inline asm
	{add.f16 %rs73,%rs67,%rs70;
}
	// end inline asm
	mov.b32 	{%rs77, %rs83}, %r143;
	mov.b32 	{%rs78, %rs84}, %r152;
	// begin inline asm
	{mul.f16 %rs76,%rs77,%rs78;
}
	// end inline asm
	// begin inline asm
	{add.f16 %rs79,%rs73,%rs76;
}
	// end inline asm
	// begin inline asm
	{mul.f16 %rs82,%rs83,%rs84;
}
	// end inline asm
	// begin inline asm
	{add.f16 %rs85,%rs79,%rs82;
}
	// end inline asm
	mov.b32 	{%rs89, %rs95}, %r144;
	mov.b32 	{%rs90, %rs96}, %r153;
	// begin inline asm
	{mul.f16 %rs88,%rs89,%rs90;
}
	// end inline asm
	// begin inline asm
	{add.f16 %rs91,%rs85,%rs88;
}
	// end inline asm
	// begin inline asm
	{mul.f16 %rs94,%rs95,%rs96;
}
	// end inline asm
	// begin inline asm
	{add.f16 %rs97,%rs91,%rs94;
}
	// end inline asm
	mov.b32 	{%rs101, %rs107}, %r145;
	mov.b32 	{%rs102, %rs108}, %r154;
	// begin inline asm
	{mul.f16 %rs100,%rs101,%rs102;
}
	// end inline asm
	// begin inline asm
	{add.f16 %rs103,%rs97,%rs100;
}
	// end inline asm
	// begin inline asm
	{mul.f16 %rs106,%rs107,%rs108;
}
	// end inline asm
	// begin inline asm
	{add.f16 %rs109,%rs103,%rs106;
}
	// end inline asm
	add.s64 	%rd39, %rd35, 256;
	// begin inline asm
	{
  .reg .pred p;
  setp.ne.b32 p, %r407, 0;
  mov.b32 %r160, %r124;
  mov.b32 %r161, %r125;
  mov.b32 %r162, %r126;
  mov.b32 %r163, %r127;
  @p ld.global.lu.v4.u32 {%r160, %r161, %r162, %r163}, [%rd39];
}

	// end inline asm
	add.s64 	%rd40, %rd36, 256;
	// begin inline asm
	{
  .reg .pred p;
  setp.ne.b32 p, %r407, 0;
  mov.b32 %r169, %r133;
  mov.b32 %r170, %r134;
  mov.b32 %r171, %r135;
  mov.b32 %r172, %r136;
  @p ld.global.v4.u32 {%r169, %r170, %r171, %r172}, [%rd40];
}

	// end inline asm
	add.s64 	%rd41, %rd35, 384;
	// begin inline asm
	{
  .reg .pred p;
  setp.ne.b32 p, %r407, 0;
  mov.b32 %r178, %r142;
  mov.b32 %r179, %r143;
  mov.b32 %r180, %r144;
  mov.b32 %r181, %r145;
  @p ld.global.lu.v4.u32 {%r178, %r179, %r180, %r181}, [%rd41];
}

	// end inline asm
	add.s64 	%rd42, %rd36, 384;
	// begin inline asm
	{
  .reg .pred p;
  setp.ne.b32 p, %r407, 0;
  mov.b32 %r187, %r151;
  mov.b32 %r188, %r152;
  mov.b32 %r189, %r153;
  mov.b32 %r190, %r154;
  @p ld.global.v4.u32 {%r187, %r188, %r189, %r190}, [%rd42];
}

	// end inline asm
	mov.b32 	{%rs113, %rs119}, %r160;
	mov.b32 	{%rs114, %rs120}, %r169;
	// begin inline asm
	{mul.f16 %rs112,%rs113,%rs114;
}
	// end inline asm
	// begin inline asm
	{add.f16 %rs115,%rs109,%rs112;
}
	// end inline asm
	// begin inline asm
	{mul.f16 %rs118,%rs119,%rs120;
}
	// end inline asm
	// begin inline asm
	{add.f16 %rs121,%rs115,%rs118;
}
	// end inline asm
	mov.b32 	{%rs125, %rs131}, %r161;
	mov.b32 	{%rs126, %rs132}, %r170;
	// begin inline asm
	{mul.f16 %rs124,%rs125,%rs126;
}
	// end inline asm
	// begin inline asm
	{add.f16 %rs127,%rs121,%rs124;
}
	// end inline asm
	// begin inline asm
	{mul.f16 %rs130,%rs131,%rs132;
}
	// end inline asm
	// begin inline asm
	{add.f16 %rs133,%rs127,%rs130;
}
	// end inline asm
	mov.b32 	{%rs137, %rs143}, %r162;
	mov.b32 	{%rs138, %rs144}, %r171;
	// begin inline asm
	{mul.f16 %rs136,%rs137,%rs138;
}
	// end inline asm
	// begin inline asm
	{add.f16 %rs139,%rs133,%rs136;
}
	// end inline asm
	// begin inline asm
	{mul.f16 %rs142,%rs143,%rs144;
}
	// end inline asm
	// begin inline asm
	{add.f16 %rs145,%rs139,%rs142;
}
	// end inline asm
	mov.b32 	{%rs149, %rs155}, %r163;
	mov.b32 	{%rs150, %rs156}, %r172;
	// begin inline asm
	{mul.f16 %rs148,%rs149,%rs150;
}
	// end inline asm
	// begin inline asm
	{add.f16 %rs151,%rs145,%rs148;
}
	// end inline asm
	// begin inline asm
	{mul.f16 %rs154,%rs155,%rs156;
}
	// end inline asm
	// begin inline asm
	{add.f16 %rs157,%rs151,%rs154;
}
	// end inline asm
	mov.b32 	{%rs161, %rs167}, %r178;
	mov.b32 	{%rs162, %rs168}, %r187;
	// begin inline asm
	{mul.f16 %rs160,%rs161,%rs162;
}
	// end inline asm
	// begin inline asm
	{add.f16 %rs163,%rs157,%rs160;
}
	// end inline asm
	// begin inline asm
	{mul.f16 %rs166,%rs167,%rs168;
}
	// end inline asm
	// begin inline asm
	{add.f16 %rs169,%rs163,%rs166;
}
	// end inline asm
	mov.b32 	{%rs173, %rs179}, %r179;
	mov.b32 	{%rs174, %rs180}, %r188;
	// begin inline asm
	{mul.f16 %rs172,%rs173,%rs174;
}
	// end inline asm
	// begin inline asm
	{add.f16 %rs175,%rs169,%rs172;
}
	// end inline asm
	// begin inline asm
	{mul.f16 %rs178,%rs179,%rs180;
}
	// end inline asm
	// begin inline asm
	{add.f16 %rs181,%rs175,%rs178;
}
	// end inline asm
	mov.b32 	{%rs185, %rs191}, %r180;
	mov.b32 	{%rs186, %rs192}, %r189;
	// begin inline asm
	{mul.f16 %rs184,%rs185,%rs186;
}
	// end inline asm
	// begin inline asm
	{add.f16 %rs187,%rs181,%rs184;
}
	// end inline asm
	// begin inline asm
	{mul.f16 %rs190,%rs191,%rs192;
}
	// end inline asm
	// begin inline asm
	{add.f16 %rs193,%rs187,%rs190;
}
	// end inline asm
	mov.b32 	{%rs197, %rs203}, %r181;
	mov.b32 	{%rs198, %rs204}, %r190;
	// begin inline asm
	{mul.f16 %rs196,%rs197,%rs198;
}
	// end inline asm
	// begin inline asm
	{add.f16 %rs199,%rs193,%rs196;
}
	// end inline asm
	// begin inline asm
	{mul.f16 %rs202,%rs203,%rs204;
}
	// end inline asm
	// begin inline asm
	{add.f16 %rs205,%rs199,%rs202;
}
	// end inline asm
	add.s64 	%rd43, %rd35, 512;
	// begin inline asm
	{
  .reg .pred p;
  setp.ne.b32 p, %r407, 0;
  mov.b32 %r196, %r160;
  mov.b32 %r197, %r161;
  mov.b32 %r198, %r162;
  mov.b32 %r199, %r163;
  @p ld.global.lu.v4.u32 {%r196, %r197, %r198, %r199}, [%rd43];
}

	// end inline asm
	add.s64 	%rd44, %rd36, 512;
	// begin inline asm
	{
  .reg .pred p;
  setp.ne.b32 p, %r407, 0;
  mov.b32 %r205, %r169;
  mov.b32 %r206, %r170;
  mov.b32 %r207, %r171;
  mov.b32 %r208, %r172;
  @p ld.global.v4.u32 {%r205, %r206, %r207, %r208}, [%rd44];
}

	// end inline asm
	add.s64 	%rd45, %rd35, 640;
	// begin inline asm
	{
  .reg .pred p;
  setp.ne.b32 p, %r407, 0;
  mov.b32 %r214, %r178;
  mov.b32 %r215, %r179;
  mov.b32 %r216, %r180;
  mov.b32 %r217, %r181;
  @p ld.global.lu.v4.u32 {%r214, %r215, %r216, %r217}, [%rd45];
}

	// end inline asm
	add.s64 	%rd46, %rd36, 640;
	// begin inline asm
	{
  .reg .pred p;
  setp.ne.b32 p, %r407, 0;
  mov.b32 %r223, %r187;
  mov.b32 %r224, %r188;
  mov.b32 %r225, %r189;
  mov.b32 %r226, %r190;
  @p ld.global.v4.u32 {%r223, %r224, %r225, %r226}, [%rd46];
}

	// end inline asm
	mov.b32 	{%rs209, %rs215}, %r196;
	mov.b32 	{%rs210, %rs216}, %r205;
	// begin inline asm
	{mul.f16 %rs208,%rs209,%rs210;
}
	// end inline asm
	// begin inline asm
	{add.f16 %rs211,%rs205,%rs208;
}
	// end inline asm
	// begin inline asm
	{mul.f16 %rs214,%rs215,%rs216;
}
	// end inline asm
	// begin inline asm
	{add.f16 %rs217,%rs211,%rs214;
}
	// end inline asm
	mov.b32 	{%rs221, %rs227}, %r197;
	mov.b32 	{%rs222, %rs228}, %r206;
	// begin inline asm
	{mul.f16 %rs220,%rs221,%rs222;
}
	// end inline asm
	// begin inline asm
	{add.f16 %rs223,%rs217,%rs220;
}
	// end inline asm
	// begin inline asm
	{mul.f16 %rs226,%rs227,%rs228;
}
	// end inline asm
	// begin inline asm
	{add.f16 %rs229,%rs223,%rs226;
}
	// end inline asm
	mov.b32 	{%rs233, %rs239}, %r198;
	mov.b32 	{%rs234, %rs240}, %r207;
	// begin inline asm
	{mul.f16 %rs232,%rs233,%rs234;
}
	// end inline asm
	// begin inline asm
	{add.f16 %rs235,%rs229,%rs232;
}
	// end inline asm
	// begin inline asm
	{mul.f16 %rs238,%rs239,%rs240;
}
	// end inline asm
	// begin inline asm
	{add.f16 %rs241,%rs235,%rs238;
}
	// end inline asm
	mov.b32 	{%rs245, %rs251}, %r199;
	mov.b32 	{%rs246, %rs252}, %r208;
	// begin inline asm
	{mul.f16 %rs244,%rs245,%rs246;
}
	// end inline asm
	// begin inline asm
	{add.f16 %rs247,%rs241,%rs244;
}
	// end inline asm
	// begin inline asm
	{mul.f16 %rs250,%rs251,%rs252;
}
	// end inline asm
	// begin inline asm
	{add.f16 %rs253,%rs247,%rs250;
}
	// end inline asm
	mov.b32 	{%rs257, %rs263}, %r214;
	mov.b32 	{%rs258, %rs264}, %r223;
	// begin inline asm
	{mul.f16 %rs256,%rs257,%rs258;
}
	// end inline asm
	// begin inline asm
	{add.f16 %rs259,%rs253,%rs256;
}
	// end inline asm
	// begin inline asm
	{mul.f16 %rs262,%rs263,%rs264;
}
	// end inline asm
	// begin inline asm
	{add.f16 %rs265,%rs259,%rs262;
}
	// end inline asm
	mov.b32 	{%rs269, %rs275}, %r215;
	mov.b32 	{%rs270, %rs276}, %r224;
	// begin inline asm
	{mul.f16 %rs268,%rs269,%rs270;
}
	// end inline asm
	// begin inline asm
	{add.f16 %rs271,%rs265,%rs268;
}
	// end inline asm
	// begin inline asm
	{mul.f16 %rs274,%rs275,%rs276;
}
	// end inline asm
	// begin inline asm
	{add.f16 %rs277,%rs271,%rs274;
}
	// end inline asm
	mov.b32 	{%rs281, %rs287}, %r216;
	mov.b32 	{%rs282, %rs288}, %r225;
	// begin inline asm
	{mul.f16 %rs280,%rs281,%rs282;
}
	// end inline asm
	// begin inline asm
	{add.f16 %rs283,%rs277,%rs280;
}
	// end inline asm
	// begin inline asm
	{mul.f16 %rs286,%rs287,%rs288;
}
	// end inline asm
	// begin inline asm
	{add.f16 %rs289,%rs283,%rs286;
}
	// end inline asm
	mov.b32 	{%rs293, %rs299}, %r217;
	mov.b32 	{%rs294, %rs300}, %r226;
	// begin inline asm
	{mul.f16 %rs292,%rs293,%rs294;
}
	// end inline asm
	// begin inline asm
	{add.f16 %rs295,%rs289,%rs292;
}
	// end inline asm
	// begin inline asm
	{mul.f16 %rs298,%rs299,%rs300;
}
	// end inline asm
	// begin inline asm
	{add.f16 %rs301,%rs295,%rs298;
}
	// end inline asm
	add.s64 	%rd47, %rd35, 768;
	// begin inline asm
	{
  .reg .pred p;
  setp.ne.b32 p, %r407, 0;
  mov.b32 %r232, %r196;
  mov.b32 %r233, %r197;
  mov.b32 %r234, %r198;
  mov.b32 %r235, %r199;
  @p ld.global.lu.v4.u32 {%r232, %r233, %r234, %r235}, [%rd47];
}

	// end inline asm
	add.s64 	%rd48, %rd36, 768;
	// begin inline asm
	{
  .reg .pred p;
  setp.ne.b32 p, %r407, 0;
  mov.b32 %r241, %r205;
  mov.b32 %r242, %r206;
  mov.b32 %r243, %r207;
  mov.b32 %r244, %r208;
  @p ld.global.v4.u32 {%r241, %r242, %r243, %r244}, [%rd48];
}

	// end inline asm
	add.s64 	%rd49, %rd35, 896;
	// begin inline asm
	{
  .reg .pred p;
  setp.ne.b32 p, %r407, 0;
  mov.b32 %r250, %r214;
  mov.b32 %r251, %r215;
  mov.b32 %r252, %r216;
  mov.b32 %r253, %r217;
  @p ld.global.lu.v4.u32 {%r250, %r251, %r252, %r253}, [%rd49];
}

	// end inline asm
	add.s64 	%rd50, %rd36, 896;
	// begin inline asm
	{
  .reg .pred p;
  setp.ne.b32 p, %r407, 0;
  mov.b32 %r259, %r223;
  mov.b32 %r260, %r224;
  mov.b32 %r261, %r225;
  mov.b32 %r262, %r226;
  @p ld.global.v4.u32 {%r259, %r260, %r261, %r262}, [%rd50];
}

	// end inline asm
	mov.b32 	{%rs305, %rs311}, %r232;
	mov.b32 	{%rs306, %rs312}, %r241;
	// begin inline asm
	{mul.f16 %rs304,%rs305,%rs306;
}
	// end inline asm
	// begin inline asm
	{add.f16 %rs307,%rs301,%rs304;
}
	// end inline asm
	// begin inline asm
	{mul.f16 %rs310,%rs311,%rs312;
}
	// end inline asm
	// begin inline asm
	{add.f16 %rs313,%rs307,%rs310;
}
	// end inline asm
	mov.b32 	{%rs317, %rs323}, %r233;
	mov.b32 	{%rs318, %rs324}, %r242;
	// begin inline asm
	{mul.f16 %rs316,%rs317,%rs318;
}
	// end inline asm
	// begin inline asm
	{add.f16 %rs319,%rs313,%rs316;
}
	// end inline asm
	// begin inline asm
	{mul.f16 %rs322,%rs323,%rs324;
}
	// end inline asm
	// begin inline asm
	{add.f16 %rs325,%rs319,%rs322;
}
	// end inline asm
	mov.b32 	{%rs329, %rs335}, %r234;
	mov.b32 	{%rs330, %rs336}, %r243;
	// begin inline asm
	{mul.f16 %rs328,%rs329,%rs330;
}
	// end inline asm
	// begin inline asm
	{add.f16 %rs331,%rs325,%rs328;
}
	// end inline asm
	// begin inline asm
	{mul.f16 %rs334,%rs335,%rs336;
}
	// end inline asm
	// begin inline asm
	{add.f16 %rs337,%rs331,%rs334;
}
	// end inline asm
	mov.b32 	{%rs341, %rs347}, %r235;
	mov.b32 	{%rs342, %rs348}, %r244;
	// begin inline asm
	{mul.f16 %rs340,%rs341,%rs342;
}
	// end inline asm
	// begin inline asm
	{add.f16 %rs343,%rs337,%rs340;
}
	// end inline asm
	// begin inline asm
	{mul.f16 %rs346,%rs347,%rs348;
}
	// end inline asm
	// begin inline asm
	{add.f16 %rs349,%rs343,%rs346;
}
	// end inline asm
	mov.b32 	{%rs353, %rs359}, %r250;
	mov.b32 	{%rs354, %rs360}, %r259;
	// begin inline asm
	{mul.f16 %rs352,%rs353,%rs354;
}
	// end inline asm
	// begin inline asm
	{add.f16 %rs355,%rs349,%rs352;
}
	// end inline asm
	// begin inline asm
	{mul.f16 %rs358,%rs359,%rs360;
}
	// end inline asm
	// begin inline asm
	{add.f16 %rs361,%rs355,%rs358;
}
	// end inline asm
	mov.b32 	{%rs365, %rs371}, %r251;
	mov.b32 	{%rs366, %rs372}, %r260;
	// begin inline asm
	{mul.f16 %rs364,%rs365,%rs366;
}
	// end inline asm
	// begin inline asm
	{add.f16 %rs367,%rs361,%rs364;
}
	// end inline asm
	// begin inline asm
	{mul.f16 %rs370,%rs371,%rs372;
}
	// end inline asm
	// begin inline asm
	{add.f16 %rs373,%rs367,%rs370;
}
	// end inline asm
	mov.b32 	{%rs377, %rs383}, %r252;
	mov.b32 	{%rs378, %rs384}, %r261;
	// begin inline asm
	{mul.f16 %rs376,%rs377,%rs378;
}
	// end inline asm
	// begin inline asm
	{add.f16 %rs379,%rs373,%rs376;
}
	// end inline asm
	// begin inline asm
	{mul.f16 %rs382,%rs383,%rs384;
}
	// end inline asm
	// begin inline asm
	{add.f16 %rs385,%rs379,%rs382;
}
	// end inline asm
	mov.b32 	{%rs389, %rs395}, %r253;
	mov.b32 	{%rs390, %rs396}, %r262;
	// begin inline asm
	{mul.f16 %rs388,%rs389,%rs390;
}
	// end inline asm
	// begin inline asm
	{add.f16 %rs391,%rs385,%rs388;
}
	// end inline asm
	// begin inline asm
	{mul.f16 %rs394,%rs395,%rs396;
}
	// end inline asm
	// begin inline asm
	{add.f16 %rs397,%rs391,%rs394;
}
	// end inline asm
	add.s64 	%rd51, %rd35, 1024;
	// begin inline asm
	{
  .reg .pred p;
  setp.ne.b32 p, %r407, 0;
  mov.b32 %r268, %r232;
  mov.b32 %r269, %r233;
  mov.b32 %r270, %r234;
  mov.b32 %r271, %r235;
  @p ld.global.lu.v4.u32 {%r268, %r269, %r270, %r271}, [%rd51];
}

	// end inline asm
	add.s64 	%rd52, %rd36, 1024;
	// begin inline asm
	{
  .reg .pred p;
  setp.ne.b32 p, %r407, 0;
  mov.b32 %r277, %r241;
  mov.b32 %r278, %r242;
  mov.b32 %r279, %r243;
  mov.b32 %r280, %r244;
  @p ld.global.v4.u32 {%r277, %r278, %r279, %r280}, [%rd52];
}

	// end inline asm
	add.s64 	%rd53, %rd35, 1152;
	// begin inline asm
	{
  .reg .pred p;
  setp.ne.b32 p, %r407, 0;
  mov.b32 %r286, %r250;
  mov.b32 %r287, %r251;
  mov.b32 %r288, %r252;
  mov.b32 %r289, %r253;
  @p ld.global.lu.v4.u32 {%r286, %r287, %r288, %r289}, [%rd53];
}

	// end inline asm
	add.s64 	%rd54, %rd36, 1152;
	// begin inline asm
	{
  .reg .pred p;
  setp.ne.b32 p, %r407, 0;
  mov.b32 %r295, %r259;
  mov.b32 %r296, %r260;
  mov.b32 %r297, %r261;
  mov.b32 %r298, %r262;
  @p ld.global.v4.u32 {%r295, %r296, %r297, %r298}, [%rd54];
}

	// end inline asm
	mov.b32 	{%rs401, %rs407}, %r268;
	mov.b32 	{%rs402, %rs408}, %r277;
	// begin inline asm
	{mul.f16 %rs400,%rs401,%rs402;
}
	// end inline asm
	// begin inline asm
	{add.f16 %rs403,%rs397,%rs400;
}
	// end inline asm
	// begin inline asm
	{mul.f16 %rs406,%rs407,%rs408;
}
	// end inline asm
	// begin inline asm
	{add.f16 %rs409,%rs403,%rs406;
}
	// end inline asm
	mov.b32 	{%rs413, %rs419}, %r269;
	mov.b32 	{%rs414, %rs420}, %r278;
	// begin inline asm
	{mul.f16 %rs412,%rs413,%rs414;
}
	// end inline asm
	// begin inline asm
	{add.f16 %rs415,%rs409,%rs412;
}
	// end inline asm
	// begin inline asm
	{mul.f16 %rs418,%rs419,%rs420;
}
	// end inline asm
	// begin inline asm
	{add.f16 %rs421,%rs415,%rs418;
}
	// end inline asm
	mov.b32 	{%rs425, %rs431}, %r270;
	mov.b32 	{%rs426, %rs432}, %r279;
	// begin inline asm
	{mul.f16 %rs424,%rs425,%rs426;
}
	// end inline asm
	// begin inline asm
	{add.f16 %rs427,%rs421,%rs424;
}
	// end inline asm
	// begin inline asm
	{mul.f16 %rs430,%rs431,%rs432;
}
	// end inline asm
	// begin inline asm
	{add.f16 %rs433,%rs427,%rs430;
}
	// end inline asm
	mov.b32 	{%rs437, %rs443}, %r271;
	mov.b32 	{%rs438, %rs444}, %r280;
	// begin inline asm
	{mul.f16 %rs436,%rs437,%rs438;
}
	// end inline asm
	// begin inline asm
	{add.f16 %rs439,%rs433,%rs436;
}
	// end inline asm
	// begin inline asm
	{mul.f16 %rs442,%rs443,%rs444;
}
	// end inline asm
	// begin inline asm
	{add.f16 %rs445,%rs439,%rs442;
}
	// end inline asm
	mov.b32 	{%rs449, %rs455}, %r286;
	mov.b32 	{%rs450, %rs456}, %r295;
	// begin inline asm
	{mul.f16 %rs448,%rs449,%rs450;
}
	// end inline asm
	// begin inline asm
	{add.f16 %rs451,%rs445,%rs448;
}
	// end inline asm
	// begin inline asm
	{mul.f16 %rs454,%rs455,%rs456;
}
	// end inline asm
	// begin inline asm
	{add.f16 %rs457,%rs451,%rs454;
}
	// end inline asm
	mov.b32 	{%rs461, %rs467}, %r287;
	mov.b32 	{%rs462, %rs468}, %r296;
	// begin inline asm
	{mul.f16 %rs460,%rs461,%rs462;
}
	// end inline asm
	// begin inline asm
	{add.f16 %rs463,%rs457,%rs460;
}
	// end inline asm
	// begin inline asm
	{mul.f16 %rs466,%rs467,%rs468;
}
	// end inline asm
	// begin inline asm
	{add.f16 %rs469,%rs463,%rs466;
}
	// end inline asm
	mov.b32 	{%rs473, %rs479}, %r288;
	mov.b32 	{%rs474, %rs480}, %r297;
	// begin inline asm
	{mul.f16 %rs472,%rs473,%rs474;
}
	// end inline asm
	// begin inline asm
	{add.f16 %rs475,%rs469,%rs472;
}
	// end inline asm
	// begin inline asm
	{mul.f16 %rs478,%rs479,%rs480;
}
	// end inline asm
	// begin inline asm
	{add.f16 %rs481,%rs475,%rs478;
}
	// end inline asm
	mov.b32 	{%rs485, %rs491}, %r289;
	mov.b32 	{%rs486, %rs492}, %r298;
	// begin inline asm
	{mul.f16 %rs484,%rs485,%rs486;
}
	// end inline asm
	// begin inline asm
	{add.f16 %rs487,%rs481,%rs484;
}
	// end inline asm
	// begin inline asm
	{mul.f16 %rs490,%rs491,%rs492;
}
	// end inline asm
	// begin inline asm
	{add.f16 %rs493,%rs487,%rs490;
}
	// end inline asm
	add.s64 	%rd55, %rd35, 1280;
	// begin inline asm
	{
  .reg .pred p;
  setp.ne.b32 p, %r407, 0;
  mov.b32 %r304, %r268;
  mov.b32 %r305, %r269;
  mov.b32 %r306, %r270;
  mov.b32 %r307, %r271;
  @p ld.global.lu.v4.u32 {%r304, %r305, %r306, %r307}, [%rd55];
}

	// end inline asm
	add.s64 	%rd56, %rd36, 1280;
	// begin inline asm
	{
  .reg .pred p;
  setp.ne.b32 p, %r407, 0;
  mov.b32 %r313, %r277;
  mov.b32 %r314, %r278;
  mov.b32 %r315, %r279;
  mov.b32 %r316, %r280;
  @p ld.global.v4.u32 {%r313, %r314, %r315, %r316}, [%rd56];
}

	// end inline asm
	add.s64 	%rd57, %rd35, 1408;
	// begin inline asm
	{
  .reg .pred p;
  setp.ne.b32 p, %r407, 0;
  mov.b32 %r322, %r286;
  mov.b32 %r323, %r287;
  mov.b32 %r324, %r288;
  mov.b32 %r325, %r289;
  @p ld.global.lu.v4.u32 {%r322, %r323, %r324, %r325}, [%rd57];
}

	// end inline asm
	add.s64 	%rd58, %rd36, 1408;
	// begin inline asm
	{
  .reg .pred p;
  setp.ne.b32 p, %r407, 0;
  mov.b32 %r331, %r295;
  mov.b32 %r332, %r296;
  mov.b32 %r333, %r297;
  mov.b32 %r334, %r298;
  @p ld.global.v4.u32 {%r331, %r332, %r333, %r334}, [%rd58];
}

	// end inline asm
	mov.b32 	{%rs497, %rs503}, %r304;
	mov.b32 	{%rs498, %rs504}, %r313;
	// begin inline asm
	{mul.f16 %rs496,%rs497,%rs498;
}
	// end inline asm
	// begin inline asm
	{add.f16 %rs499,%rs493,%rs496;
}
	// end inline asm
	// begin inline asm
	{mul.f16 %rs502,%rs503,%rs504;
}
	// end inline asm
	// begin inline asm
	{add.f16 %rs505,%rs499,%rs502;
}
	// end inline asm
	mov.b32 	{%rs509, %rs515}, %r305;
	mov.b32 	{%rs510, %rs516}, %r314;
	// begin inline asm
	{mul.f16 %rs508,%rs509,%rs510;
}
	// end inline asm
	// begin inline asm
	{add.f16 %rs511,%rs505,%rs508;
}
	// end inline asm
	// begin inline asm
	{mul.f16 %rs514,%rs515,%rs516;
}
	// end inline asm
	// begin inline asm
	{add.f16 %rs517,%rs511,%rs514;
}
	// end inline asm
	mov.b32 	{%rs521, %rs527}, %r306;
	mov.b32 	{%rs522, %rs528}, %r315;
	// begin inline asm
	{mul.f16 %rs520,%rs521,%rs522;
}
	// end inline asm
	// begin inline asm
	{add.f16 %rs523,%rs517,%rs520;
}
	// end inline asm
	// begin inline asm
	{mul.f16 %rs526,%rs527,%rs528;
}
	// end inline asm
	// begin inline asm
	{add.f16 %rs529,%rs523,%rs526;
}
	// end inline asm
	mov.b32 	{%rs533, %rs539}, %r307;
	mov.b32 	{%rs534, %rs540}, %r316;
	// begin inline asm
	{mul.f16 %rs532,%rs533,%rs534;
}
	// end inline asm
	// begin inline asm
	{add.f16 %rs535,%rs529,%rs532;
}
	// end inline asm
	// begin inline asm
	{mul.f16 %rs538,%rs539,%rs540;
}
	// end inline asm
	// begin inline asm
	{add.f16 %rs541,%rs535,%rs538;
}
	// end inline asm
	mov.b32 	{%rs545, %rs551}, %r322;
	mov.b32 	{%rs546, %rs552}, %r331;
	// begin inline asm
	{mul.f16 %rs544,%rs545,%rs546;
}
	// end inline asm
	// begin inline asm
	{add.f16 %rs547,%rs541,%rs544;
}
	// end inline asm
	// begin inline asm
	{mul.f16 %rs550,%rs551,%rs552;
}
	// end inline asm
	// begin inline asm
	{add.f16 %rs553,%rs547,%rs550;
}
	// end inline asm
	mov.b32 	{%rs557, %rs563}, %r323;
	mov.b32 	{%rs558, %rs564}, %r332;
	// begin inline asm
	{mul.f16 %rs556,%rs557,%rs558;
}
	// end inline asm
	// begin inline asm
	{add.f16 %rs559,%rs553,%rs556;
}
	// end inline asm
	// begin inline asm
	{mul.f16 %rs562,%rs563,%rs564;
}
	// end inline asm
	// begin inline asm
	{add.f16 %rs565,%rs559,%rs562;
}
	// end inline asm
	mov.b32 	{%rs569, %rs575}, %r324;
	mov.b32 	{%rs570, %rs576}, %r333;
	// begin inline asm
	{mul.f16 %rs568,%rs569,%rs570;
}
	// end inline asm
	// begin inline asm
	{add.f16 %rs571,%rs565,%rs568;
}
	// end inline asm
	// begin inline asm
	{mul.f16 %rs574,%rs575,%rs576;
}
	// end inline asm
	// begin inline asm
	{add.f16 %rs577,%rs571,%rs574;
}
	// end inline asm
	mov.b32 	{%rs581, %rs587}, %r325;
	mov.b32 	{%rs582, %rs588}, %r334;
	// begin inline asm
	{mul.f16 %rs580,%rs581,%rs582;
}
	// end inline asm
	// begin inline asm
	{add.f16 %rs583,%rs577,%rs580;
}
	// end inline asm
	// begin inline asm
	{mul.f16 %rs586,%rs587,%rs588;
}
	// end inline asm
	// begin inline asm
	{add.f16 %rs589,%rs583,%rs586;
}
	// end inline asm
	add.s64 	%rd59, %rd35, 1536;
	// begin inline asm
	{
  .reg .pred p;
  setp.ne.b32 p, %r407, 0;
  mov.b32 %r340, %r304;
  mov.b32 %r341, %r305;
  mov.b32 %r342, %r306;
  mov.b32 %r343, %r307;
  @p ld.global.lu.v4.u32 {%r340, %r341, %r342, %r343}, [%rd59];
}

	// end inline asm
	add.s64 	%rd60, %rd36, 1536;
	// begin inline asm
	{
  .reg .pred p;
  setp.ne.b32 p, %r407, 0;
  mov.b32 %r349, %r313;
  mov.b32 %r350, %r314;
  mov.b32 %r351, %r315;
  mov.b32 %r352, %r316;
  @p ld.global.v4.u32 {%r349, %r350, %r351, %r352}, [%rd60];
}

	// end inline asm
	add.s64 	%rd61, %rd35, 1664;
	// begin inline asm
	{
  .reg .pred p;
  setp.ne.b32 p, %r407, 0;
  mov.b32 %r358, %r322;
  mov.b32 %r359, %r323;
  mov.b32 %r360, %r324;
  mov.b32 %r361, %r325;
  @p ld.global.lu.v4.u32 {%r358, %r359, %r360, %r361}, [%rd61];
}

	// end inline asm
	add.s64 	%rd62, %rd36, 1664;
	// begin inline asm
	{
  .reg .pred p;
  setp.ne.b32 p, %r407, 0;
  mov.b32 %r367, %r331;
  mov.b32 %r368, %r332;
  mov.b32 %r369, %r333;
  mov.b32 %r370, %r334;
  @p ld.global.v4.u32 {%r367, %r368, %r369, %r370}, [%rd62];
}

	// end inline asm
	mov.b32 	{%rs593, %rs599}, %r340;
	mov.b32 	{%rs594, %rs600}, %r349;
	// begin inline asm
	{mul.f16 %rs592,%rs593,%rs594;
}
	// end inline asm
	// begin inline asm
	{add.f16 %rs595,%rs589,%rs592;
}
	// end inline asm
	// begin inline asm
	{mul.f16 %rs598,%rs599,%rs600;
}
	// end inline asm
	// begin inline asm
	{add.f16 %rs601,%rs595,%rs598;
}
	// end inline asm
	mov.b32 	{%rs605, %rs611}, %r341;
	mov.b32 	{%rs606, %rs612}, %r350;
	// begin inline asm
	{mul.f16 %rs604,%rs605,%rs606;
}
	// end inline asm
	// begin inline asm
	{add.f16 %rs607,%rs601,%rs604;
}
	// end inline asm
	// begin inline asm
	{mul.f16 %rs610,%rs611,%rs612;
}
	// end inline asm
	// begin inline asm
	{add.f16 %rs613,%rs607,%rs610;
}
	// end inline asm
	mov.b32 	{%rs617, %rs623}, %r342;
	mov.b32 	{%rs618, %rs624}, %r351;
	// begin inline asm
	{mul.f16 %rs616,%rs617,%rs618;
}
	// end inline asm
	// begin inline asm
	{add.f16 %rs619,%rs613,%rs616;
}
	// end inline asm
	// begin inline asm
	{mul.f16 %rs622,%rs623,%rs624;
}
	// end inline asm
	// begin inline asm
	{add.f16 %rs625,%rs619,%rs622;
}
	// end inline asm
	mov.b32 	{%rs629, %rs635}, %r343;
	mov.b32 	{%rs630, %rs636}, %r352;
	// begin inline asm
	{mul.f16 %rs628,%rs629,%rs630;
}
	// end inline asm
	// begin inline asm
	{add.f16 %rs631,%rs625,%rs628;
}
	// end inline asm
	// begin inline asm
	{mul.f16 %rs634,%rs635,%rs636;
}
	// end inline asm
	// begin inline asm
	{add.f16 %rs637,%rs631,%rs634;
}
	// end inline asm
	mov.b32 	{%rs641, %rs647}, %r358;
	mov.b32 	{%rs642, %rs648}, %r367;
	// begin inline asm
	{mul.f16 %rs640,%rs641,%rs642;
}
	// end inline asm
	// begin inline asm
	{add.f16 %rs643,%rs637,%rs640;
}
	// end inline asm
	// begin inline asm
	{mul.f16 %rs646,%rs647,%rs648;
}
	// end inline asm
	// begin inline asm
	{add.f16 %rs649,%rs643,%rs646;
}
	// end inline asm
	mov.b32 	{%rs653, %rs659}, %r359;
	mov.b32 	{%rs654, %rs660}, %r368;
	// begin inline asm
	{mul.f16 %rs652,%rs653,%rs654;
}
	// end inline asm
	// begin inline asm
	{add.f16 %rs655,%rs649,%rs652;
}
	// end inline asm
	// begin inline asm
	{mul.f16 %rs658,%rs659,%rs660;
}
	// end inline asm
	// begin inline asm
	{add.f16 %rs661,%rs655,%rs658;
}
	// end inline asm
	mov.b32 	{%rs665, %rs671}, %r360;
	mov.b32 	{%rs666, %rs672}, %r369;
	// begin inline asm
	{mul.f16 %rs664,%rs665,%rs666;
}
	// end inline asm
	// begin inline asm
	{add.f16 %rs667,%rs661,%rs664;
}
	// end inline asm
	// begin inline asm
	{mul.f16 %rs670,%rs671,%rs672;
}
	// end inline asm
	// begin inline asm
	{add.f16 %rs673,%rs667,%rs670;
}
	// end inline asm
	mov.b32 	{%rs677, %rs683}, %r361;
	mov.b32 	{%rs678, %rs684}, %r370;
	// begin inline asm
	{mul.f16 %rs676,%rs677,%rs678;
}
	// end inline asm
	// begin inline asm
	{add.f16 %rs679,%rs673,%rs676;
}
	// end inline asm
	// begin inline asm
	{mul.f16 %rs682,%rs683,%rs684;
}
	// end inline asm
	// begin inline asm
	{add.f16 %rs685,%rs679,%rs682;
}
	// end inline asm
	add.s64 	%rd63, %rd35, 1792;
	// begin inline asm
	{
  .reg .pred p;
  setp.ne.b32 p, %r407, 0;
  mov.b32 %r710, %r340;
  mov.b32 %r709, %r341;
  mov.b32 %r708, %r342;
  mov.b32 %r707, %r343;
  @p ld.global.lu.v4.u32 {%r710, %r709, %r708, %r707}, [%rd63];
}

	// end inline asm
	add.s64 	%rd64, %rd36, 1792;
	// begin inline asm
	{
  .reg .pred p;
  setp.ne.b32 p, %r407, 0;
  mov.b32 %r718, %r349;
  mov.b32 %r717, %r350;
  mov.b32 %r716, %r351;
  mov.b32 %r715, %r352;
  @p ld.global.v4.u32 {%r718, %r717, %r716, %r715}, [%rd64];
}

	// end inline asm
	add.s64 	%rd65, %rd35, 1920;
	// begin inline asm
	{
  .reg .pred p;
  setp.ne.b32 p, %r407, 0;
  mov.b32 %r706, %r358;
  mov.b32 %r705, %r359;
  mov.b32 %r704, %r360;
  mov.b32 %r703, %r361;
  @p ld.global.lu.v4.u32 {%r706, %r705, %r704, %r703}, [%rd65];
}

	// end inline asm
	add.s64 	%rd66, %rd36, 1920;
	// begin inline asm
	{
  .reg .pred p;
  setp.ne.b32 p, %r407, 0;
  mov.b32 %r714, %r367;
  mov.b32 %r713, %r368;
  mov.b32 %r712, %r369;
  mov.b32 %r711, %r370;
  @p ld.global.v4.u32 {%r714, %r713, %r712, %r711}, [%rd66];
}

	// end inline asm
	mov.b32 	{%rs689, %rs695}, %r710;
	mov.b32 	{%rs690, %rs696}, %r718;
	// begin inline asm
	{mul.f16 %rs688,%rs689,%rs690;
}
	// end inline asm
	// begin inline asm
	{add.f16 %rs691,%rs685,%rs688;
}
	// end inline asm
	// begin inline asm
	{mul.f16 %rs694,%rs695,%rs696;
}
	// end inline asm
	// begin inline asm
	{add.f16 %rs697,%rs691,%rs694;
}
	// end inline asm
	mov.b32 	{%rs701, %rs707}, %r709;
	mov.b32 	{%rs702, %rs708}, %r717;
	// begin inline asm
	{mul.f16 %rs700,%rs701,%rs702;
}
	// end inline asm
	// begin inline asm
	{add.f16 %rs703,%rs697,%rs700;
}
	// end inline asm
	// begin inline asm
	{mul.f16 %rs706,%rs707,%rs708;
}
	// end inline asm
	// begin inline asm
	{add.f16 %rs709,%rs703,%rs706;
}
	// end inline asm
	mov.b32 	{%rs713, %rs719}, %r708;
	mov.b32 	{%rs714, %rs720}, %r716;
	// begin inline asm
	{mul.f16 %rs712,%rs713,%rs714;
}
	// end inline asm
	// begin inline asm
	{add.f16 %rs715,%rs709,%rs712;
}
	// end inline asm
	// begin inline asm
	{mul.f16 %rs718,%rs719,%rs720;
}
	// end inline asm
	// begin inline asm
	{add.f16 %rs721,%rs715,%rs718;
}
	// end inline asm
	mov.b32 	{%rs725, %rs731}, %r707;
	mov.b32 	{%rs726, %rs732}, %r715;
	// begin inline asm
	{mul.f16 %rs724,%rs725,%rs726;
}
	// end inline asm
	// begin inline asm
	{add.f16 %rs727,%rs721,%rs724;
}
	// end inline asm
	// begin inline asm
	{mul.f16 %rs730,%rs731,%rs732;
}
	// end inline asm
	// begin inline asm
	{add.f16 %rs733,%rs727,%rs730;
}
	// end inline asm
	mov.b32 	{%rs737, %rs743}, %r706;
	mov.b32 	{%rs738, %rs744}, %r714;
	// begin inline asm
	{mul.f16 %rs736,%rs737,%rs738;
}
	// end inline asm
	// begin inline asm
	{add.f16 %rs739,%rs733,%rs736;
}
	// end inline asm
	// begin inline asm
	{mul.f16 %rs742,%rs743,%rs744;
}
	// end inline asm
	// begin inline asm
	{add.f16 %rs745,%rs739,%rs742;
}
	// end inline asm
	mov.b32 	{%rs749, %rs755}, %r705;
	mov.b32 	{%rs750, %rs756}, %r713;
	// begin inline asm
	{mul.f16 %rs748,%rs749,%rs750;
}
	// end inline asm
	// begin inline asm
	{add.f16 %rs751,%rs745,%rs748;
}
	// end inline asm
	// begin inline asm
	{mul.f16 %rs754,%rs755,%rs756;
}
	// end inline asm
	// begin inline asm
	{add.f16 %rs757,%rs751,%rs754;
}
	// end inline asm
	mov.b32 	{%rs761, %rs767}, %r704;
	mov.b32 	{%rs762, %rs768}, %r712;
	// begin inline asm
	{mul.f16 %rs760,%rs761,%rs762;
}
	// end inline asm
	// begin inline asm
	{add.f16 %rs763,%rs757,%rs760;
}
	// end inline asm
	// begin inline asm
	{mul.f16 %rs766,%rs767,%rs768;
}
	// end inline asm
	// begin inline asm
	{add.f16 %rs769,%rs763,%rs766;
}
	// end inline asm
	mov.b32 	{%rs773, %rs779}, %r703;
	mov.b32 	{%rs774, %rs780}, %r711;
	// begin inline asm
	{mul.f16 %rs772,%rs773,%rs774;
}
	// end inline asm
	// begin inline asm
	{add.f16 %rs775,%rs769,%rs772;
}
	// end inline asm
	// begin inline asm
	{mul.f16 %rs778,%rs779,%rs780;
}
	// end inline asm
	// begin inline asm
	{add.f16 %rs1483,%rs775,%rs778;
}
	// end inline asm
	add.s64 	%rd122, %rd122, -8;
	add.s64 	%rd121, %rd121, 2048;
	setp.ne.s64 	%p3, %rd122, 0;
	@%p3 bra 	$L__BB2_3;
$L__BB2_4:
	and.b64  	%rd15, %rd1, 7;
	setp.eq.s64 	%p4, %rd15, 0;
	@%p4 bra 	$L__BB2_12;
	setp.lt.u64 	%p5, %rd15, 4;
	@%p5 bra 	$L__BB2_7;
	shl.b64 	%rd86, %rd124, 7;
	add.s64 	%rd87, %rd6, %rd86;
	add.s64 	%rd88, %rd4, %rd86;
	shl.b64 	%rd89, %rd87, 1;
	add.s64 	%rd70, %rd20, %rd89;
	mov.b32 	%r551, 1;
	// begin inline asm
	{
  .reg .pred p;
  setp.ne.b32 p, %r551, 0;
  mov.b32 %r412, %r710;
  mov.b32 %r413, %r709;
  mov.b32 %r414, %r708;
  mov.b32 %r415, %r707;
  @p ld.global.lu.v4.u32 {%r412, %r413, %r414, %r415}, [%rd70];
}

	// end inline asm
	shl.b64 	%rd90, %rd88, 1;
	add.s64 	%rd71, %rd21, %rd90;
	// begin inline asm
	{
  .reg .pred p;
  setp.ne.b32 p, %r551, 0;
  mov.b32 %r421, %r718;
  mov.b32 %r422, %r717;
  mov.b32 %r423, %r716;
  mov.b32 %r424, %r715;
  @p ld.global.v4.u32 {%r421, %r422, %r423, %r424}, [%rd71];
}

	// end inline asm
	add.s64 	%rd72, %rd70, 128;
	// begin inline asm
	{
  .reg .pred p;
  setp.ne.b32 p, %r551, 0;
  mov.b32 %r430, %r706;
  mov.b32 %r431, %r705;
  mov.b32 %r432, %r704;
  mov.b32 %r433, %r703;
  @p ld.global.lu.v4.u32 {%r430, %r431, %r432, %r433}, [%rd72];
}

	// end inline asm
	add.s64 	%rd73, %rd71, 128;
	// begin inline asm
	{
  .reg .pred p;
  setp.ne.b32 p, %r551, 0;
  mov.b32 %r439, %r714;
  mov.b32 %r440, %r713;
  mov.b32 %r441, %r712;
  mov.b32 %r442, %r711;
  @p ld.global.v4.u32 {%r439, %r440, %r441, %r442}, [%rd73];
}

	// end inline asm
	mov.b32 	{%rs786, %rs792}, %r412;
	mov.b32 	{%rs787, %rs793}, %r421;
	// begin inline asm
	{mul.f16 %rs785,%rs786,%rs787;
}
	// end inline asm
	// begin inline asm
	{add.f16 %rs788,%rs1483,%rs785;
}
	// end inline asm
	// begin inline asm
	{mul.f16 %rs791,%rs792,%rs793;
}
	// end inline asm
	// begin inline asm
	{add.f16 %rs794,%rs788,%rs791;
}
	// end inline asm
	mov.b32 	{%rs798, %rs804}, %r413;
	mov.b32 	{%rs799, %rs805}, %r422;
	// begin inline asm
	{mul.f16 %rs797,%rs798,%rs799;
}
	// end inline asm
	// begin inline asm
	{add.f16 %rs800,%rs794,%rs797;
}
	// end inline asm
	// begin inline asm
	{mul.f16 %rs803,%rs804,%rs805;
}
	// end inline asm
	// begin inline asm
	{add.f16 %rs806,%rs800,%rs803;
}
	// end inline asm
	mov.b32 	{%rs810, %rs816}, %r414;
	mov.b32 	{%rs811, %rs817}, %r423;
	// begin inline asm
	{mul.f16 %rs809,%rs810,%rs811;
}
	// end inline asm
	// begin inline asm
	{add.f16 %rs812,%rs806,%rs809;
}
	// end inline asm
	// begin inline asm
	{mul.f16 %rs815,%rs816,%rs817;
}
	// end inline asm
	// begin inline asm
	{add.f16 %rs818,%rs812,%rs815;
}
	// end inline asm
	mov.b32 	{%rs822, %rs828}, %r415;
	mov.b32 	{%rs823, %rs829}, %r424;
	// begin inline asm
	{mul.f16 %rs821,%rs822,%rs823;
}
	// end inline asm
	// begin inline asm
	{add.f16 %rs824,%rs818,%rs821;
}
	// end inline asm
	// begin inline asm
	{mul.f16 %rs827,%rs828,%rs829;
}
	// end inline asm
	// begin inline asm
	{add.f16 %rs830,%rs824,%rs827;
}
	// end inline asm
	mov.b32 	{%rs834, %rs840}, %r430;
	mov.b32 	{%rs835, %rs841}, %r439;
	// begin inline asm
	{mul.f16 %rs833,%rs834,%rs835;
}
	// end inline asm
	// begin inline asm
	{add.f16 %rs836,%rs830,%rs833;
}
	// end inline asm
	// begin inline asm
	{mul.f16 %rs839,%rs840,%rs841;
}
	// end inline asm
	// begin inline asm
	{add.f16 %rs842,%rs836,%rs839;
}
	// end inline asm
	mov.b32 	{%rs846, %rs852}, %r431;
	mov.b32 	{%rs847, %rs853}, %r440;
	// begin inline asm
	{mul.f16 %rs845,%rs846,%rs847;
}
	// end inline asm
	// begin inline asm
	{add.f16 %rs848,%rs842,%rs845;
}
	// end inline asm
	// begin inline asm
	{mul.f16 %rs851,%rs852,%rs853;
}
	// end inline asm
	// begin inline asm
	{add.f16 %rs854,%rs848,%rs851;
}
	// end inline asm
	mov.b32 	{%rs858, %rs864}, %r432;
	mov.b32 	{%rs859, %rs865}, %r441;
	// begin inline asm
	{mul.f16 %rs857,%rs858,%rs859;
}
	// end inline asm
	// begin inline asm
	{add.f16 %rs860,%rs854,%rs857;
}
	// end inline asm
	// begin inline asm
	{mul.f16 %rs863,%rs864,%rs865;
}
	// end inline asm
	// begin inline asm
	{add.f16 %rs866,%rs860,%rs863;
}
	// end inline asm
	mov.b32 	{%rs870, %rs876}, %r433;
	mov.b32 	{%rs871, %rs877}, %r442;
	// begin inline asm
	{mul.f16 %rs869,%rs870,%rs871;
}
	// end inline asm
	// begin inline asm
	{add.f16 %rs872,%rs866,%rs869;
}
	// end inline asm
	// begin inline asm
	{mul.f16 %rs875,%rs876,%rs877;
}
	// end inline asm
	// begin inline asm
	{add.f16 %rs878,%rs872,%rs875;
}
	// end inline asm
	add.s64 	%rd74, %rd70, 256;
	// begin inline asm
	{
  .reg .pred p;
  setp.ne.b32 p, %r551, 0;
  mov.b32 %r448, %r412;
  mov.b32 %r449, %r413;
  mov.b32 %r450, %r414;
  mov.b32 %r451, %r415;
  @p ld.global.lu.v4.u32 {%r448, %r449, %r450, %r451}, [%rd74];
}

	// end inline asm
	add.s64 	%rd75, %rd71, 256;
	// begin inline asm
	{
  .reg .pred p;
  setp.ne.b32 p, %r551, 0;
  mov.b32 %r457, %r421;
  mov.b32 %r458, %r422;
  mov.b32 %r459, %r423;
  mov.b32 %r460, %r424;
  @p ld.global.v4.u32 {%r457, %r458, %r459, %r460}, [%rd75];
}

	// end inline asm
	add.s64 	%rd76, %rd70, 384;
	// begin inline asm
	{
  .reg .pred p;
  setp.ne.b32 p, %r551, 0;
  mov.b32 %r466, %r430;
  mov.b32 %r467, %r431;
  mov.b32 %r468, %r432;
  mov.b32 %r469, %r433;
  @p ld.global.lu.v4.u32 {%r466, %r467, %r468, %r469}, [%rd76];
}

	// end inline asm
	add.s64 	%rd77, %rd71, 384;
	// begin inline asm
	{
  .reg .pred p;
  setp.ne.b32 p, %r551, 0;
  mov.b32 %r475, %r439;
  mov.b32 %r476, %r440;
  mov.b32 %r477, %r441;
  mov.b32 %r478, %r442;
  @p ld.global.v4.u32 {%r475, %r476, %r477, %r478}, [%rd77];
}

	// end inline asm
	mov.b32 	{%rs882, %rs888}, %r448;
	mov.b32 	{%rs883, %rs889}, %r457;
	// begin inline asm
	{mul.f16 %rs881,%rs882,%rs883;
}
	// end inline asm
	// begin inline asm
	{add.f16 %rs884,%rs878,%rs881;
}
	// end inline asm
	// begin inline asm
	{mul.f16 %rs887,%rs888,%rs889;
}
	// end inline asm
	// begin inline asm
	{add.f16 %rs890,%rs884,%rs887;
}
	// end inline asm
	mov.b32 	{%rs894, %rs900}, %r449;
	mov.b32 	{%rs895, %rs901}, %r458;
	// begin inline asm
	{mul.f16 %rs893,%rs894,%rs895;
}
	// end inline asm
	// begin inline asm
	{add.f16 %rs896,%rs890,%rs893;
}
	// end inline asm
	// begin inline asm
	{mul.f16 %rs899,%rs900,%rs901;
}
	// end inline asm
	// begin inline asm
	{add.f16 %rs902,%rs896,%rs899;
}
	// end inline asm
	mov.b32 	{%rs906, %rs912}, %r450;
	mov.b32 	{%rs907, %rs913}, %r459;
	// begin inline asm
	{mul.f16 %rs905,%rs906,%rs907;
}
	// end inline asm
	// begin inline asm
	{add.f16 %rs908,%rs902,%rs905;
}
	// end inline asm
	// begin inline asm
	{mul.f16 %rs911,%rs912,%rs913;
}
	// end inline asm
	// begin inline asm
	{add.f16 %rs914,%rs908,%rs911;
}
	// end inline asm
	mov.b32 	{%rs918, %rs924}, %r451;
	mov.b32 	{%rs919, %rs925}, %r460;
	// begin inline asm
	{mul.f16 %rs917,%rs918,%rs919;
}
	// end inline asm
	// begin inline asm
	{add.f16 %rs920,%rs914,%rs917;
}
	// end inline asm
	// begin inline asm
	{mul.f16 %rs923,%rs924,%rs925;
}
	// end inline asm
	// begin inline asm
	{add.f16 %rs926,%rs920,%rs923;
}
	// end inline asm
	mov.b32 	{%rs930, %rs936}, %r466;
	mov.b32 	{%rs931, %rs937}, %r475;
	// begin inline asm
	{mul.f16 %rs929,%rs930,%rs931;
}
	// end inline asm
	// begin inline asm
	{add.f16 %rs932,%rs926,%rs929;
}
	// end inline asm
	// begin inline asm
	{mul.f16 %rs935,%rs936,%rs937;
}
	// end inline asm
	// begin inline asm
	{add.f16 %rs938,%rs932,%rs935;
}
	// end inline asm
	mov.b32 	{%rs942, %rs948}, %r467;
	mov.b32 	{%rs943, %rs949}, %r476;
	// begin inline asm
	{mul.f16 %rs941,%rs942,%rs943;
}
	// end inline asm
	// begin inline asm
	{add.f16 %rs944,%rs938,%rs941;
}
	// end inline asm
	// begin inline asm
	{mul.f16 %rs947,%rs948,%rs949;
}
	// end inline asm
	// begin inline asm
	{add.f16 %rs950,%rs944,%rs947;
}
	// end inline asm
	mov.b32 	{%rs954, %rs960}, %r468;
	mov.b32 	{%rs955, %rs961}, %r477;
	// begin inline asm
	{mul.f16 %rs953,%rs954,%rs955;
}
	// end inline asm
	// begin inline asm
	{add.f16 %rs956,%rs950,%rs953;
}
	// end inline asm
	// begin inline asm
	{mul.f16 %rs959,%rs960,%rs961;
}
	// end inline asm
	// begin inline asm
	{add.f16 %rs962,%rs956,%rs959;
}
	// end inline asm
	mov.b32 	{%rs966, %rs972}, %r469;
	mov.b32 	{%rs967, %rs973}, %r478;
	// begin inline asm
	{mul.f16 %rs965,%rs966,%rs967;
}
	// end inline asm
	// begin inline asm
	{add.f16 %rs968,%rs962,%rs965;
}
	// end inline asm
	// begin inline asm
	{mul.f16 %rs971,%rs972,%rs973;
}
	// end inline asm
	// begin inline asm
	{add.f16 %rs974,%rs968,%rs971;
}
	// end inline asm
	add.s64 	%rd78, %rd70, 512;
	// begin inline asm
	{
  .reg .pred p;
  setp.ne.b32 p, %r551, 0;
  mov.b32 %r484, %r448;
  mov.b32 %r485, %r449;
  mov.b32 %r486, %r450;
  mov.b32 %r487, %r451;
  @p ld.global.lu.v4.u32 {%r484, %r485, %r486, %r487}, [%rd78];
}

	// end inline asm
	add.s64 	%rd79, %rd71, 512;
	// begin inline asm
	{
  .reg .pred p;
  setp.ne.b32 p, %r551, 0;
  mov.b32 %r493, %r457;
  mov.b32 %r494, %r458;
  mov.b32 %r495, %r459;
  mov.b32 %r496, %r460;
  @p ld.global.v4.u32 {%r493, %r494, %r495, %r496}, [%rd79];
}

	// end inline asm
	add.s64 	%rd80, %rd70, 640;
	// begin inline asm
	{
  .reg .pred p;
  setp.ne.b32 p, %r551, 0;
  mov.b32 %r502, %r466;
  mov.b32 %r503, %r467;
  mov.b32 %r504, %r468;
  mov.b32 %r505, %r469;
  @p ld.global.lu.v4.u32 {%r502, %r503, %r504, %r505}, [%rd80];
}

	// end inline asm
	add.s64 	%rd81, %rd71, 640;
	// begin inline asm
	{
  .reg .pred p;
  setp.ne.b32 p, %r551, 0;
  mov.b32 %r511, %r475;
  mov.b32 %r512, %r476;
  mov.b32 %r513, %r477;
  mov.b32 %r514, %r478;
  @p ld.global.v4.u32 {%r511, %r512, %r513, %r514}, [%rd81];
}

	// end inline asm
	mov.b32 	{%rs978, %rs984}, %r484;
	mov.b32 	{%rs979, %rs985}, %r493;
	// begin inline asm
	{mul.f16 %rs977,%rs978,%rs979;
}
	// end inline asm
	// begin inline asm
	{add.f16 %rs980,%rs974,%rs977;
}
	// end inline asm
	// begin inline asm
	{mul.f16 %rs983,%rs984,%rs985;
}
	// end inline asm
	// begin inline asm
	{add.f16 %rs986,%rs980,%rs983;
}
	// end inline asm
	mov.b32 	{%rs990, %rs996}, %r485;
	mov.b32 	{%rs991, %rs997}, %r494;
	// begin inline asm
	{mul.f16 %rs989,%rs990,%rs991;
}
	// end inline asm
	// begin inline asm
	{add.f16 %rs992,%rs986,%rs989;
}
	// end inline asm
	// begin inline asm
	{mul.f16 %rs995,%rs996,%rs997;
}
	// end inline asm
	// begin inline asm
	{add.f16 %rs998,%rs992,%rs995;
}
	// end inline asm
	mov.b32 	{%rs1002, %rs1008}, %r486;
	mov.b32 	{%rs1003, %rs1009}, %r495;
	// begin inline asm
	{mul.f16 %rs1001,%rs1002,%rs1003;
}
	// end inline asm
	// begin inline asm
	{add.f16 %rs1004,%rs998,%rs1001;
}
	// end inline asm
	// begin inline asm
	{mul.f16 %rs1007,%rs1008,%rs1009;
}
	// end inline asm
	// begin inline asm
	{add.f16 %rs1010,%rs1004,%rs1007;
}
	// end inline asm
	mov.b32 	{%rs1014, %rs1020}, %r487;
	mov.b32 	{%rs1015, %rs1021}, %r496;
	// begin inline asm
	{mul.f16 %rs1013,%rs1014,%rs1015;
}
	// end inline asm
	// begin inline asm
	{add.f16 %rs1016,%rs1010,%rs1013;
}
	// end inline asm
	// begin inline asm
	{mul.f16 %rs1019,%rs1020,%rs1021;
}
	// end inline asm
	// begin inline asm
	{add.f16 %rs1022,%rs1016,%rs1019;
}
	// end inline asm
	mov.b32 	{%rs1026, %rs1032}, %r502;
	mov.b32 	{%rs1027, %rs1033}, %r511;
	// begin inline asm
	{mul.f16 %rs1025,%rs1026,%rs1027;
}
	// end inline asm
	// begin inline asm
	{add.f16 %rs1028,%rs1022,%rs1025;
}
	// end inline asm
	// begin inline asm
	{mul.f16 %rs1031,%rs1032,%rs1033;
}
	// end inline asm
	// begin inline asm
	{add.f16 %rs1034,%rs1028,%rs1031;
}
	// end inline asm
	mov.b32 	{%rs1038, %rs1044}, %r503;
	mov.b32 	{%rs1039, %rs1045}, %r512;
	// begin inline asm
	{mul.f16 %rs1037,%rs1038,%rs1039;
}
	// end inline asm
	// begin inline asm
	{add.f16 %rs1040,%rs1034,%rs1037;
}
	// end inline asm
	// begin inline asm
	{mul.f16 %rs1043,%rs1044,%rs1045;
}
	// end inline asm
	// begin inline asm
	{add.f16 %rs1046,%rs1040,%rs1043;
}
	// end inline asm
	mov.b32 	{%rs1050, %rs1056}, %r504;
	mov.b32 	{%rs1051, %rs1057}, %r513;
	// begin inline asm
	{mul.f16 %rs1049,%rs1050,%rs1051;
}
	// end inline asm
	// begin inline asm
	{add.f16 %rs1052,%rs1046,%rs1049;
}
	// end inline asm
	// begin inline asm
	{mul.f16 %rs1055,%rs1056,%rs1057;
}
	// end inline asm
	// begin inline asm
	{add.f16 %rs1058,%rs1052,%rs1055;
}
	// end inline asm
	mov.b32 	{%rs1062, %rs1068}, %r505;
	mov.b32 	{%rs1063, %rs1069}, %r514;
	// begin inline asm
	{mul.f16 %rs1061,%rs1062,%rs1063;
}
	// end inline asm
	// begin inline asm
	{add.f16 %rs1064,%rs1058,%rs1061;
}
	// end inline asm
	// begin inline asm
	{mul.f16 %rs1067,%rs1068,%rs1069;
}
	// end inline asm
	// begin inline asm
	{add.f16 %rs1070,%rs1064,%rs1067;
}
	// end inline asm
	add.s64 	%rd82, %rd70, 768;
	// begin inline asm
	{
  .reg .pred p;
  setp.ne.b32 p, %r551, 0;
  mov.b32 %r710, %r484;
  mov.b32 %r709, %r485;
  mov.b32 %r708, %r486;
  mov.b32 %r707, %r487;
  @p ld.global.lu.v4.u32 {%r710, %r709, %r708, %r707}, [%rd82];
}

	// end inline asm
	add.s64 	%rd83, %rd71, 768;
	// begin inline asm
	{
  .reg .pred p;
  setp.ne.b32 p, %r551, 0;
  mov.b32 %r718, %r493;
  mov.b32 %r717, %r494;
  mov.b32 %r716, %r495;
  mov.b32 %r715, %r496;
  @p ld.global.v4.u32 {%r718, %r717, %r716, %r715}, [%rd83];
}

	// end inline asm
	add.s64 	%rd84, %rd70, 896;
	// begin inline asm
	{
  .reg .pred p;
  setp.ne.b32 p, %r551, 0;
  mov.b32 %r706, %r502;
  mov.b32 %r705, %r503;
  mov.b32 %r704, %r504;
  mov.b32 %r703, %r505;
  @p ld.global.lu.v4.u32 {%r706, %r705, %r704, %r703}, [%rd84];
}

	// end inline asm
	add.s64 	%rd85, %rd71, 896;
	// begin inline asm
	{
  .reg .pred p;
  setp.ne.b32 p, %r551, 0;
  mov.b32 %r714, %r511;
  mov.b32 %r713, %r512;
  mov.b32 %r712, %r513;
  mov.b32 %r711, %r514;
  @p ld.global.v4.u32 {%r714, %r713, %r712, %r711}, [%rd85];
}

	// end inline asm
	mov.b32 	{%rs1074, %rs1080}, %r710;
	mov.b32 	{%rs1075, %rs1081}, %r718;
	// begin inline asm
	{mul.f16 %rs1073,%rs1074,%rs1075;
}
	// end inline asm
	// begin inline asm
	{add.f16 %rs1076,%rs1070,%rs1073;
}
	// end inline asm
	// begin inline asm
	{mul.f16 %rs1079,%rs1080,%rs1081;
}
	// end inline asm
	// begin inline asm
	{add.f16 %rs1082,%rs1076,%rs1079;
}
	// end inline asm
	mov.b32 	{%rs1086, %rs1092}, %r709;
	mov.b32 	{%rs1087, %rs1093}, %r717;
	// begin inline asm
	{mul.f16 %rs1085,%rs1086,%rs1087;
}
	// end inline asm
	// begin inline asm
	{add.f16 %rs1088,%rs1082,%rs1085;
}
	// end inline asm
	// begin inline asm
	{mul.f16 %rs1091,%rs1092,%rs1093;
}
	// end inline asm
	// begin inline asm
	{add.f16 %rs1094,%rs1088,%rs1091;
}
	// end inline asm
	mov.b32 	{%rs1098, %rs1104}, %r708;
	mov.b32 	{%rs1099, %rs1105}, %r716;
	// begin inline asm
	{mul.f16 %rs1097,%rs1098,%rs1099;
}
	// end inline asm
	// begin inline asm
	{add.f16 %rs1100,%rs1094,%rs1097;
}
	// end inline asm
	// begin inline asm
	{mul.f16 %rs1103,%rs1104,%rs1105;
}
	// end inline asm
	// begin inline asm
	{add.f16 %rs1106,%rs1100,%rs1103;
}
	// end inline asm
	mov.b32 	{%rs1110, %rs1116}, %r707;
	mov.b32 	{%rs1111, %rs1117}, %r715;
	// begin inline asm
	{mul.f16 %rs1109,%rs1110,%rs1111;
}
	// end inline asm
	// begin inline asm
	{add.f16 %rs1112,%rs1106,%rs1109;
}
	// end inline asm
	// begin inline asm
	{mul.f16 %rs1115,%rs1116,%rs1117;
}
	// end inline asm
	// begin inline asm
	{add.f16 %rs1118,%rs1112,%rs1115;
}
	// end inline asm
	mov.b32 	{%rs1122, %rs1128}, %r706;
	mov.b32 	{%rs1123, %rs1129}, %r714;
	// begin inline asm
	{mul.f16 %rs1121,%rs1122,%rs1123;
}
	// end inline asm
	// begin inline asm
	{add.f16 %rs1124,%rs1118,%rs1121;
}
	// end inline asm
	// begin inline asm
	{mul.f16 %rs1127,%rs1128,%rs1129;
}
	// end inline asm
	// begin inline asm
	{add.f16 %rs1130,%rs1124,%rs1127;
}
	// end inline asm
	mov.b32 	{%rs1134, %rs1140}, %r705;
	mov.b32 	{%rs1135, %rs1141}, %r713;
	// begin inline asm
	{mul.f16 %rs1133,%rs1134,%rs1135;
}
	// end inline asm
	// begin inline asm
	{add.f16 %rs1136,%rs1130,%rs1133;
}
	// end inline asm
	// begin inline asm
	{mul.f16 %rs1139,%rs1140,%rs1141;
}
	// end inline asm
	// begin inline asm
	{add.f16 %rs1142,%rs1136,%rs1139;
}
	// end inline asm
	mov.b32 	{%rs1146, %rs1152}, %r704;
	mov.b32 	{%rs1147, %rs1153}, %r712;
	// begin inline asm
	{mul.f16 %rs1145,%rs1146,%rs1147;
}
	// end inline asm
	// begin inline asm
	{add.f16 %rs1148,%rs1142,%rs1145;
}
	// end inline asm
	// begin inline asm
	{mul.f16 %rs1151,%rs1152,%rs1153;
}
	// end inline asm
	// begin inline asm
	{add.f16 %rs1154,%rs1148,%rs1151;
}
	// end inline asm
	mov.b32 	{%rs1158, %rs1164}, %r703;
	mov.b32 	{%rs1159, %rs1165}, %r711;
	// begin inline asm
	{mul.f16 %rs1157,%rs1158,%rs1159;
}
	// end inline asm
	// begin inline asm
	{add.f16 %rs1160,%rs1154,%rs1157;
}
	// end inline asm
	// begin inline asm
	{mul.f16 %rs1163,%rs1164,%rs1165;
}
	// end inline asm
	// begin inline asm
	{add.f16 %rs1483,%rs1160,%rs1163;
}
	// end inline asm
	add.s64 	%rd124, %rd124, 4;
$L__BB2_7:
	and.b64  	%rd91, %rd1, 3;
	setp.eq.s64 	%p6, %rd91, 0;
	@%p6 bra 	$L__BB2_12;
	setp.eq.s64 	%p7, %rd91, 1;
	@%p7 bra 	$L__BB2_10;
	shl.b64 	%rd100, %rd124, 7;
	add.s64 	%rd101, %rd6, %rd100;
	add.s64 	%rd102, %rd4, %rd100;
	shl.b64 	%rd103, %rd101, 1;
	add.s64 	%rd92, %rd20, %rd103;
	mov.b32 	%r623, 1;
	// begin inline asm
	{
  .reg .pred p;
  setp.ne.b32 p, %r623, 0;
  mov.b32 %r556, %r710;
  mov.b32 %r557, %r709;
  mov.b32 %r558, %r708;
  mov.b32 %r559, %r707;
  @p ld.global.lu.v4.u32 {%r556, %r557, %r558, %r559}, [%rd92];
}

	// end inline asm
	shl.b64 	%rd104, %rd102, 1;
	add.s64 	%rd93, %rd21, %rd104;
	// begin inline asm
	{
  .reg .pred p;
  setp.ne.b32 p, %r623, 0;
  mov.b32 %r565, %r718;
  mov.b32 %r566, %r717;
  mov.b32 %r567, %r716;
  mov.b32 %r568, %r715;
  @p ld.global.v4.u32 {%r565, %r566, %r567, %r568}, [%rd93];
}

	// end inline asm
	add.s64 	%rd94, %rd92, 128;
	// begin inline asm
	{
  .reg .pred p;
  setp.ne.b32 p, %r623, 0;
  mov.b32 %r574, %r706;
  mov.b32 %r575, %r705;
  mov.b32 %r576, %r704;
  mov.b32 %r577, %r703;
  @p ld.global.lu.v4.u32 {%r574, %r575, %r576, %r577}, [%rd94];
}

	// end inline asm
	add.s64 	%rd95, %rd93, 128;
	// begin inline asm
	{
  .reg .pred p;
  setp.ne.b32 p, %r623, 0;
  mov.b32 %r583, %r714;
  mov.b32 %r584, %r713;
  mov.b32 %r585, %r712;
  mov.b32 %r586, %r711;
  @p ld.global.v4.u32 {%r583, %r584, %r585, %r586}, [%rd95];
}

	// end inline asm
	mov.b32 	{%rs1171, %rs1177}, %r556;
	mov.b32 	{%rs1172, %rs1178}, %r565;
	// begin inline asm
	{mul.f16 %rs1170,%rs1171,%rs1172;
}
	// end inline asm
	// begin inline asm
	{add.f16 %rs1173,%rs1483,%rs1170;
}
	// end inline asm
	// begin inline asm
	{mul.f16 %rs1176,%rs1177,%rs1178;
}
	// end inline asm
	// begin inline asm
	{add.f16 %rs1179,%rs1173,%rs1176;
}
	// end inline asm
	mov.b32 	{%rs1183, %rs1189}, %r557;
	mov.b32 	{%rs1184, %rs1190}, %r566;
	// begin inline asm
	{mul.f16 %rs1182,%rs1183,%rs1184;
}
	// end inline asm
	// begin inline asm
	{add.f16 %rs1185,%rs1179,%rs1182;
}
	// end inline asm
	// begin inline asm
	{mul.f16 %rs1188,%rs1189,%rs1190;
}
	// end inline asm
	// begin inline asm
	{add.f16 %rs1191,%rs1185,%rs1188;
}
	// end inline asm
	mov.b32 	{%rs1195, %rs1201}, %r558;
	mov.b32 	{%rs1196, %rs1202}, %r567;
	// begin inline asm
	{mul.f16 %rs1194,%rs1195,%rs1196;
}
	// end inline asm
	// begin inline asm
	{add.f16 %rs1197,%rs1191,%rs1194;
}
	// end inline asm
	// begin inline asm
	{mul.f16 %rs1200,%rs1201,%rs1202;
}
	// end inline asm
	// begin inline asm
	{add.f16 %rs1203,%rs1197,%rs1200;
}
	// end inline asm
	mov.b32 	{%rs1207, %rs1213}, %r559;
	mov.b32 	{%rs1208, %rs1214}, %r568;
	// begin inline asm
	{mul.f16 %rs1206,%rs1207,%rs1208;
}
	// end inline asm
	// begin inline asm
	{add.f16 %rs1209,%rs1203,%rs1206;
}
	// end inline asm
	// begin inline asm
	{mul.f16 %rs1212,%rs1213,%rs1214;
}
	// end inline asm
	// begin inline asm
	{add.f16 %rs1215,%rs1209,%rs1212;
}
	// end inline asm
	mov.b32 	{%rs1219, %rs1225}, %r574;
	mov.b32 	{%rs1220, %rs1226}, %r583;
	// begin inline asm
	{mul.f16 %rs1218,%rs1219,%rs1220;
}
	// end inline asm
	// begin inline asm
	{add.f16 %rs1221,%rs1215,%rs1218;
}
	// end inline asm
	// begin inline asm
	{mul.f16 %rs1224,%rs1225,%rs1226;
}
	// end inline asm
	// begin inline asm
	{add.f16 %rs1227,%rs1221,%rs1224;
}
	// end inline asm
	mov.b32 	{%rs1231, %rs1237}, %r575;
	mov.b32 	{%rs1232, %rs1238}, %r584;
	// begin inline asm
	{mul.f16 %rs1230,%rs1231,%rs1232;
}
	// end inline asm
	// begin inline asm
	{add.f16 %rs1233,%rs1227,%rs1230;
}
	// end inline asm
	// begin inline asm
	{mul.f16 %rs1236,%rs1237,%rs1238;
}
	// end inline asm
	// begin inline asm
	{add.f16 %rs1239,%rs1233,%rs1236;
}
	// end inline asm
	mov.b32 	{%rs1243, %rs1249}, %r576;
	mov.b32 	{%rs1244, %rs1250}, %r585;
	// begin inline asm
	{mul.f16 %rs1242,%rs1243,%rs1244;
}
	// end inline asm
	// begin inline asm
	{add.f16 %rs1245,%rs1239,%rs1242;
}
	// end inline asm
	// begin inline asm
	{mul.f16 %rs1248,%rs1249,%rs1250;
}
	// end inline asm
	// begin inline asm
	{add.f16 %rs1251,%rs1245,%rs1248;
}
	// end inline asm
	mov.b32 	{%rs1255, %rs1261}, %r577;
	mov.b32 	{%rs1256, %rs1262}, %r586;
	// begin inline asm
	{mul.f16 %rs1254,%rs1255,%rs1256;
}
	// end inline asm
	// begin inline asm
	{add.f16 %rs1257,%rs1251,%rs1254;
}
	// end inline asm
	// begin inline asm
	{mul.f16 %rs1260,%rs1261,%rs1262;
}
	// end inline asm
	// begin inline asm
	{add.f16 %rs1263,%rs1257,%rs1260;
}
	// end inline asm
	add.s64 	%rd96, %rd92, 256;
	// begin inline asm
	{
  .reg .pred p;
  setp.ne.b32 p, %r623, 0;
  mov.b32 %r710, %r556;
  mov.b32 %r709, %r557;
  mov.b32 %r708, %r558;
  mov.b32 %r707, %r559;
  @p ld.global.lu.v4.u32 {%r710, %r709, %r708, %r707}, [%rd96];
}

	// end inline asm
	add.s64 	%rd97, %rd93, 256;
	// begin inline asm
	{
  .reg .pred p;
  setp.ne.b32 p, %r623, 0;
  mov.b32 %r718, %r565;
  mov.b32 %r717, %r566;
  mov.b32 %r716, %r567;
  mov.b32 %r715, %r568;
  @p ld.global.v4.u32 {%r718, %r717, %r716, %r715}, [%rd97];
}

	// end inline asm
	add.s64 	%rd98, %rd92, 384;
	// begin inline asm
	{
  .reg .pred p;
  setp.ne.b32 p, %r623, 0;
  mov.b32 %r706, %r574;
  mov.b32 %r705, %r575;
  mov.b32 %r704, %r576;
  mov.b32 %r703, %r577;
  @p ld.global.lu.v4.u32 {%r706, %r705, %r704, %r703}, [%rd98];
}

	// end inline asm
	add.s64 	%rd99, %rd93, 384;
	// begin inline asm
	{
  .reg .pred p;
  setp.ne.b32 p, %r623, 0;
  mov.b32 %r714, %r583;
  mov.b32 %r713, %r584;
  mov.b32 %r712, %r585;
  mov.b32 %r711, %r586;
  @p ld.global.v4.u32 {%r714, %r713, %r712, %r711}, [%rd99];
}

	// end inline asm
	mov.b32 	{%rs1267, %rs1273}, %r710;
	mov.b32 	{%rs1268, %rs1274}, %r718;
	// begin inline asm
	{mul.f16 %rs1266,%rs1267,%rs1268;
}
	// end inline asm
	// begin inline asm
	{add.f16 %rs1269,%rs1263,%rs1266;
}
	// end inline asm
	// begin inline asm
	{mul.f16 %rs1272,%rs1273,%rs1274;
}
	// end inline asm
	// begin inline asm
	{add.f16 %rs1275,%rs1269,%rs1272;
}
	// end inline asm
	mov.b32 	{%rs1279, %rs1285}, %r709;
	mov.b32 	{%rs1280, %rs1286}, %r717;
	// begin inline asm
	{mul.f16 %rs1278,%rs1279,%rs1280;
}
	// end inline asm
	// begin inline asm
	{add.f16 %rs1281,%rs1275,%rs1278;
}
	// end inline asm
	// begin inline asm
	{mul.f16 %rs1284,%rs1285,%rs1286;
}
	// end inline asm
	// begin inline asm
	{add.f16 %rs1287,%rs1281,%rs1284;
}
	// end inline asm
	mov.b32 	{%rs1291, %rs1297}, %r708;
	mov.b32 	{%rs1292, %rs1298}, %r716;
	// begin inline asm
	{mul.f16 %rs1290,%rs1291,%rs1292;
}
	// end inline asm
	// begin inline asm
	{add.f16 %rs1293,%rs1287,%rs1290;
}
	// end inline asm
	// begin inline asm
	{mul.f16 %rs1296,%rs1297,%rs1298;
}
	// end inline asm
	// begin inline asm
	{add.f16 %rs1299,%rs1293,%rs1296;
}
	// end inline asm
	mov.b32 	{%rs1303, %rs1309}, %r707;
	mov.b32 	{%rs1304, %rs1310}, %r715;
	// begin inline asm
	{mul.f16 %rs1302,%rs1303,%rs1304;
}
	// end inline asm
	// begin inline asm
	{add.f16 %rs1305,%rs1299,%rs1302;
}
	// end inline asm
	// begin inline asm
	{mul.f16 %rs1308,%rs1309,%rs1310;
}
	// end inline asm
	// begin inline asm
	{add.f16 %rs1311,%rs1305,%rs1308;
}
	// end inline asm
	mov.b32 	{%rs1315, %rs1321}, %r706;
	mov.b32 	{%rs1316, %rs1322}, %r714;
	// begin inline asm
	{mul.f16 %rs1314,%rs1315,%rs1316;
}
	// end inline asm
	// begin inline asm
	{add.f16 %rs1317,%rs1311,%rs1314;
}
	// end inline asm
	// begin inline asm
	{mul.f16 %rs1320,%rs1321,%rs1322;
}
	// end inline asm
	// begin inline asm
	{add.f16 %rs1323,%rs1317,%rs1320;
}
	// end inline asm
	mov.b32 	{%rs1327, %rs1333}, %r705;
	mov.b32 	{%rs1328, %rs1334}, %r713;
	// begin inline asm
	{mul.f16 %rs1326,%rs1327,%rs1328;
}
	// end inline asm
	// begin inline asm
	{add.f16 %rs1329,%rs1323,%rs1326;
}
	// end inline asm
	// begin inline asm
	{mul.f16 %rs1332,%rs1333,%rs1334;
}
	// end inline asm
	// begin inline asm
	{add.f16 %rs1335,%rs1329,%rs1332;
}
	// end inline asm
	mov.b32 	{%rs1339, %rs1345}, %r704;
	mov.b32 	{%rs1340, %rs1346}, %r712;
	// begin inline asm
	{mul.f16 %rs1338,%rs1339,%rs1340;
}
	// end inline asm
	// begin inline asm
	{add.f16 %rs1341,%rs1335,%rs1338;
}
	// end inline asm
	// begin inline asm
	{mul.f16 %rs1344,%rs1345,%rs1346;
}
	// end inline asm
	// begin inline asm
	{add.f16 %rs1347,%rs1341,%rs1344;
}
	// end inline asm
	mov.b32 	{%rs1351, %rs1357}, %r703;
	mov.b32 	{%rs1352, %rs1358}, %r711;
	// begin inline asm
	{mul.f16 %rs1350,%rs1351,%rs1352;
}
	// end inline asm
	// begin inline asm
	{add.f16 %rs1353,%rs1347,%rs1350;
}
	// end inline asm
	// begin inline asm
	{mul.f16 %rs1356,%rs1357,%rs1358;
}
	// end inline asm
	// begin inline asm
	{add.f16 %rs1483,%rs1353,%rs1356;
}
	// end inline asm
	add.s64 	%rd124, %rd124, 2;
$L__BB2_10:
	and.b64  	%rd105, %rd24, 128;
	setp.eq.s64 	%p8, %rd105, 0;
	@%p8 bra 	$L__BB2_12;
	shl.b64 	%rd110, %rd124, 7;
	add.s64 	%rd111, %rd6, %rd110;
	add.s64 	%rd112, %rd4, %rd110;
	shl.b64 	%rd113, %rd111, 1;
	add.s64 	%rd106, %rd20, %rd113;
	mov.b32 	%r659, 1;
	// begin inline asm
	{
  .reg .pred p;
  setp.ne.b32 p, %r659, 0;
  mov.b32 %r628, %r710;
  mov.b32 %r629, %r709;
  mov.b32 %r630, %r708;
  mov.b32 %r631, %r707;
  @p ld.global.lu.v4.u32 {%r628, %r629, %r630, %r631}, [%rd106];
}

	// end inline asm
	shl.b64 	%rd114, %rd112, 1;
	add.s64 	%rd107, %rd21, %rd114;
	// begin inline asm
	{
  .reg .pred p;
  setp.ne.b32 p, %r659, 0;
  mov.b32 %r637, %r718;
  mov.b32 %r638, %r717;
  mov.b32 %r639, %r716;
  mov.b32 %r640, %r715;
  @p ld.global.v4.u32 {%r637, %r638, %r639, %r640}, [%rd107];
}

	// end inline asm
	add.s64 	%rd108, %rd106, 128;
	// begin inline asm
	{
  .reg .pred p;
  setp.ne.b32 p, %r659, 0;
  mov.b32 %r646, %r706;
  mov.b32 %r647, %r705;
  mov.b32 %r648, %r704;
  mov.b32 %r649, %r703;
  @p ld.global.lu.v4.u32 {%r646, %r647, %r648, %r649}, [%rd108];
}

	// end inline asm
	add.s64 	%rd109, %rd107, 128;
	// begin inline asm
	{
  .reg .pred p;
  setp.ne.b32 p, %r659, 0;
  mov.b32 %r655, %r714;
  mov.b32 %r656, %r713;
  mov.b32 %r657, %r712;
  mov.b32 %r658, %r711;
  @p ld.global.v4.u32 {%r655, %r656, %r657, %r658}, [%rd109];
}

	// end inline asm
	mov.b32 	{%rs1363, %rs1369}, %r628;
	mov.b32 	{%rs1364, %rs1370}, %r637;
	// begin inline asm
	{mul.f16 %rs1362,%rs1363,%rs1364;
}
	// end inline asm
	// begin inline asm
	{add.f16 %rs1365,%rs1483,%rs1362;
}
	// end inline asm
	// begin inline asm
	{mul.f16 %rs1368,%rs1369,%rs1370;
}
	// end inline asm
	// begin inline asm
	{add.f16 %rs1371,%rs1365,%rs1368;
}
	// end inline asm
	mov.b32 	{%rs1375, %rs1381}, %r629;
	mov.b32 	{%rs1376, %rs1382}, %r638;
	// begin inline asm
	{mul.f16 %rs1374,%rs1375,%rs1376;
}
	// end inline asm
	// begin inline asm
	{add.f16 %rs1377,%rs1371,%rs1374;
}
	// end inline asm
	// begin inline asm
	{mul.f16 %rs1380,%rs1381,%rs1382;
}
	// end inline asm
	// begin inline asm
	{add.f16 %rs1383,%rs1377,%rs1380;
}
	// end inline asm
	mov.b32 	{%rs1387, %rs1393}, %r630;
	mov.b32 	{%rs1388, %rs1394}, %r639;
	// begin inline asm
	{mul.f16 %rs1386,%rs1387,%rs1388;
}
	// end inline asm
	// begin inline asm
	{add.f16 %rs1389,%rs1383,%rs1386;
}
	// end inline asm
	// begin inline asm
	{mul.f16 %rs1392,%rs1393,%rs1394;
}
	// end inline asm
	// begin inline asm
	{add.f16 %rs1395,%rs1389,%rs1392;
}
	// end inline asm
	mov.b32 	{%rs1399, %rs1405}, %r631;
	mov.b32 	{%rs1400, %rs1406}, %r640;
	// begin inline asm
	{mul.f16 %rs1398,%rs1399,%rs1400;
}
	// end inline asm
	// begin inline asm
	{add.f16 %rs1401,%rs1395,%rs1398;
}
	// end inline asm
	// begin inline asm
	{mul.f16 %rs1404,%rs1405,%rs1406;
}
	// end inline asm
	// begin inline asm
	{add.f16 %rs1407,%rs1401,%rs1404;
}
	// end inline asm
	mov.b32 	{%rs1411, %rs1417}, %r646;
	mov.b32 	{%rs1412, %rs1418}, %r655;
	// begin inline asm
	{mul.f16 %rs1410,%rs1411,%rs1412;
}
	// end inline asm
	// begin inline asm
	{add.f16 %rs1413,%rs1407,%rs1410;
}
	// end inline asm
	// begin inline asm
	{mul.f16 %rs1416,%rs1417,%rs1418;
}
	// end inline asm
	// begin inline asm
	{add.f16 %rs1419,%rs1413,%rs1416;
}
	// end inline asm
	mov.b32 	{%rs1423, %rs1429}, %r647;
	mov.b32 	{%rs1424, %rs1430}, %r656;
	// begin inline asm
	{mul.f16 %rs1422,%rs1423,%rs1424;
}
	// end inline asm
	// begin inline asm
	{add.f16 %rs1425,%rs1419,%rs1422;
}
	// end inline asm
	// begin inline asm
	{mul.f16 %rs1428,%rs1429,%rs1430;
}
	// end inline asm
	// begin inline asm
	{add.f16 %rs1431,%rs1425,%rs1428;
}
	// end inline asm
	mov.b32 	{%rs1435, %rs1441}, %r648;
	mov.b32 	{%rs1436, %rs1442}, %r657;
	// begin inline asm
	{mul.f16 %rs1434,%rs1435,%rs1436;
}
	// end inline asm
	// begin inline asm
	{add.f16 %rs1437,%rs1431,%rs1434;
}
	// end inline asm
	// begin inline asm
	{mul.f16 %rs1440,%rs1441,%rs1442;
}
	// end inline asm
	// begin inline asm
	{add.f16 %rs1443,%rs1437,%rs1440;
}
	// end inline asm
	mov.b32 	{%rs1447, %rs1453}, %r649;
	mov.b32 	{%rs1448, %rs1454}, %r658;
	// begin inline asm
	{mul.f16 %rs1446,%rs1447,%rs1448;
}
	// end inline asm
	// begin inline asm
	{add.f16 %rs1449,%rs1443,%rs1446;
}
	// end inline asm
	// begin inline asm
	{mul.f16 %rs1452,%rs1453,%rs1454;
}
	// end inline asm
	// begin inline asm
	{add.f16 %rs1483,%rs1449,%rs1452;
}
	// end inline asm
$L__BB2_12:
	ld.param.u64 	%rd120, [_Z20mySGemvKernel_Stage2PK6__halfS1_PS_mmm_param_4];
	ld.param.u64 	%rd119, [_Z20mySGemvKernel_Stage2PK6__halfS1_PS_mmm_param_2];
	// begin inline asm
	{mov.u32 %r664, WARP_SZ;
}
	// end inline asm
	shl.b32 	%r686, %r664, 8;
	add.s32 	%r683, %r686, -8161;
	// begin inline asm
	{  mov.b32 %r665, {%rs1483,%rs1483};}

	// end inline asm
	mov.b32 	%r668, 4;
	mov.b32 	%r684, -1;
	// begin inline asm
	{shfl.sync.bfly.b32 %r666,%r665,%r668,%r683,%r684;
}
	// end inline asm
	// begin inline asm
	{.reg .f16 low,high;
 mov.b32 {low,high}, %r666;
 mov.b16 %rs1460, low;}
	// end inline asm
	// begin inline asm
	{add.f16 %rs1461,%rs1483,%rs1460;
}
	// end inline asm
	// begin inline asm
	{  mov.b32 %r672, {%rs1461,%rs1461};}

	// end inline asm
	mov.b32 	%r675, 2;
	// begin inline asm
	{shfl.sync.bfly.b32 %r673,%r672,%r675,%r683,%r684;
}
	// end inline asm
	// begin inline asm
	{.reg .f16 low,high;
 mov.b32 {low,high}, %r673;
 mov.b16 %rs1466, low;}
	// end inline asm
	// begin inline asm
	{add.f16 %rs1467,%rs1461,%rs1466;
}
	// end inline asm
	// begin inline asm
	{  mov.b32 %r679, {%rs1467,%rs1467};}

	// end inline asm
	mov.b32 	%r682, 1;
	// begin inline asm
	{shfl.sync.bfly.b32 %r680,%r679,%r682,%r683,%r684;
}
	// end inline asm
	// begin inline asm
	{.reg .f16 low,high;
 mov.b32 {low,high}, %r680;
 mov.b16 %rs1472, low;}
	// end inline asm
	// begin inline asm
	{add.f16 %rs1473,%rs1467,%rs1472;
}
	// end inline asm
	cvta.to.global.u64 	%rd115, %rd119;
	mad.lo.s64 	%rd116, %rd120, %rd5, %rd2;
	shl.b64 	%rd117, %rd116, 1;
	add.s64 	%rd118, %rd115, %rd117;
	st.global.u16 	[%rd118], %rs1473;
	ret;

}
	// .globl	_Z20mySGemvKernel_Stage3PK6__halfS1_PS_mmm
.visible .entry _Z20mySGemvKernel_Stage3PK6__halfS1_PS_mmm(
	.param .u64 .ptr .align 1 _Z20mySGemvKernel_Stage3PK6__halfS1_PS_mmm_param_0,
	.param .u64 .ptr .align 1 _Z20mySGemvKernel_Stage3PK6__halfS1_PS_mmm_param_1,
	.param .u64 .ptr .align 1 _Z20mySGemvKernel_Stage3PK6__halfS1_PS_mmm_param_2,
	.param .u64 _Z20mySGemvKernel_Stage3PK6__halfS1_PS_mmm_param_3,
	.param .u64 _Z20mySGemvKernel_Stage3PK6__halfS1_PS_mmm_param_4,
	.param .u64 _Z20mySGemvKernel_Stage3PK6__halfS1_PS_mmm_param_5
)
{
	.reg .pred 	%p<9>;
	.reg .b16 	%rs<1484>;
	.reg .b32 	%r<751>;
	.reg .b64 	%rd<126>;
	.reg .b64 	%fd<2>;

	ld.param.u64 	%rd20, [_Z20mySGemvKernel_Stage3PK6__halfS1_PS_mmm_param_0];
	ld.param.u64 	%rd21, [_Z20mySGemvKernel_Stage3PK6__halfS1_PS_mmm_param_1];
	ld.param.u64 	%rd24, [_Z20mySGemvKernel_Stage3PK6__halfS1_PS_mmm_param_5];
	mov.u32 	%r1, %tid.x;
	and.b32  	%r114, %r1, 24;
	cvt.u64.u32 	%rd25, %r114;
	mov.u32 	%r115, %ctaid.x;
	shl.b32 	%r116, %r115, 4;
	cvt.u64.u32 	%rd26, %r116;
	shr.u32 	%r117, %r1, 3;
	and.b32  	%r118, %r117, 124;
	cvt.u64.u32 	%rd27, %r118;
	shr.u64 	%rd28, %rd25, 3;
	shr.u64 	%rd1, %rd24, 7;
	mov.f64 	%fd1, 0d0000000000000000;
	// begin inline asm
	{  cvt.rn.f16.f64 %rs1483, %fd1;}

	// end inline asm
	shl.b32 	%r119, %r1, 3;
	cvt.u64.u32 	%rd29, %r119;
	and.b64  	%rd30, %rd29, 56;
	mov.u32 	%r120, %ctaid.z;
	cvt.u64.u32 	%rd2, %r120;
	mul.lo.s64 	%rd3, %rd24, %rd2;
	add.s64 	%rd4, %rd3, %rd30;
	add.s64 	%rd31, %rd27, %rd26;
	or.b64  	%rd5, %rd31, %rd28;
	mad.lo.s64 	%rd6, %rd24, %rd5, %rd30;
	setp.lt.u64 	%p1, %rd24, 128;
	@%p1 bra 	$L__BB3_12;
	add.s64 	%rd33, %rd1, -1;
	setp.lt.u64 	%p2, %rd33, 7;
	mov.b64 	%rd124, 0;
	@%p2 bra 	$L__BB3_4;
	and.b64  	%rd124, %rd1, 144115188075855864;
	shl.b64 	%rd34, %rd3, 1;
	add.s64 	%rd8, %rd21, %rd34;
	and.b32  	%r123, %r1, 7;
	mul.wide.u32 	%rd121, %r123, 16;
	mov.u64 	%rd122, %rd124;
$L__BB3_3:
	.pragma "nounroll";
	mul.lo.s64 	%rd67, %rd24, %rd5;
	shl.b64 	%rd68, %rd67, 1;
	add.s64 	%rd69, %rd20, %rd68;
	add.s64 	%rd35, %rd69, %rd121;
	mov.b32 	%r407, 1;
	// begin inline asm
	{
  .reg .pred p;
  setp.ne.b32 p, %r407, 0;
  mov.b32 %r124, %r718;
  mov.b32 %r125, %r717;
  mov.b32 %r126, %r716;
  mov.b32 %r127, %r715;
  @p ld.global.lu.v4.u32 {%r124, %r125, %r126, %r127}, [%rd35];
}

	// end inline asm
	add.s64 	%rd36, %rd8, %rd121;
	// begin inline asm
	{
  .reg .pred p;
  setp.ne.b32 p, %r407, 0;
  mov.b32 %r133, %r714;
  mov.b32 %r134, %r713;
  mov.b32 %r135, %r712;
  mov.b32 %r136, %r711;
  @p ld.global.v4.u32 {%r133, %r134, %r135, %r136}, [%rd36];
}

	// end inline asm
	add.s64 	%rd37, %rd35, 128;
	// begin inline asm
	{
  .reg .pred p;
  setp.ne.b32 p, %r407, 0;
  mov.b32 %r142, %r710;
  mov.b32 %r143, %r709;
  mov.b32 %r144, %r708;
  mov.b32 %r145, %r707;
  @p ld.global.lu.v4.u32 {%r142, %r143, %r144, %r145}, [%rd37];
}

	// end inline asm
	add.s64 	%rd38, %rd36, 128;
	// begin inline asm
	{
  .reg .pred p;
  setp.ne.b32 p, %r407, 0;
  mov.b32 %r151, %r706;
  mov.b32 %r152, %r705;
  mov.b32 %r153, %r704;
  mov.b32 %r154, %r703;
  @p ld.global.v4.u32 {%r151, %r152, %r153, %r154}, [%rd38];
}

	// end inline asm
	mov.b32 	{%rs17, %rs23}, %r124;
	mov.b32 	{%rs18, %rs24}, %r133;
	// begin inline asm
	{mul.f16 %rs16,%rs17,%rs18;
}
	// end inline asm
	// begin inline asm
	{add.f16 %rs19,%rs1483,%rs16;
}
	// end inline asm
	// begin inline asm
	{mul.f16 %rs22,%rs23,%rs24;
}
	// end inline asm
	// begin inline asm
	{add.f16 %rs25,%rs19,%rs22;
}
	// end inline asm
	mov.b32 	{%rs29, %rs35}, %r125;
	mov.b32 	{%rs30, %rs36}, %r134;
	// begin inline asm
	{mul.f16 %rs28,%rs29,%rs30;
}
	// end inline asm
	// begin inline asm
	{add.f16 %rs31,%rs25,%rs28;
}
	// end inline asm
	// begin inline asm
	{mul.f16 %rs34,%rs35,%rs36;
}
	// end inline asm
	// begin inline asm
	{add.f16 %rs37,%rs31,%rs34;
}
	// end inline asm
	mov.b32 	{%rs41, %rs47}, %r126;
	mov.b32 	{%rs42, %rs48}, %r135;
	// begin inline asm
	{mul.f16 %rs40,%rs41,%rs42;
}
	// end inline asm
	// begin inline asm
	{add.f16 %rs43,%rs37,%rs40;
}
	// end inline asm
	// begin inline asm
	{mul.f16 %rs46,%rs47,%rs48;
}
	// end inline asm
	// begin inline asm
	{add.f16 %rs49,%rs43,%rs46;
}
	// end inline asm
	mov.b32 	{%rs53, %rs59}, %r127;
	mov.b32 	{%rs54, %rs60}, %r136;
	// begin inline asm
	{mul.f16 %rs52,%rs53,%rs54;
}
	// end inline asm
	// begin inline asm
	{add.f16 %rs55,%rs49,%rs52;
}
	// end inline asm
	// begin inline asm
	{mul.f16 %rs58,%rs59,%rs60;
}
	// end inline asm
	// begin inline asm
	{add.f16 %rs61,%rs55,%rs58;
}
	// end inline asm
	mov.b32 	{%rs65, %rs71}, %r142;
	mov.b32 	{%rs66, %rs72}, %r151;
	// begin inline asm
	{mul.f16 %rs64,%rs65,%rs66;
}
	// end inline asm
	// begin inline asm
	{add.f16 %rs67,%rs61,%rs64;
}
	// end inline asm
	// begin inline asm
	{mul.f16 %rs70,%rs71,%rs72;
}
	// end inline asm
	// begin inline asm
	{add.f16 %rs73,%rs67,%rs70;
}
	// end inline asm
	mov.b32 	{%rs77, %rs83}, %r143;
	mov.b32 	{%rs78, %rs84}, %r152;
	// begin inline asm
	{mul.f16 %rs76,%rs77,%rs78;
}
	// end inline asm
	// begin inline asm
	{add.f16 %rs79,%rs73,%rs76;
}
	// end inline asm
	// begin inline asm
	{mul.f16 %rs82,%rs83,%rs84;
}
	// end inline asm
	// begin inline asm
	{add.f16 %rs85,%rs79,%rs82;
}
	// end inline asm
	mov.b32 	{%rs89, %rs95}, %r144;
	mov.b32 	{%rs90, %rs96}, %r153;
	// begin inline asm
	{mul.f16 %rs88,%rs89,%rs90;
}
	// end inline asm
	// begin inline asm
	{add.f16 %rs91,%rs85,%rs88;
}
	// end inline asm
	// begin inline asm
	{mul.f16 %rs94,%rs95,%rs96;
}
	// end inline asm
	// begin inline asm
	{add.f16 %rs97,%rs91,%rs94;
}
	// end inline asm
	mov.b32 	{%rs101, %rs107}, %r145;
	mov.b32 	{%rs102, %rs108}, %r154;
	// begin inline asm
	{mul.f16 %rs100,%rs101,%rs102;
}
	// end inline asm
	// begin inline asm
	{add.f16 %rs103,%rs97,%rs100;
}
	// end inline asm
	// begin inline asm
	{mul.f16 %rs106,%rs107,%rs108;
}
	// end inline asm
	// begin inline asm
	{add.f16 %rs109,%rs103,%rs106;
}
	// end inline asm
	add.s64 	%rd39, %rd35, 256;
	// begin inline asm
	{
  .reg .pred p;
  setp.ne.b32 p, %r407, 0;
  mov.b32 %r160, %r124;
  mov.b32 %r161, %r125;
  mov.b32 %r162, %r126;
  mov.b32 %r163, %r127;
  @p ld.global.lu.v4.u32 {%r160, %r161, %r162, %r163}, [%rd39];
}

	// end inline asm
	add.s64 	%rd40, %rd36, 256;
	// begin inline asm
	{
  .reg .pred p;
  setp.ne.b32 p, %r407, 0;
  mov.b32 %r169, %r133;
  mov.b32 %r170, %r134;
  mov.b32 %r171, %r135;
  mov.b32 %r172, %r136;
  @p ld.global.v4.u32 {%r169, %r170, %r171, %r172}, [%rd40];
}

	// end inline asm
	add.s64 	%rd41, %rd35, 384;
	// begin inline asm
	{
  .reg .pred p;
  setp.ne.b32 p, %r407, 0;
  mov.b32 %r178, %r142;
  mov.b32 %r179, %r143;
  mov.b32 %r180, %r144;
  mov.b32 %r181, %r145;
  @p ld.global.lu.v4.u32 {%r178, %r179, %r180, %r181}, [%rd41];
}

	// end inline asm
	add.s64 	%rd42, %rd36, 384;
	// begin inline asm
	{
  .reg .pred p;
  setp.ne.b32 p, %r407, 0;
  mov.b32 %r187, %r151;
  mov.b32 %r188, %r152;
  mov.b32 %r189, %r153;
  mov.b32 %r190, %r154;
  @p ld.global.v4.u32 {%r187, %r188, %r189, %r190}, [%rd42];
}

	// end inline asm
	mov.b32 	{%rs113, %rs119}, %r160;
	mov.b32 	{%rs114, %rs120}, %r169;
	// begin inline asm
	{mul.f16 %rs112,%rs113,%rs114;
}
	// end inline asm
	// begin inline asm
	{add.f16 %rs115,%rs109,%rs112;
}
	// end inline asm
	// begin inline asm
	{mul.f16 %rs118,%rs119,%rs120;
}
	// end inline asm
	// begin inline asm
	{add.f16 %rs121,%rs115,%rs118;
}
	// end inline asm
	mov.b32 	{%rs125, %rs131}, %r161;
	mov.b32 	{%rs126, %rs132}, %r170;
	// begin inline asm
	{mul.f16 %rs124,%rs125,%rs126;
}
	// end inline asm
	// begin inline asm
	{add.f16 %rs127,%rs121,%rs124;
}
	// end inline asm
	// begin inline asm
	{mul.f16 %rs130,%rs131,%rs132;
}
	// end inline asm
	// begin inline asm
	{add.f16 %rs133,%rs127,%rs130;
}
	// end inline asm
	mov.b32 	{%rs137, %rs143}, %r162;
	mov.b32 	{%rs138, %rs144}, %r171;
	// begin inline asm
	{mul.f16 %rs136,%rs137,%rs138;
}
	// end inline asm
	// begin inline asm
	{add.f16 %rs139,%rs133,%rs136;
}
	// end inline asm
	// begin inline asm
	{mul.f16 %rs142,%rs143,%rs144;
}
	// end inline asm
	// begin inline asm
	{add.f16 %rs145,%rs139,%rs142;
}
	// end inline asm
	mov.b32 	{%rs149, %rs155}, %r163;
	mov.b32 	{%rs150, %rs156}, %r172;
	// begin inline asm
	{mul.f16 %rs148,%rs149,%rs150;
}
	// end inline asm
	// begin inline asm
	{add.f16 %rs151,%rs145,%rs148;
}
	// end inline asm
	// begin inline asm
	{mul.f16 %rs154,%rs155,%rs156;
}
	// end inline asm
	// begin inline asm
	{add.f16 %rs157,%rs151,%rs154;
}
	// end inline asm
	mov.b32 	{%rs161, %rs167}, %r178;
	mov.b32 	{%rs162, %rs168}, %r187;
	// begin inline asm
	{mul.f16 %rs160,%rs161,%rs162;
}
	// end inline asm
	// begin inline asm
	{add.f16 %rs163,%rs157,%rs160;
}
	// end inline asm
	// begin inline asm
	{mul.f16 %rs166,%rs167,%rs168;
}
	// end inline asm
	// begin inline asm
	{add.f16 %rs169,%rs163,%rs166;
}
	// end inline asm
	mov.b32 	{%rs173, %rs179}, %r179;
	mov.b32 	{%rs174, %rs180}, %r188;
	// begin inline asm
	{mul.f16 %rs172,%rs173,%rs174;
}
	// end inline asm
	// begin inline asm
	{add.f16 %rs175,%rs169,%rs172;
}
	// end inline asm
	// begin inline asm
	{mul.f16 %rs178,%rs179,%rs180;
}
	// end inline asm
	// begin inline asm
	{add.f16 %rs181,%rs175,%rs178;
}
	// end inline asm
	mov.b32 	{%rs185, %rs191}, %r180;
	mov.b32 	{%rs186, %rs192}, %r189;
	// begin inline asm
	{mul.f16 %rs184,%rs185,%rs186;
}
	// end inline asm
	// begin inline asm
	{add.f16 %rs187,%rs181,%rs184;
}
	// end inline asm
	// begin inline asm
	{mul.f16 %rs190,%rs191,%rs192;
}
	// end inline asm
	// begin inline asm
	{add.f16 %rs193,%rs187,%rs190;
}
	// end inline asm
	mov.b32 	{%rs197, %rs203}, %r181;
	mov.b32 	{%rs198, %rs204}, %r190;
	// begin inline asm
	{mul.f16 %rs196,%rs197,%rs198;
}
	// end inline asm
	// begin inline asm
	{add.f16 %rs199,%rs193,%rs196;
}
	// end inline asm
	// begin inline asm
	{mul.f16 %rs202,%rs203,%rs204;
}
	// end inline asm
	// begin inline asm
	{add.f16 %rs205,%rs199,%rs202;
}
	// end inline asm
	add.s64 	%rd43, %rd35, 512;
	// begin inline asm
	{
  .reg .pred p;
  setp.ne.b32 p, %r407, 0;
  mov.b32 %r196, %r160;
  mov.b32 %r197, %r161;
  mov.b32 %r198, %r162;
  mov.b32 %r199, %r163;
  @p ld.global.lu.v4.u32 {%r196, %r197, %r198, %r199}, [%rd43];
}

	// end inline asm
	add.s64 	%rd44, %rd36, 512;
	// begin inline asm
	{
  .reg .pred p;
  setp.ne.b32 p, %r407, 0;
  mov.b32 %r205, %r169;
  mov.b32 %r206, %r170;
  mov.b32 %r207, %r171;
  mov.b32 %r208, %r172;
  @p ld.global.v4.u32 {%r205, %r206, %r207, %r208}, [%rd44];
}

	// end inline asm
	add.s64 	%rd45, %rd35, 640;
	// begin inline asm
	{
  .reg .pred p;
  setp.ne.b32 p, %r407, 0;
  mov.b32 %r214, %r178;
  mov.b32 %r215, %r179;
  mov.b32 %r216, %r180;
  mov.b32 %r217, %r181;
  @p ld.global.lu.v4.u32 {%r214, %r215, %r216, %r217}, [%rd45];
}

	// end inline asm
	add.s64 	%rd46, %rd36, 640;
	// begin inline asm
	{
  .reg .pred p;
  setp.ne.b32 p, %r407, 0;
  mov.b32 %r223, %r187;
  mov.b32 %r224, %r188;
  mov.b32 %r225, %r189;
  mov.b32 %r226, %r190;
  @p ld.global.v4.u32 {%r223, %r224, %r225, %r226}, [%rd46];
}

	// end inline asm
	mov.b32 	{%rs209, %rs215}, %r196;
	mov.b32 	{%rs210, %rs216}, %r205;
	// begin inline asm
	{mul.f16 %rs208,%rs209,%rs210;
}
	// end inline asm
	// begin inline asm
	{add.f16 %rs211,%rs205,%rs208;
}
	// end inline asm
	// begin inline asm
	{mul.f16 %rs214,%rs215,%rs216;
}
	// end inline asm
	// begin inline asm
	{add.f16 %rs217,%rs211,%rs214;
}
	// end inline asm
	mov.b32 	{%rs221, %rs227}, %r197;
	mov.b32 	{%rs222, %rs228}, %r206;
	// begin inline asm
	{mul.f16 %rs220,%rs221,%rs222;
}
	// end inline asm
	// begin inline asm
	{add.f16 %rs223,%rs217,%rs220;
}
	// end inline asm
	// begin inline asm
	{mul.f16 %rs226,%rs227,%rs228;
}
	// end inline asm
	// begin inline asm
	{add.f16 %rs229,%rs223,%rs226;
}
	// end inline asm
	mov.b32 	{%rs233, %rs239}, %r198;
	mov.b32 	{%rs234, %rs240}, %r207;
	// begin inline asm
	{mul.f16 %rs232,%rs233,%rs234;
}
	// end inline asm
	// begin inline asm
	{add.f16 %rs235,%rs229,%rs232;
}
	// end inline asm
	// begin inline asm
	{mul.f16 %rs238,%rs239,%rs240;
}
	// end inline asm
	// begin inline asm
	{add.f16 %rs241,%rs235,%rs238;
}
	// end inline asm
	mov.b32 	{%rs245, %rs251}, %r199;
	mov.b32 	{%rs246, %rs252}, %r208;
	// begin inline asm
	{mul.f16 %rs244,%rs245,%rs246;
}
	// end inline asm
	// begin inline asm
	{add.f16 %rs247,%rs241,%rs244;
}
	// end inline asm
	// begin inline asm
	{mul.f16 %rs250,%rs251,%rs252;
}
	// end inline asm
	// begin inline asm
	{add.f16 %rs253,%rs247,%rs250;
}
	// end inline asm
	mov.b32 	{%rs257, %rs263}, %r214;
	mov.b32 	{%rs258, %rs264}, %r223;
	// begin inline asm
	{mul.f16 %rs256,%rs257,%rs258;
}
	// end inline asm
	// begin inline asm
	{add.f16 %rs259,%rs253,%rs256;
}
	// end inline asm
	// begin inline asm
	{mul.f16 %rs262,%rs263,%rs264;
}
	// end inline asm
	// begin inline asm
	{add.f16 %rs265,%rs259,%rs262;
}
	// end inline asm
	mov.b32 	{%rs269, %rs275}, %r215;
	mov.b32 	{%rs270, %rs276}, %r224;
	// begin inline asm
	{mul.f16 %rs268,%rs269,%rs270;
}
	// end inline asm
	// begin inline asm
	{add.f16 %rs271,%rs265,%rs268;
}
	// end inline asm
	// begin inline asm
	{mul.f16 %rs274,%rs275,%rs276;
}
	// end inline asm
	// begin inline asm
	{add.f16 %rs277,%rs271,%rs274;
}
	// end inline asm
	mov.b32 	{%rs281, %rs287}, %r216;
	mov.b32 	{%rs282, %rs288}, %r225;
	// begin inline asm
	{mul.f16 %rs280,%rs281,%rs282;
}
	// end inline asm
	// begin inline asm
	{add.f16 %rs283,%rs277,%rs280;
}
	// end inline asm
	// begin inline asm
	{mul.f16 %rs286,%rs287,%rs288;
}
	// end inline asm
	// begin inline asm
	{add.f16 %rs289,%rs283,%rs286;
}
	// end inline asm
	mov.b32 	{%rs293, %rs299}, %r217;
	mov.b32 	{%rs294, %rs300}, %r226;
	// begin inline asm
	{mul.f16 %rs292,%rs293,%rs294;
}
	// end inline asm
	// begin inline asm
	{add.f16 %rs295,%rs289,%rs292;
}
	// end inline asm
	// begin inline asm
	{mul.f16 %rs298,%rs299,%rs300;
}
	// end inline asm
	// begin inline asm
	{add.f16 %rs301,%rs295,%rs298;
}
	// end inline asm
	add.s64 	%rd47, %rd35, 768;
	// begin inline asm
	{
  .reg .pred p;
  setp.ne.b32 p, %r407, 0;
  mov.b32 %r232, %r196;
  mov.b32 %r233, %r197;
  mov.b32 %r234, %r198;
  mov.b32 %r235, %r199;
  @p ld.global.lu.v4.u32 {%r232, %r233, %r234, %r235}, [%rd47];
}

	// end inline asm
	add.s64 	%rd48, %rd36, 768;
	// begin inline asm
	{
  .reg .pred p;
  setp.ne.b32 p, %r407, 0;
  mov.b32 %r241, %r205;
  mov.b32 %r242, %r206;
  mov.b32 %r243, %r207;
  mov.b32 %r244, %r208;
  @p ld.global.v4.u32 {%r241, %r242, %r243, %r244}, [%rd48];
}

	// end inline asm
	add.s64 	%rd49, %rd35, 896;
	// begin inline asm
	{
  .reg .pred p;
  setp.ne.b32 p, %r407, 0;
  mov.b32 %r250, %r214;
  mov.b32 %r251, %r215;
  mov.b32 %r252, %r216;
  mov.b32 %r253, %r217;
  @p ld.global.lu.v4.u32 {%r250, %r251, %r252, %r253}, [%rd49];
}

	// end inline asm
	add.s64 	%rd50, %rd36, 896;
	// begin inline asm
	{
  .reg .pred p;
  setp.ne.b32 p, %r407, 0;
  mov.b32 %r259, %r223;
  mov.b32 %r260, %r224;
  mov.b32 %r261, %r225;
  mov.b32 %r262, %r226;
  @p ld.global.v4.u32 {%r259, %r260, %r261, %r262}, [%rd50];
}

	// end inline asm
	mov.b32 	{%rs305, %rs311}, %r232;
	mov.b32 	{%rs306, %rs312}, %r241;
	// begin inline asm
	{mul.f16 %rs304,%rs305,%rs306;
}
	// end inline asm
	// begin inline asm
	{add.f16 %rs307,%rs301,%rs304;
}
	// end inline asm
	// begin inline asm
	{mul.f16 %rs310,%rs311,%rs312;
}
	// end inline asm
	// begin inline asm
	{add.f16 %rs313,%rs307,%rs310;
}
	// end inline asm
	mov.b32 	{%rs317, %rs323}, %r233;
	mov.b32 	{%rs318, %rs324}, %r242;
	// begin inline asm
	{mul.f16 %rs316,%rs317,%rs318;
}
	// end inline asm
	// begin inline asm
	{add.f16 %rs319,%rs313,%rs316;
}
	// end inline asm
	// begin inline asm
	{mul.f16 %rs322,%rs323,%rs324;
}
	// end inline asm
	// begin inline asm
	{add.f16 %rs325,%rs319,%rs322;
}
	// end inline asm
	mov.b32 	{%rs329, %rs335}, %r234;
	mov.b32 	{%rs330, %rs336}, %r243;
	// begin inline asm
	{mul.f16 %rs328,%rs329,%rs330;
}
	// end inline asm
	// begin inline asm
	{add.f16 %rs331,%rs325,%rs328;
}
	// end inline asm
	// begin inline asm
	{mul.f16 %rs334,%rs335,%rs336;
}
	// end inline asm
	// begin inline asm
	{add.f16 %rs337,%rs331,%rs334;
}
	// end inline asm
	mov.b32 	{%rs341, %rs347}, %r235;
	mov.b32 	{%rs342, %rs348}, %r244;
	// begin inline asm
	{mul.f16 %rs340,%rs341,%rs342;
}
	// end inline asm
	// begin inline asm
	{add.f16 %rs343,%rs337,%rs340;
}
	// end inline asm
	// begin inline asm
	{mul.f16 %rs346,%rs347,%rs348;
}
	// end inline asm
	// begin inline asm
	{add.f16 %rs349,%rs343,%rs346;
}
	// end inline asm
	mov.b32 	{%rs353, %rs359}, %r250;
	mov.b32 	{%rs354, %rs360}, %r259;
	// begin inline asm
	{mul.f16 %rs352,%rs353,%rs354;
}
	// end inline asm
	// begin inline asm
	{add.f16 %rs355,%rs349,%rs352;
}
	// end inline asm
	// begin inline asm
	{mul.f16 %rs358,%rs359,%rs360;
}
	// end inline asm
	// begin inline asm
	{add.f16 %rs361,%rs355,%rs358;
}
	// end inline asm
	mov.b32 	{%rs365, %rs371}, %r251;
	mov.b32 	{%rs366, %rs372}, %r260;
	// begin inline asm
	{mul.f16 %rs364,%rs365,%rs366;
}
	// end inline asm
	// begin inline asm
	{add.f16 %rs367,%rs361,%rs364;
}
	// end inline asm
	// begin inline asm
	{mul.f16 %rs370,%rs371,%rs372;
}
	// end inline asm
	// begin inline asm
	{add.f16 %rs373,%rs367,%rs370;
}
	// end inline asm
	mov.b32 	{%rs377, %rs383}, %r252;
	mov.b32 	{%rs378, %rs384}, %r261;
	// begin inline asm
	{mul.f16 %rs376,%rs377,%rs378;
}
	// end inline asm
	// begin inline asm
	{add.f16 %rs379,%rs373,%rs376;
}
	// end inline asm
	// begin inline asm
	{mul.f16 %rs382,%rs383,%rs384;
}
	// end inline asm
	// begin inline asm
	{add.f16 %rs385,%rs379,%rs382;
}
	// end inline asm
	mov.b32 	{%rs389, %rs395}, %r253;
	mov.b32 	{%rs390, %rs396}, %r262;
	// begin inline asm
	{mul.f16 %rs388,%rs389,%rs390;
}
	// end inline asm
	// begin inline asm
	{add.f16 %rs391,%rs385,%rs388;
}
	// end inline asm
	// begin inline asm
	{mul.f16 %rs394,%rs395,%rs396;
}
	// end inline asm
	// begin inline asm
	{add.f16 %rs397,%rs391,%rs394;
}
	// end inline asm
	add.s64 	%rd51, %rd35, 1024;
	// begin inline asm
	{
  .reg .pred p;
  setp.ne.b32 p, %r407, 0;
  mov.b32 %r268, %r232;
  mov.b32 %r269, %r233;
  mov.b32 %r270, %r234;
  mov.b32 %r271, %r235;
  @p ld.global.lu.v4.u32 {%r268, %r269, %r270, %r271}, [%rd51];
}

	// end inline asm
	add.s64 	%rd52, %rd36, 1024;
	// begin inline asm
	{
  .reg .pred p;
  setp.ne.b32 p, %r407, 0;
  mov.b32 %r277, %r241;
  mov.b32 %r278, %r242;
  mov.b32 %r279, %r243;
  mov.b32 %r280, %r244;
  @p ld.global.v4.u32 {%r277, %r278, %r279, %r280}, [%rd52];
}

	// end inline asm
	add.s64 	%rd53, %rd35, 1152;
	// begin inline asm
	{
  .reg .pred p;
  setp.ne.b32 p, %r407, 0;
  mov.b32 %r286, %r250;
  mov.b32 %r287, %r251;
  mov.b32 %r288, %r252;
  mov.b32 %r289, %r253;
  @p ld.global.lu.v4.u32 {%r286, %r287, %r288, %r289}, [%rd53];
}

	// end inline asm
	add.s64 	%rd54, %rd36, 1152;
	// begin inline asm
	{
  .reg .pred p;
  setp.ne.b32 p, %r407, 0;
  mov.b32 %r295, %r259;
  mov.b32 %r296, %r260;
  mov.b32 %r297, %r261;
  mov.b32 %r298, %r262;
  @p ld.global.v4.u32 {%r295, %r296, %r297, %r298}, [%rd54];
}

	// end inline asm
	mov.b32 	{%rs401, %rs407}, %r268;
	mov.b32 	{%rs402, %rs408}, %r277;
	// begin inline asm
	{mul.f16 %rs400,%rs401,%rs402;
}
	// end inline asm
	// begin inline asm
	{add.f16 %rs403,%rs397,%rs400;
}
	// end inline asm
	// begin inline asm
	{mul.f16 %rs406,%rs407,%rs408;
}
	// end inline asm
	// begin inline asm
	{add.f16 %rs409,%rs403,%rs406;
}
	// end inline asm
	mov.b32 	{%rs413, %rs419}, %r269;
	mov.b32 	{%rs414, %rs420}, %r278;
	// begin inline asm
	{mul.f16 %rs412,%rs413,%rs414;
}
	// end inline asm
	// begin inline asm
	{add.f16 %rs415,%rs409,%rs412;
}
	// end inline asm
	// begin inline asm
	{mul.f16 %rs418,%rs419,%rs420;
}
	// end inline asm
	// begin inline asm
	{add.f16 %rs421,%rs415,%rs418;
}
	// end inline asm
	mov.b32 	{%rs425, %rs431}, %r270;
	mov.b32 	{%rs426, %rs432}, %r279;
	// begin inline asm
	{mul.f16 %rs424,%rs425,%rs426;
}
	// end inline asm
	// begin inline asm
	{add.f16 %rs427,%rs421,%rs424;
}
	// end inline asm
	// begin inline asm
	{mul.f16 %rs430,%rs431,%rs432;
}
	// end inline asm
	// begin inline asm
	{add.f16 %rs433,%rs427,%rs430;
}
	// end inline asm
	mov.b32 	{%rs437, %rs443}, %r271;
	mov.b32 	{%rs438, %rs444}, %r280;
	// begin inline asm
	{mul.f16 %rs436,%rs437,%rs438;
}
	// end inline asm
	// begin inline asm
	{add.f16 %rs439,%rs433,%rs436;
}
	// end inline asm
	// begin inline asm
	{mul.f16 %rs442,%rs443,%rs444;
}
	// end inline asm
	// begin inline asm
	{add.f16 %rs445,%rs439,%rs442;
}
	// end inline asm
	mov.b32 	{%rs449, %rs455}, %r286;
	mov.b32 	{%rs450, %rs456}, %r295;
	// begin inline asm
	{mul.f16 %rs448,%rs449,%rs450;
}
	// end inline asm
	// begin inline asm
	{add.f16 %rs451,%rs445,%rs448;
}
	// end inline asm
	// begin inline asm
	{mul.f16 %rs454,%rs455,%rs456;
}
	// end inline asm
	// begin inline asm
	{add.f16 %rs457,%rs451,%rs454;
}
	// end inline asm
	mov.b32 	{%rs461, %rs467}, %r287;
	mov.b32 	{%rs462, %rs468}, %r296;
	// begin inline asm
	{mul.f16 %rs460,%rs461,%rs462;
}
	// end inline asm
	// begin inline asm
	{add.f16 %rs463,%rs457,%rs460;
}
	// end inline asm
	// begin inline asm
	{mul.f16 %rs466,%rs467,%rs468;
}
	// end inline asm
	// begin inline asm
	{add.f16 %rs469,%rs463,%rs466;
}
	// end inline asm
	mov.b32 	{%rs473, %rs479}, %r288;
	mov.b32 	{%rs474, %rs480}, %r297;
	// begin inline asm
	{mul.f16 %rs472,%rs473,%rs474;
}
	// end inline asm
	// begin inline asm
	{add.f16 %rs475,%rs469,%rs472;
}
	// end inline asm
	// begin inline asm
	{mul.f16 %rs478,%rs479,%rs480;
}
	// end inline asm
	// begin inline asm
	{add.f16 %rs481,%rs475,%rs478;
}
	// end inline asm
	mov.b32 	{%rs485, %rs491}, %r289;
	mov.b32 	{%rs486, %rs492}, %r298;
	// begin inline asm
	{mul.f16 %rs484,%rs485,%rs486;
}
	// end inline asm
	// begin inline asm
	{add.f16 %rs487,%rs481,%rs484;
}
	// end inline asm
	// begin inline asm
	{mul.f16 %rs490,%rs491,%rs492;
}
	// end inline asm
	// begin inline asm
	{add.f16 %rs493,%rs487,%rs490;
}
	// end inline asm
	add.s64 	%rd55, %rd35, 1280;
	// begin inline asm
	{
  .reg .pred p;
  setp.ne.b32 p, %r407, 0;
  mov.b32 %r304, %r268;
  mov.b32 %r305, %r269;
  mov.b32 %r306, %r270;
  mov.b32 %r307, %r271;
  @p ld.global.lu.v4.u32 {%r304, %r305, %r306, %r307}, [%rd55];
}

	// end inline asm
	add.s64 	%rd56, %rd36, 1280;
	// begin inline asm
	{
  .reg .pred p;
  setp.ne.b32 p, %r407, 0;
  mov.b32 %r313, %r277;
  mov.b32 %r314, %r278;
  mov.b32 %r315, %r279;
  mov.b32 %r316, %r280;
  @p ld.global.v4.u32 {%r313, %r314, %r315, %r316}, [%rd56];
}

	// end inline asm
	add.s64 	%rd57, %rd35, 1408;
	// begin inline asm
	{
  .reg .pred p;
  setp.ne.b32 p, %r407, 0;
  mov.b32 %r322, %r286;
  mov.b32 %r323, %r287;
  mov.b32 %r324, %r288;
  mov.b32 %r325, %r289;
  @p ld.global.lu.v4.u32 {%r322, %r323, %r324, %r325}, [%rd57];
}

	// end inline asm
	add.s64 	%rd58, %rd36, 1408;
	// begin inline asm
	{
  .reg .pred p;
  setp.ne.b32 p, %r407, 0;
  mov.b32 %r331, %r295;
  mov.b32 %r332, %r296;
  mov.b32 %r333, %r297;
  mov.b32 %r334, %r298;
  @p ld.global.v4.u32 {%r331, %r332, %r333, %r334}, [%rd58];
}

	// end inline asm
	mov.b32 	{%rs497, %rs503}, %r304;
	mov.b32 	{%rs498, %rs504}, %r313;
	// begin inline asm
	{mul.f16 %rs496,%rs497,%rs498;
}
	// end inline asm
	// begin inline asm
	{add.f16 %rs499,%rs493,%rs496;
}
	// end inline asm
	// begin inline asm
	{mul.f16 %rs502,%rs503,%rs504;
}
	// end inline asm
	// begin inline asm
	{add.f16 %rs505,%rs499,%rs502;
}
	// end inline asm
	mov.b32 	{%rs509, %rs515}, %r305;
	mov.b32 	{%rs510, %rs516}, %r314;
	// begin inline asm
	{mul.f16 %rs508,%rs509,%rs510;
}
	// end inline asm
	// begin inline asm
	{add.f16 %rs511,%rs505,%rs508;
}
	// end inline asm
	// begin inline asm
	{mul.f16 %rs514,%rs515,%rs516;
}
	// end inline asm
	// begin inline asm
	{add.f16 %rs517,%rs511,%rs514;
}
	// end inline asm
	mov.b32 	{%rs521, %rs527}, %r306;
	mov.b32 	{%rs522, %rs528}, %r315;
	// begin inline asm
	{mul.f16 %rs520,%rs521,%rs522;
}
	// end inline asm
	// begin inline asm
	{add.f16 %rs523,%rs517,%rs520;
}
	// end inline asm
	// begin inline asm
	{mul.f16 %rs526,%rs527,%rs528;
}
	// end inline asm
	// begin inline asm
	{add.f16 %rs529,%rs523,%rs526;
}
	// end inline asm
	mov.b32 	{%rs533, %rs539}, %r307;
	mov.b32 	{%rs534, %rs540}, %r316;
	// begin inline asm
	{mul.f16 %rs532,%rs533,%rs534;
}
	// end inline asm
	// begin inline asm
	{add.f16 %rs535,%rs529,%rs532;
}
	// end inline asm
	// begin inline asm
	{mul.f16 %rs538,%rs539,%rs540;
}
	// end inline asm
	// begin inline asm
	{add.f16 %rs541,%rs535,%rs538;
}
	// end inline asm
	mov.b32 	{%rs545, %rs551}, %r322;
	mov.b32 	{%rs546, %rs552}, %r331;
	// begin inline asm
	{mul.f16 %rs544,%rs545,%rs546;
}
	// end inline asm
	// begin inline asm
	{add.f16 %rs547,%rs541,%rs544;
}
	// end inline asm
	// begin inline asm
	{mul.f16 %rs550,%rs551,%rs552;
}
	// end inline asm
	// begin inline asm
	{add.f16 %rs553,%rs547,%rs550;
}
	// end inline asm
	mov.b32 	{%rs557, %rs563}, %r323;
	mov.b32 	{%rs558, %rs564}, %r332;
	// begin inline asm
	{mul.f16 %rs556,%rs557,%rs558;
}
	// end inline asm
	// begin inline asm
	{add.f16 %rs559,%rs553,%rs556;
}
	// end inline asm
	// begin inline asm
	{mul.f16 %rs562,%rs563,%rs564;
}
	// end inline asm
	// begin inline asm
	{add.f16 %rs565,%rs559,%rs562;
}
	// end inline asm
	mov.b32 	{%rs569, %rs575}, %r324;
	mov.b32 	{%rs570, %rs576}, %r333;
	// begin inline asm
	{mul.f16 %rs568,%rs569,%rs570;
}
	// end inline asm
	// begin inline asm
	{add.f16 %rs571,%rs565,%rs568;
}
	// end inline asm
	// begin inline asm
	{mul.f16 %rs574,%rs575,%rs576;
}
	// end inline asm
	// begin inline asm
	{add.f16 %rs577,%rs571,%rs574;
}
	// end inline asm
	mov.b32 	{%rs581, %rs587}, %r325;
	mov.b32 	{%rs582, %rs588}, %r334;
	// begin inline asm
	{mul.f16 %rs580,%rs581,%rs582;
}
	// end inline asm
	// begin inline asm
	{add.f16 %rs583,%rs577,%rs580;
}
	// end inline asm
	// begin inline asm
	{mul.f16 %rs586,%rs587,%rs588;
}
	// end inline asm
	// begin inline asm
	{add.f16 %rs589,%rs583,%rs586;
}
	// end inline asm
	add.s64 	%rd59, %rd35, 1536;
	// begin inline asm
	{
  .reg .pred p;
  setp.ne.b32 p, %r407, 0;
  mov.b32 %r340, %r304;
  mov.b32 %r341, %r305;
  mov.b32 %r342, %r306;
  mov.b32 %r343, %r307;
  @p ld.global.lu.v4.u32 {%r340, %r341, %r342, %r343}, [%rd59];
}

	// end inline asm
	add.s64 	%rd60, %rd36, 1536;
	// begin inline asm
	{
  .reg .pred p;
  setp.ne.b32 p, %r407, 0;
  mov.b32 %r349, %r313;
  mov.b32 %r350, %r314;
  mov.b32 %r351, %r315;
  mov.b32 %r352, %r316;
  @p ld.global.v4.u32 {%r349, %r350, %r351, %r352}, [%rd60];
}

	// end inline asm
	add.s64 	%rd61, %rd35, 1664;
	// begin inline asm
	{
  .reg .pred p;
  setp.ne.b32 p, %r407, 0;
  mov.b32 %r358, %r322;
  mov.b32 %r359, %r323;
  mov.b32 %r360, %r324;
  mov.b32 %r361, %r325;
  @p ld.global.lu.v4.u32 {%r358, %r359, %r360, %r361}, [%rd61];
}

	// end inline asm
	add.s64 	%rd62, %rd36, 1664;
	// begin inline asm
	{
  .reg .pred p;
  setp.ne.b32 p, %r407, 0;
  mov.b32 %r367, %r331;
  mov.b32 %r368, %r332;
  mov.b32 %r369, %r333;
  mov.b32 %r370, %r334;
  @p ld.global.v4.u32 {%r367, %r368, %r369, %r370}, [%rd62];
}

	// end inline asm
	mov.b32 	{%rs593, %rs599}, %r340;
	mov.b32 	{%rs594, %rs600}, %r349;
	// begin inline asm
	{mul.f16 %rs592,%rs593,%rs594;
}
	// end inline asm
	// begin inline asm
	{add.f16 %rs595,%rs589,%rs592;
}
	// end inline asm
	// begin inline asm
	{mul.f16 %rs598,%rs599,%rs600;
}
	// end inline asm
	// begin inline asm
	{add.f16 %rs601,%rs595,%rs598;
}
	// end inline asm
	mov.b32 	{%rs605, %rs611}, %r341;
	mov.b32 	{%rs606, %rs612}, %r350;
	// begin inline asm
	{mul.f16 %rs604,%rs605,%rs606;
}
	// end inline asm
	// begin inline asm
	{add.f16 %rs607,%rs601,%rs604;
}
	// end inline asm
	// begin inline asm
	{mul.f16 %rs610,%rs611,%rs612;
}
	// end inline asm
	// begin inline asm
	{add.f16 %rs613,%rs607,%rs610;
}
	// end inline asm
	mov.b32 	{%rs617, %rs623}, %r342;
	mov.b32 	{%rs618, %rs624}, %r351;
	// begin inline asm
	{mul.f16 %rs616,%rs617,%rs618;
}
	// end inline asm
	// begin inline asm
	{add.f16 %rs619,%rs613,%rs616;
}
	// end inline asm
	// begin inline asm
	{mul.f16 %rs622,%rs623,%rs624;
}
	// end inline asm
	// begin inline asm
	{add.f16 %rs625,%rs619,%rs622;
}
	// end inline asm
	mov.b32 	{%rs629, %rs635}, %r343;
	mov.b32 	{%rs630, %rs636}, %r352;
	// begin inline asm
	{mul.f16 %rs628,%rs629,%rs630;
}
	// end inline asm
	// begin inline asm
	{add.f16 %rs631,%rs625,%rs628;
}
	// end inline asm
	// begin inline asm
	{mul.f16 %rs634,%rs635,%rs636;
}
	// end inline asm
	// begin inline asm
	{add.f16 %rs637,%rs631,%rs634;
}
	// end inline asm
	mov.b32 	{%rs641, %rs647}, %r358;
	mov.b32 	{%rs642, %rs648}, %r367;
	// begin inline asm
	{mul.f16 %rs640,%rs641,%rs642;
}
	// end inline asm
	// begin inline asm
	{add.f16 %rs643,%rs637,%rs640;
}
	// end inline asm
	// begin inline asm
	{mul.f16 %rs646,%rs647,%rs648;
}
	// end inline asm
	// begin inline asm
	{add.f16 %rs649,%rs643,%rs646;
}
	// end inline asm
	mov.b32 	{%rs653, %rs659}, %r359;
	mov.b32 	{%rs654, %rs660}, %r368;
	// begin inline asm
	{mul.f16 %rs652,%rs653,%rs654;
}
	// end inline asm
	// begin inline asm
	{add.f16 %rs655,%rs649,%rs652;
}
	// end inline asm
	// begin inline asm
	{mul.f16 %rs658,%rs659,%rs660;
}
	// end inline asm
	// begin inline asm
	{add.f16 %rs661,%rs655,%rs658;
}
	// end inline asm
	mov.b32 	{%rs665, %rs671}, %r360;
	mov.b32 	{%rs666, %rs672}, %r369;
	// begin inline asm
	{mul.f16 %rs664,%rs665,%rs666;
}
	// end inline asm
	// begin inline asm
	{add.f16 %rs667,%rs661,%rs664;
}
	// end inline asm
	// begin inline asm
	{mul.f16 %rs670,%rs671,%rs672;
}
	// end inline asm
	// begin inline asm
	{add.f16 %rs673,%rs667,%rs670;
}
	// end inline asm
	mov.b32 	{%rs677, %rs683}, %r361;
	mov.b32 	{%rs678, %rs684}, %r370;
	// begin inline asm
	{mul.f16 %rs676,%rs677,%rs678;
}
	// end inline asm
	// begin inline asm
	{add.f16 %rs679,%rs673,%rs676;
}
	// end inline asm
	// begin inline asm
	{mul.f16 %rs682,%rs683,%rs684;
}
	// end inline asm
	// begin inline asm
	{add.f16 %rs685,%rs679,%rs682;
}
	// end inline asm
	add.s64 	%rd63, %rd35, 1792;
	// begin inline asm
	{
  .reg .pred p;
  setp.ne.b32 p, %r407, 0;
  mov.b32 %r718, %r340;
  mov.b32 %r717, %r341;
  mov.b32 %r716, %r342;
  mov.b32 %r715, %r343;
  @p ld.global.lu.v4.u32 {%r718, %r717, %r716, %r715}, [%rd63];
}

	// end inline asm
	add.s64 	%rd64, %rd36, 1792;
	// begin inline asm
	{
  .reg .pred p;
  setp.ne.b32 p, %r407, 0;
  mov.b32 %r714, %r349;
  mov.b32 %r713, %r350;
  mov.b32 %r712, %r351;
  mov.b32 %r711, %r352;
  @p ld.global.v4.u32 {%r714, %r713, %r712, %r711}, [%rd64];
}

	// end inline asm
	add.s64 	%rd65, %rd35, 1920;
	// begin inline asm
	{
  .reg .pred p;
  setp.ne.b32 p, %r407, 0;
  mov.b32 %r710, %r358;
  mov.b32 %r709, %r359;
  mov.b32 %r708, %r360;
  mov.b32 %r707, %r361;
  @p ld.global.lu.v4.u32 {%r710, %r709, %r708, %r707}, [%rd65];
}

	// end inline asm
	add.s64 	%rd66, %rd36, 1920;
	// begin inline asm
	{
  .reg .pred p;
  setp.ne.b32 p, %r407, 0;
  mov.b32 %r706, %r367;
  mov.b32 %r705, %r368;
  mov.b32 %r704, %r369;
  mov.b32 %r703, %r370;
  @p ld.global.v4.u32 {%r706, %r705, %r704, %r703}, [%rd66];
}

	// end inline asm
	mov.b32 	{%rs689, %rs695}, %r718;
	mov.b32 	{%rs690, %rs696}, %r714;
	// begin inline asm
	{mul.f16 %rs688,%rs689,%rs690;
}
	// end inline asm
	// begin inline asm
	{add.f16 %rs691,%rs685,%rs688;
}
	// end inline asm
	// begin inline asm
	{mul.f16 %rs694,%rs695,%rs696;
}
	// end inline asm
	// begin inline asm
	{add.f16 %rs697,%rs691,%rs694;
}
	// end inline asm
	mov.b32 	{%rs701, %rs707}, %r717;
	mov.b32 	{%rs702, %rs708}, %r713;
	// begin inline asm
	{mul.f16 %rs700,%rs701,%rs702;
}
	// end inline asm
	// begin inline asm
	{add.f16 %rs703,%rs697,%rs700;
}
	// end inline asm
	// begin inline asm
	{mul.f16 %rs706,%rs707,%rs708;
}
	// end inline asm
	// begin inline asm
	{add.f16 %rs709,%rs703,%rs706;
}
	// end inline asm
	mov.b32 	{%rs713, %rs719}, %r716;
	mov.b32 	{%rs714, %rs720}, %r712;
	// begin inline asm
	{mul.f16 %rs712,%rs713,%rs714;
}
	// end inline asm
	// begin inline asm
	{add.f16 %rs715,%rs709,%rs712;
}
	// end inline asm
	// begin inline asm
	{mul.f16 %rs718,%rs719,%rs720;
}
	// end inline asm
	// begin inline asm
	{add.f16 %rs721,%rs715,%rs718;
}
	// end inline asm
	mov.b32 	{%rs725, %rs731}, %r715;
	mov.b32 	{%rs726, %rs732}, %r711;
	// begin inline asm
	{mul.f16 %rs724,%rs725,%rs726;
}
	// end inline asm
	// begin inline asm
	{add.f16 %rs727,%rs721,%rs724;
}
	// end inline asm
	// begin inline asm
	{mul.f16 %rs730,%rs731,%rs732;
}
	// end inline asm
	// begin inline asm
	{add.f16 %rs733,%rs727,%rs730;
}
	// end inline asm
	mov.b32 	{%rs737, %rs743}, %r710;
	mov.b32 	{%rs738, %rs744}, %r706;
	// begin inline asm
	{mul.f16 %rs736,%rs737,%rs738;
}
	// end inline asm
	// begin inline asm
	{add.f16 %rs739,%rs733,%rs736;
}
	// end inline asm
	// begin inline asm
	{mul.f16 %rs742,%rs743,%rs744;
}
	// end inline asm
	// begin inline asm
	{add.f16 %rs745,%rs739,%rs742;
}
	// end inline asm
	mov.b32 	{%rs749, %rs755}, %r709;
	mov.b32 	{%rs750, %rs756}, %r705;
	// begin inline asm
	{mul.f16 %rs748,%rs749,%rs750;
}
	// end inline asm
	// begin inline asm
	{add.f16 %rs751,%rs745,%rs748;
}
	// end inline asm
	// begin inline asm
	{mul.f16 %rs754,%rs755,%rs756;
}
	// end inline asm
	// begin inline asm
	{add.f16 %rs757,%rs751,%rs754;
}
	// end inline asm
	mov.b32 	{%rs761, %rs767}, %r708;
	mov.b32 	{%rs762, %rs768}, %r704;
	// begin inline asm
	{mul.f16 %rs760,%rs761,%rs762;
}
	// end inline asm
	// begin inline asm
	{add.f16 %rs763,%rs757,%rs760;
}
	// end inline asm
	// begin inline asm
	{mul.f16 %rs766,%rs767,%rs768;
}
	// end inline asm
	// begin inline asm
	{add.f16 %rs769,%rs763,%rs766;
}
	// end inline asm
	mov.b32 	{%rs773, %rs779}, %r707;
	mov.b32 	{%rs774, %rs780}, %r703;
	// begin inline asm
	{mul.f16 %rs772,%rs773,%rs774;
}
	// end inline asm
	// begin inline asm
	{add.f16 %rs775,%rs769,%rs772;
}
	// end inline asm
	// begin inline asm
	{mul.f16 %rs778,%rs779,%rs780;
}
	// end inline asm
	// begin inline asm
	{add.f16 %rs1483,%rs775,%rs778;
}
	// end inline asm
	add.s64 	%rd122, %rd122, -8;
	add.s64 	%rd121, %rd121, 2048;
	setp.ne.s64 	%p3, %rd122, 0;
	@%p3 bra 	$L__BB3_3;
$L__BB3_4:
	and.b64  	%rd15, %rd1, 7;
	setp.eq.s64 	%p4, %rd15, 0;
	@%p4 bra 	$L__BB3_12;
	setp.lt.u64 	%p5, %rd15, 4;
	@%p5 bra 	$L__BB3_7;
	shl.b64 	%rd86, %rd124, 7;
	add.s64 	%rd87, %rd6, %rd86;
	shl.b64 	%rd88, %rd87, 1;
	add.s64 	%rd70, %rd20, %rd88;
	mov.b32 	%r551, 1;
	// begin inline asm
	{
  .reg .pred p;
  setp.ne.b32 p, %r551, 0;
  mov.b32 %r412, %r718;
  mov.b32 %r413, %r717;
  mov.b32 %r414, %r716;
  mov.b32 %r415, %r715;
  @p ld.global.lu.v4.u32 {%r412, %r413, %r414, %r415}, [%rd70];
}

	// end inline asm
	add.s64 	%rd89, %rd4, %rd86;
	shl.b64 	%rd90, %rd89, 1;
	add.s64 	%rd71, %rd21, %rd90;
	// begin inline asm
	{
  .reg .pred p;
  setp.ne.b32 p, %r551, 0;
  mov.b32 %r421, %r714;
  mov.b32 %r422, %r713;
  mov.b32 %r423, %r712;
  mov.b32 %r424, %r711;
  @p ld.global.v4.u32 {%r421, %r422, %r423, %r424}, [%rd71];
}

	// end inline asm
	add.s64 	%rd72, %rd70, 128;
	// begin inline asm
	{
  .reg .pred p;
  setp.ne.b32 p, %r551, 0;
  mov.b32 %r430, %r710;
  mov.b32 %r431, %r709;
  mov.b32 %r432, %r708;
  mov.b32 %r433, %r707;
  @p ld.global.lu.v4.u32 {%r430, %r431, %r432, %r433}, [%rd72];
}

	// end inline asm
	add.s64 	%rd73, %rd71, 128;
	// begin inline asm
	{
  .reg .pred p;
  setp.ne.b32 p, %r551, 0;
  mov.b32 %r439, %r706;
  mov.b32 %r440, %r705;
  mov.b32 %r441, %r704;
  mov.b32 %r442, %r703;
  @p ld.global.v4.u32 {%r439, %r440, %r441, %r442}, [%rd73];
}

	// end inline asm
	mov.b32 	{%rs786, %rs792}, %r412;
	mov.b32 	{%rs787, %rs793}, %r421;
	// begin inline asm
	{mul.f16 %rs785,%rs786,%rs787;
}
	// end inline asm
	// begin inline asm
	{add.f16 %rs788,%rs1483,%rs785;
}
	// end inline asm
	// begin inline asm
	{mul.f16 %rs791,%rs792,%rs793;
}
	// end inline asm
	// begin inline asm
	{add.f16 %rs794,%rs788,%rs791;
}
	// end inline asm
	mov.b32 	{%rs798, %rs804}, %r413;
	mov.b32 	{%rs799, %rs805}, %r422;
	// begin inline asm
	{mul.f16 %rs797,%rs798,%rs799;
}
	// end inline asm
	// begin inline asm
	{add.f16 %rs800,%rs794,%rs797;
}
	// end inline asm
	// begin inline asm
	{mul.f16 %rs803,%rs804,%rs805;
}
	// end inline asm
	// begin inline asm
	{add.f16 %rs806,%rs800,%rs803;
}
	// end inline asm
	mov.b32 	{%rs810, %rs816}, %r414;
	mov.b32 	{%rs811, %rs817}, %r423;
	// begin inline asm
	{mul.f16 %rs809,%rs810,%rs811;
}
	// end inline asm
	// begin inline asm
	{add.f16 %rs812,%rs806,%rs809;
}
	// end inline asm
	// begin inline asm
	{mul.f16 %rs815,%rs816,%rs817;
}
	// end inline asm
	// begin inline asm
	{add.f16 %rs818,%rs812,%rs815;
}
	// end inline asm
	mov.b32 	{%rs822, %rs828}, %r415;
	mov.b32 	{%rs823, %rs829}, %r424;
	// begin inline asm
	{mul.f16 %rs821,%rs822,%rs823;
}
	// end inline asm
	// begin inline asm
	{add.f16 %rs824,%rs818,%rs821;
}
	// end inline asm
	// begin inline asm
	{mul.f16 %rs827,%rs828,%rs829;
}
	// end inline asm
	// begin inline asm
	{add.f16 %rs830,%rs824,%rs827;
}
	// end inline asm
	mov.b32 	{%rs834, %rs840}, %r430;
	mov.b32 	{%rs835, %rs841}, %r439;
	// begin inline asm
	{mul.f16 %rs833,%rs834,%rs835;
}
	// end inline asm
	// begin inline asm
	{add.f16 %rs836,%rs830,%rs833;
}
	// end inline asm
	// begin inline asm
	{mul.f16 %rs839,%rs840,%rs841;
}
	// end inline asm
	// begin inline asm
	{add.f16 %rs842,%rs836,%rs839;
}
	// end inline asm
	mov.b32 	{%rs846, %rs852}, %r431;
	mov.b32 	{%rs847, %rs853}, %r440;
	// begin inline asm
	{mul.f16 %rs845,%rs846,%rs847;
}
	// end inline asm
	// begin inline asm
	{add.f16 %rs848,%rs842,%rs845;
}
	// end inline asm
	// begin inline asm
	{mul.f16 %rs851,%rs852,%rs853;
}
	// end inline asm
	// begin inline asm
	{add.f16 %rs854,%rs848,%rs851;
}
	// end inline asm
	mov.b32 	{%rs858, %rs864}, %r432;
	mov.b32 	{%rs859, %rs865}, %r441;
	// begin inline asm
	{mul.f16 %rs857,%rs858,%rs859;
}
	// end inline asm
	// begin inline asm
	{add.f16 %rs860,%rs854,%rs857;
}
	// end inline asm
	// begin inline asm
	{mul.f16 %rs863,%rs864,%rs865;
}
	// end inline asm
	// begin inline asm
	{add.f16 %rs866,%rs860,%rs863;
}
	// end inline asm
	mov.b32 	{%rs870, %rs876}, %r433;
	mov.b32 	{%rs871, %rs877}, %r442;
	// begin inline asm
	{mul.f16 %rs869,%rs870,%rs871;
}
	// end inline asm
	// begin inline asm
	{add.f16 %rs872,%rs866,%rs869;
}
	// end inline asm
	// begin inline asm
	{mul.f16 %rs875,%rs876,%rs877;
}
	// end inline asm
	// begin inline asm
	{add.f16 %rs878,%rs872,%rs875;
}
	// end inline asm
	add.s64 	%rd74, %rd70, 256;
	// begin inline asm
	{
  .reg .pred p;
  setp.ne.b32 p, %r551, 0;
  mov.b32 %r448, %r412;
  mov.b32 %r449, %r413;
  mov.b32 %r450, %r414;
  mov.b32 %r451, %r415;
  @p ld.global.lu.v4.u32 {%r448, %r449, %r450, %r451}, [%rd74];
}

	// end inline asm
	add.s64 	%rd75, %rd71, 256;
	// begin inline asm
	{
  .reg .pred p;
  setp.ne.b32 p, %r551, 0;
  mov.b32 %r457, %r421;
  mov.b32 %r458, %r422;
  mov.b32 %r459, %r423;
  mov.b32 %r460, %r424;
  @p ld.global.v4.u32 {%r457, %r458, %r459, %r460}, [%rd75];
}

	// end inline asm
	add.s64 	%rd76, %rd70, 384;
	// begin inline asm
	{
  .reg .pred p;
  setp.ne.b32 p, %r551, 0;
  mov.b32 %r466, %r430;
  mov.b32 %r467, %r431;
  mov.b32 %r468, %r432;
  mov.b32 %r469, %r433;
  @p ld.global.lu.v4.u32 {%r466, %r467, %r468, %r469}, [%rd76];
}

	// end inline asm
	add.s64 	%rd77, %rd71, 384;
	// begin inline asm
	{
  .reg .pred p;
  setp.ne.b32 p, %r551, 0;
  mov.b32 %r475, %r439;
  mov.b32 %r476, %r440;
  mov.b32 %r477, %r441;
  mov.b32 %r478, %r442;
  @p ld.global.v4.u32 {%r475, %r476, %r477, %r478}, [%rd77];
}

	// end inline asm
	mov.b32 	{%rs882, %rs888}, %r448;
	mov.b32 	{%rs883, %rs889}, %r457;
	// begin inline asm
	{mul.f16 %rs881,%rs882,%rs883;
}
	// end inline asm
	// begin inline asm
	{add.f16 %rs884,%rs878,%rs881;
}
	// end inline asm
	// begin inline asm
	{mul.f16 %rs887,%rs888,%rs889;
}
	// end inline asm
	// begin inline asm
	{add.f16 %rs890,%rs884,%rs887;
}
	// end inline asm
	mov.b32 	{%rs894, %rs900}, %r449;
	mov.b32 	{%rs895, %rs901}, %r458;
	// begin inline asm
	{mul.f16 %rs893,%rs894,%rs895;
}
	// end inline asm
	// begin inline asm
	{add.f16 %rs896,%rs890,%rs893;
}
	// end inline asm
	// begin inline asm
	{mul.f16 %rs899,%rs900,%rs901;
}
	// end inline asm
	// begin inline asm
	{add.f16 %rs902,%rs896,%rs899;
}
	// end inline asm
	mov.b32 	{%rs906, %rs912}, %r450;
	mov.b32 	{%rs907, %rs913}, %r459;
	// begin inline asm
	{mul.f16 %rs905,%rs906,%rs907;
}
	// end inline asm
	// begin inline asm
	{add.f16 %rs908,%rs902,%rs905;
}
	// end inline asm
	// begin inline asm
	{mul.f16 %rs911,%rs912,%rs913;
}
	// end inline asm
	// begin inline asm
	{add.f16 %rs914,%rs908,%rs911;
}
	// end inline asm
	mov.b32 	{%rs918, %rs924}, %r451;
	mov.b32 	{%rs919, %rs925}, %r460;
	// begin inline asm
	{mul.f16 %rs917,%rs918,%rs919;
}
	// end inline asm
	// begin inline asm
	{add.f16 %rs920,%rs914,%rs917;
}
	// end inline asm
	// begin inline asm
	{mul.f16 %rs923,%rs924,%rs925;
}
	// end inline asm
	// begin inline asm
	{add.f16 %rs926,%rs920,%rs923;
}
	// end inline asm
	mov.b32 	{%rs930, %rs936}, %r466;
	mov.b32 	{%rs931, %rs937}, %r475;
	// begin inline asm
	{mul.f16 %rs929,%rs930,%rs931;
}
	// end inline asm
	// begin inline asm
	{add.f16 %rs932,%rs926,%rs929;
}
	// end inline asm
	// begin inline asm
	{mul.f16 %rs935,%rs936,%rs937;
}
	// end inline asm
	// begin inline asm
	{add.f16 %rs938,%rs932,%rs935;
}
	// end inline asm
	mov.b32 	{%rs942, %rs948}, %r467;
	mov.b32 	{%rs943, %rs949}, %r476;
	// begin inline asm
	{mul.f16 %rs941,%rs942,%rs943;
}
	// end inline asm
	// begin inline asm
	{add.f16 %rs944,%rs938,%rs941;
}
	// end inline asm
	// begin inline asm
	{mul.f16 %rs947,%rs948,%rs949;
}
	// end inline asm
	// begin inline asm
	{add.f16 %rs950,%rs944,%rs947;
}
	// end inline asm
	mov.b32 	{%rs954, %rs960}, %r468;
	mov.b32 	{%rs955, %rs961}, %r477;
	// begin inline asm
	{mul.f16 %rs953,%rs954,%rs955;
}
	// end inline asm
	// begin inline asm
	{add.f16 %rs956,%rs950,%rs953;
}
	// end inline asm
	// begin inline asm
	{mul.f16 %rs959,%rs960,%rs961;
}
	// end inline asm
	// begin inline asm
	{add.f16 %rs962,%rs956,%rs959;
}
	// end inline asm
	mov.b32 	{%rs966, %rs972}, %r469;
	mov.b32 	{%rs967, %rs973}, %r478;
	// begin inline asm
	{mul.f16 %rs965,%rs966,%rs967;
}
	// end inline asm
	// begin inline asm
	{add.f16 %rs968,%rs962,%rs965;
}
	// end inline asm
	// begin inline asm
	{mul.f16 %rs971,%rs972,%rs973;
}
	// end inline asm
	// begin inline asm
	{add.f16 %rs974,%rs968,%rs971;
}
	// end inline asm
	add.s64 	%rd78, %rd70, 512;
	// begin inline asm
	{
  .reg .pred p;
  setp.ne.b32 p, %r551, 0;
  mov.b32 %r484, %r448;
  mov.b32 %r485, %r449;
  mov.b32 %r486, %r450;
  mov.b32 %r487, %r451;
  @p ld.global.lu.v4.u32 {%r484, %r485, %r486, %r487}, [%rd78];
}

	// end inline asm
	add.s64 	%rd79, %rd71, 512;
	// begin inline asm
	{
  .reg .pred p;
  setp.ne.b32 p, %r551, 0;
  mov.b32 %r493, %r457;
  mov.b32 %r494, %r458;
  mov.b32 %r495, %r459;
  mov.b32 %r496, %r460;
  @p ld.global.v4.u32 {%r493, %r494, %r495, %r496}, [%rd79];
}

	// end inline asm
	add.s64 	%rd80, %rd70, 640;
	// begin inline asm
	{
  .reg .pred p;
  setp.ne.b32 p, %r551, 0;
  mov.b32 %r502, %r466;
  mov.b32 %r503, %r467;
  mov.b32 %r504, %r468;
  mov.b32 %r505, %r469;
  @p ld.global.lu.v4.u32 {%r502, %r503, %r504, %r505}, [%rd80];
}

	// end inline asm
	add.s64 	%rd81, %rd71, 640;
	// begin inline asm
	{
  .reg .pred p;
  setp.ne.b32 p, %r551, 0;
  mov.b32 %r511, %r475;
  mov.b32 %r512, %r476;
  mov.b32 %r513, %r477;
  mov.b32 %r514, %r478;
  @p ld.global.v4.u32 {%r511, %r512, %r513, %r514}, [%rd81];
}

	// end inline asm
	mov.b32 	{%rs978, %rs984}, %r484;
	mov.b32 	{%rs979, %rs985}, %r493;
	// begin inline asm
	{mul.f16 %rs977,%rs978,%rs979;
}
	// end inline asm
	// begin inline asm
	{add.f16 %rs980,%rs974,%rs977;
}
	// end inline asm
	// begin inline asm
	{mul.f16 %rs983,%rs984,%rs985;
}
	// end inline asm
	// begin inline asm
	{add.f16 %rs986,%rs980,%rs983;
}
	// end inline asm
	mov.b32 	{%rs990, %rs996}, %r485;
	mov.b32 	{%rs991, %rs997}, %r494;
	// begin inline asm
	{mul.f16 %rs989,%rs990,%rs991;
}
	// end inline asm
	// begin inline asm
	{add.f16 %rs992,%rs986,%rs989;
}
	// end inline asm
	// begin inline asm
	{mul.f16 %rs995,%rs996,%rs997;
}
	// end inline asm
	// begin inline asm
	{add.f16 %rs998,%rs992,%rs995;
}
	// end inline asm
	mov.b32 	{%rs1002, %rs1008}, %r486;
	mov.b32 	{%rs1003, %rs1009}, %r495;
	// begin inline asm
	{mul.f16 %rs1001,%rs1002,%rs1003;
}
	// end inline asm
	// begin inline asm
	{add.f16 %rs1004,%rs998,%rs1001;
}
	// end inline asm
	// begin inline asm
	{mul.f16 %rs1007,%rs1008,%rs1009;
}
	// end inline asm
	// begin inline asm
	{add.f16 %rs1010,%rs1004,%rs1007;
}
	// end inline asm
	mov.b32 	{%rs1014, %rs1020}, %r487;
	mov.b32 	{%rs1015, %rs1021}, %r496;
	// begin inline asm
	{mul.f16 %rs1013,%rs1014,%rs1015;
}
	// end inline asm
	// begin inline asm
	{add.f16 %rs1016,%rs1010,%rs1013;
}
	// end inline asm
	// begin inline asm
	{mul.f16 %rs1019,%rs1020,%rs1021;
}
	// end inline asm
	// begin inline asm
	{add.f16 %rs1022,%rs1016,%rs1019;
}
	// end inline asm
	mov.b32 	{%rs1026, %rs1032}, %r502;
	mov.b32 	{%rs1027, %rs1033}, %r511;
	// begin inline asm
	{mul.f16 %rs1025,%rs1026,%rs1027;
}
	// end inline asm
	// begin inline asm
	{add.f16 %rs1028,%rs1022,%rs1025;
}
	// end inline asm
	// begin inline asm
	{mul.f16 %rs1031,%rs1032,%rs1033;
}
	// end inline asm
	// begin inline asm
	{add.f16 %rs1034,%rs1028,%rs1031;
}
	// end inline asm
	mov.b32 	{%rs1038, %rs1044}, %r503;
	mov.b32 	{%rs1039, %rs1045}, %r512;
	// begin inline asm
	{mul.f16 %rs1037,%rs1038,%rs1039;
}
	// end inline asm
	// begin inline asm
	{add.f16 %rs1040,%rs1034,%rs1037;
}
	// end inline asm
	// begin inline asm
	{mul.f16 %rs1043,%rs1044,%rs1045;
}
	// end inline asm
	// begin inline asm
	{add.f16 %rs1046,%rs1040,%rs1043;
}
	// end inline asm
	mov.b32 	{%rs1050, %rs1056}, %r504;
	mov.b32 	{%rs1051, %rs1057}, %r513;
	// begin inline asm
	{mul.f16 %rs1049,%rs1050,%rs1051;
}
	// end inline asm
	// begin inline asm
	{add.f16 %rs1052,%rs1046,%rs1049;
}
	// end inline asm
	// begin inline asm
	{mul.f16 %rs1055,%rs1056,%rs1057;
}
	// end inline asm
	// begin inline asm
	{add.f16 %rs1058,%rs1052,%rs1055;
}
	// end inline asm
	mov.b32 	{%rs1062, %rs1068}, %r505;
	mov.b32 	{%rs1063, %rs1069}, %r514;
	// begin inline asm
	{mul.f16 %rs1061,%rs1062,%rs1063;
}
	// end inline asm
	// begin inline asm
	{add.f16 %rs1064,%rs1058,%rs1061;
}
	// end inline asm
	// begin inline asm
	{mul.f16 %rs1067,%rs1068,%rs1069;
}
	// end inline asm
	// begin inline asm
	{add.f16 %rs1070,%rs1064,%rs1067;
}
	// end inline asm
	add.s64 	%rd82, %rd70, 768;
	// begin inline asm
	{
  .reg .pred p;
  setp.ne.b32 p, %r551, 0;
  mov.b32 %r718, %r484;
  mov.b32 %r717, %r485;
  mov.b32 %r716, %r486;
  mov.b32 %r715, %r487;
  @p ld.global.lu.v4.u32 {%r718, %r717, %r716, %r715}, [%rd82];
}

	// end inline asm
	add.s64 	%rd83, %rd71, 768;
	// begin inline asm
	{
  .reg .pred p;
  setp.ne.b32 p, %r551, 0;
  mov.b32 %r714, %r493;
  mov.b32 %r713, %r494;
  mov.b32 %r712, %r495;
  mov.b32 %r711, %r496;
  @p ld.global.v4.u32 {%r714, %r713, %r712, %r711}, [%rd83];
}

	// end inline asm
	add.s64 	%rd84, %rd70, 896;
	// begin inline asm
	{
  .reg .pred p;
  setp.ne.b32 p, %r551, 0;
  mov.b32 %r710, %r502;
  mov.b32 %r709, %r503;
  mov.b32 %r708, %r504;
  mov.b32 %r707, %r505;
  @p ld.global.lu.v4.u32 {%r710, %r709, %r708, %r707}, [%rd84];
}

	// end inline asm
	add.s64 	%rd85, %rd71, 896;
	// begin inline asm
	{
  .reg .pred p;
  setp.ne.b32 p, %r551, 0;
  mov.b32 %r706, %r511;
  mov.b32 %r705, %r512;
  mov.b32 %r704, %r513;
  mov.b32 %r703, %r514;
  @p ld.global.v4.u32 {%r706, %r705, %r704, %r703}, [%rd85];
}

	// end inline asm
	mov.b32 	{%rs1074, %rs1080}, %r718;
	mov.b32 	{%rs1075, %rs1081}, %r714;
	// begin inline asm
	{mul.f16 %rs1073,%rs1074,%rs1075;
}
	// end inline asm
	// begin inline asm
	{add.f16 %rs1076,%rs1070,%rs1073;
}
	// end inline asm
	// begin inline asm
	{mul.f16 %rs1079,%rs1080,%rs1081;
}
	// end inline asm
	// begin inline asm
	{add.f16 %rs1082,%rs1076,%rs1079;
}
	// end inline asm
	mov.b32 	{%rs1086, %rs1092}, %r717;
	mov.b32 	{%rs1087, %rs1093}, %r713;
	// begin inline asm
	{mul.f16 %rs1085,%rs1086,%rs1087;
}
	// end inline asm
	// begin inline asm
	{add.f16 %rs1088,%rs1082,%rs1085;
}
	// end inline asm
	// begin inline asm
	{mul.f16 %rs1091,%rs1092,%rs1093;
}
	// end inline asm
	// begin inline asm
	{add.f16 %rs1094,%rs1088,%rs1091;
}
	// end inline asm
	mov.b32 	{%rs1098, %rs1104}, %r716;
	mov.b32 	{%rs1099, %rs1105}, %r712;
	// begin inline asm
	{mul.f16 %rs1097,%rs1098,%rs1099;
}
	// end inline asm
	// begin inline asm
	{add.f16 %rs1100,%rs1094,%rs1097;
}
	// end inline asm
	// begin inline asm
	{mul.f16 %rs1103,%rs1104,%rs1105;
}
	// end inline asm
	// begin inline asm
	{add.f16 %rs1106,%rs1100,%rs1103;
}
	// end inline asm
	mov.b32 	{%rs1110, %rs1116}, %r715;
	mov.b32 	{%rs1111, %rs1117}, %r711;
	// begin inline asm
	{mul.f16 %rs1109,%rs1110,%rs1111;
}
	// end inline asm
	// begin inline asm
	{add.f16 %rs1112,%rs1106,%rs1109;
}
	// end inline asm
	// begin inline asm
	{mul.f16 %rs1115,%rs1116,%rs1117;
}
	// end inline asm
	// begin inline asm
	{add.f16 %rs1118,%rs1112,%rs1115;
}
	// end inline asm
	mov.b32 	{%rs1122, %rs1128}, %r710;
	mov.b32 	{%rs1123, %rs1129}, %r706;
	// begin inline asm
	{mul.f16 %rs1121,%rs1122,%rs1123;
}
	// end inline asm
	// begin inline asm
	{add.f16 %rs1124,%rs1118,%rs1121;
}
	// end inline asm
	// begin inline asm
	{mul.f16 %rs1127,%rs1128,%rs1129;
}
	// end inline asm
	// begin inline asm
	{add.f16 %rs1130,%rs1124,%rs1127;
}
	// end inline asm
	mov.b32 	{%rs1134, %rs1140}, %r709;
	mov.b32 	{%rs1135, %rs1141}, %r705;
	// begin inline asm
	{mul.f16 %rs1133,%rs1134,%rs1135;
}
	// end inline asm
	// begin inline asm
	{add.f16 %rs1136,%rs1130,%rs1133;
}
	// end inline asm
	// begin inline asm
	{mul.f16 %rs1139,%rs1140,%rs1141;
}
	// end inline asm
	// begin inline asm
	{add.f16 %rs1142,%rs1136,%rs1139;
}
	// end inline asm
	mov.b32 	{%rs1146, %rs1152}, %r708;
	mov.b32 	{%rs1147, %rs1153}, %r704;
	// begin inline asm
	{mul.f16 %rs1145,%rs1146,%rs1147;
}
	// end inline asm
	// begin inline asm
	{add.f16 %rs1148,%rs1142,%rs1145;
}
	// end inline asm
	// begin inline asm
	{mul.f16 %rs1151,%rs1152,%rs1153;
}
	// end inline asm
	// begin inline asm
	{add.f16 %rs1154,%rs1148,%rs1151;
}
	// end inline asm
	mov.b32 	{%rs1158, %rs1164}, %r707;
	mov.b32 	{%rs1159, %rs1165}, %r703;
	// begin inline asm
	{mul.f16 %rs1157,%rs1158,%rs1159;
}
	// end inline asm
	// begin inline asm
	{add.f16 %rs1160,%rs1154,%rs1157;
}
	// end inline asm
	// begin inline asm
	{mul.f16 %rs1163,%rs1164,%rs1165;
}
	// end inline asm
	// begin inline asm
	{add.f16 %rs1483,%rs1160,%rs1163;
}
	// end inline asm
	add.s64 	%rd124, %rd124, 4;
$L__BB3_7:
	and.b64  	%rd91, %rd1, 3;
	setp.eq.s64 	%p6, %rd91, 0;
	@%p6 bra 	$L__BB3_12;
	setp.eq.s64 	%p7, %rd91, 1;
	@%p7 bra 	$L__BB3_10;
	shl.b64 	%rd100, %rd124, 7;
	add.s64 	%rd101, %rd6, %rd100;
	shl.b64 	%rd102, %rd101, 1;
	add.s64 	%rd92, %rd20, %rd102;
	mov.b32 	%r623, 1;
	// begin inline asm
	{
  .reg .pred p;
  setp.ne.b32 p, %r623, 0;
  mov.b32 %r556, %r718;
  mov.b32 %r557, %r717;
  mov.b32 %r558, %r716;
  mov.b32 %r559, %r715;
  @p ld.global.lu.v4.u32 {%r556, %r557, %r558, %r559}, [%rd92];
}

	// end inline asm
	add.s64 	%rd103, %rd4, %rd100;
	shl.b64 	%rd104, %rd103, 1;
	add.s64 	%rd93, %rd21, %rd104;
	// begin inline asm
	{
  .reg .pred p;
  setp.ne.b32 p, %r623, 0;
  mov.b32 %r565, %r714;
  mov.b32 %r566, %r713;
  mov.b32 %r567, %r712;
  mov.b32 %r568, %r711;
  @p ld.global.v4.u32 {%r565, %r566, %r567, %r568}, [%rd93];
}

	// end inline asm
	add.s64 	%rd94, %rd92, 128;
	// begin inline asm
	{
  .reg .pred p;
  setp.ne.b32 p, %r623, 0;
  mov.b32 %r574, %r710;
  mov.b32 %r575, %r709;
  mov.b32 %r576, %r708;
  mov.b32 %r577, %r707;
  @p ld.global.lu.v4.u32 {%r574, %r575, %r576, %r577}, [%rd94];
}

	// end inline asm
	add.s64 	%rd95, %rd93, 128;
	// begin inline asm
	{
  .reg .pred p;
  setp.ne.b32 p, %r623, 0;
  mov.b32 %r583, %r706;
  mov.b32 %r584, %r705;
  mov.b32 %r585, %r704;
  mov.b32 %r586, %r703;
  @p ld.global.v4.u32 {%r583, %r584, %r585, %r586}, [%rd95];
}

	// end inline asm
	mov.b32 	{%rs1171, %rs1177}, %r556;
	mov.b32 	{%rs1172, %rs1178}, %r565;
	// begin inline asm
	{mul.f16 %rs1170,%rs1171,%rs1172;
}
	// end inline asm
	// begin inline asm
	{add.f16 %rs1173,%rs1483,%rs1170;
}
	// end inline asm
	// begin inline asm
	{mul.f16 %rs1176,%rs1177,%rs1178;
}
	// end inline asm
	// begin inline asm
	{add.f16 %rs1179,%rs1173,%rs1176;
}
	// end inline asm
	mov.b32 	{%rs1183, %rs1189}, %r557;
	mov.b32 	{%rs1184, %rs1190}, %r566;
	// begin inline asm
	{mul.f16 %rs1182,%rs1183,%rs1184;
}
	// end inline asm
	// begin inline asm
	{add.f16 %rs1185,%rs1179,%rs1182;
}
	// end inline asm
	// begin inline asm
	{mul.f16 %rs1188,%rs1189,%rs1190;
}
	// end inline asm
	// begin inline asm
	{add.f16 %rs1191,%rs1185,%rs1188;
}
	// end inline asm
	mov.b32 	{%rs1195, %rs1201}, %r558;
	mov.b32 	{%rs1196, %rs1202}, %r567;
	// begin inline asm
	{mul.f16 %rs1194,%rs1195,%rs1196;
}
	// end inline asm
	// begin inline asm
	{add.f16 %rs1197,%rs1191,%rs1194;
}
	// end inline asm
	// begin inline asm
	{mul.f16 %rs1200,%rs1201,%rs1202;
}
	// end inline asm
	// begin inline asm
	{add.f16 %rs1203,%rs1197,%rs1200;
}
	// end inline asm
	mov.b32 	{%rs1207, %rs1213}, %r559;
	mov.b32 	{%rs1208, %rs1214}, %r568;
	// begin inline asm
	{mul.f16 %rs1206,%rs1207,%rs1208;
}
	// end inline asm
	// begin inline asm
	{add.f16 %rs1209,%rs1203,%rs1206;
}
	// end inline asm
	// begin inline asm
	{mul.f16 %rs1212,%rs1213,%rs1214;
}
	// end inline asm
	// begin inline asm
	{add.f16 %rs1215,%rs1209,%rs1212;
}
	// end inline asm
	mov.b32 	{%rs1219, %rs1225}, %r574;
	mov.b32 	{%rs1220, %rs1226}, %r583;
	// begin inline asm
	{mul.f16 %rs1218,%rs1219,%rs1220;
}
	// end inline asm
	// begin inline asm
	{add.f16 %rs1221,%rs1215,%rs1218;
}
	// end inline asm
	// begin inline asm
	{mul.f16 %rs1224,%rs1225,%rs1226;
}
	// end inline asm
	// begin inline asm
	{add.f16 %rs1227,%rs1221,%rs1224;
}
	// end inline asm
	mov.b32 	{%rs1231, %rs1237}, %r575;
	mov.b32 	{%rs1232, %rs1238}, %r584;
	// begin inline asm
	{mul.f16 %rs1230,%rs1231,%rs1232;
}
	// end inline asm
	// begin inline asm
	{add.f16 %rs1233,%rs1227,%rs1230;
}
	// end inline asm
	// begin inline asm
	{mul.f16 %rs1236,%rs1237,%rs1238;
}
	// end inline asm
	// begin inline asm
	{add.f16 %rs1239,%rs1233,%rs1236;
}
	// end inline asm
	mov.b32 	{%rs1243, %rs1249}, %r576;
	mov.b32 	{%rs1244, %rs1250}, %r585;
	// begin inline asm
	{mul.f16 %rs1242,%rs1243,%rs1244;
}
	// end inline asm
	// begin inline asm
	{add.f16 %rs1245,%rs1239,%rs1242;
}
	// end inline asm
	// begin inline asm
	{mul.f16 %rs1248,%rs1249,%rs1250;
}
	// end inline asm
	// begin inline asm
	{add.f16 %rs1251,%rs1245,%rs1248;
}
	// end inline asm
	mov.b32 	{%rs1255, %rs1261}, %r577;
	mov.b32 	{%rs1256, %rs1262}, %r586;
	// begin inline asm
	{mul.f16 %rs1254,%rs1255,%rs1256;
}
	// end inline asm
	// begin inline asm
	{add.f16 %rs1257,%rs1251,%rs1254;
}
	// end inline asm
	// begin inline asm
	{mul.f16 %rs1260,%rs1261,%rs1262;
}
	// end inline asm
	// begin inline asm
	{add.f16 %rs1263,%rs1257,%rs1260;
}
	// end inline asm
	add.s64 	%rd96, %rd92, 256;
	// begin inline asm
	{
  .reg .pred p;
  setp.ne.b32 p, %r623, 0;
  mov.b32 %r718, %r556;
  mov.b32 %r717, %r557;
  mov.b32 %r716, %r558;
  mov.b32 %r715, %r559;
  @p ld.global.lu.v4.u32 {%r718, %r717, %r716, %r715}, [%rd96];
}

	// end inline asm
	add.s64 	%rd97, %rd93, 256;
	// begin inline asm
	{
  .reg .pred p;
  setp.ne.b32 p, %r623, 0;
  mov.b32 %r714, %r565;
  mov.b32 %r713, %r566;
  mov.b32 %r712, %r567;
  mov.b32 %r711, %r568;
  @p ld.global.v4.u32 {%r714, %r713, %r712, %r711}, [%rd97];
}

	// end inline asm
	add.s64 	%rd98, %rd92, 384;
	// begin inline asm
	{
  .reg .pred p;
  setp.ne.b32 p, %r623, 0;
  mov.b32 %r710, %r574;
  mov.b32 %r709, %r575;
  mov.b32 %r708, %r576;
  mov.b32 %r707, %r577;
  @p ld.global.lu.v4.u32 {%r710, %r709, %r708, %r707}, [%rd98];
}

	// end inline asm
	add.s64 	%rd99, %rd93, 384;
	// begin inline asm
	{
  .reg .pred p;
  setp.ne.b32 p, %r623, 0;
  mov.b32 %r706, %r583;
  mov.b32 %r705, %r584;
  mov.b32 %r704, %r585;
  mov.b32 %r703, %r586;
  @p ld.global.v4.u32 {%r706, %r705, %r704, %r703}, [%rd99];
}

	// end inline asm
	mov.b32 	{%rs1267, %rs1273}, %r718;
	mov.b32 	{%rs1268, %rs1274}, %r714;
	// begin inline asm
	{mul.f16 %rs1266,%rs1267,%rs1268;
}
	// end inline asm
	// begin inline asm
	{add.f16 %rs1269,%rs1263,%rs1266;
}
	// end inline asm
	// begin inline asm
	{mul.f16 %rs1272,%rs1273,%rs1274;
}
	// end inline asm
	// begin inline asm
	{add.f16 %rs1275,%rs1269,%rs1272;
}
	// end inline asm
	mov.b32 	{%rs1279, %rs1285}, %r717;
	mov.b32 	{%rs1280, %rs1286}, %r713;
	// begin inline asm
	{mul.f16 %rs1278,%rs1279,%rs1280;
}
	// end inline asm
	// begin inline asm
	{add.f16 %rs1281,%rs1275,%rs1278;
}
	// end inline asm
	// begin inline asm
	{mul.f16 %rs1284,%rs1285,%rs1286;
}
	// end inline asm
	// begin inline asm
	{add.f16 %rs1287,%rs1281,%rs1284;
}
	// end inline asm
	mov.b32 	{%rs1291, %rs1297}, %r716;
	mov.b32 	{%rs1292, %rs1298}, %r712;
	// begin inline asm
	{mul.f16 %rs1290,%rs1291,%rs1292;
}
	// end inline asm
	// begin inline asm
	{add.f16 %rs1293,%rs1287,%rs1290;
}
	// end inline asm
	// begin inline asm
	{mul.f16 %rs1296,%rs1297,%rs1298;
}
	// end inline asm
	// begin inline asm
	{add.f16 %rs1299,%rs1293,%rs1296;
}
	// end inline asm
	mov.b32 	{%rs1303, %rs1309}, %r715;
	mov.b32 	{%rs1304, %rs1310}, %r711;
	// begin inline asm
	{mul.f16 %rs1302,%rs1303,%rs1304;
}
	// end inline asm
	// begin inline asm
	{add.f16 %rs1305,%rs1299,%rs1302;
}
	// end inline asm
	// begin inline asm
	{mul.f16 %rs1308,%rs1309,%rs1310;
}
	// end inline asm
	// begin inline asm
	{add.f16 %rs1311,%rs1305,%rs1308;
}
	// end inline asm
	mov.b32 	{%rs1315, %rs1321}, %r710;
	mov.b32 	{%rs1316, %rs1322}, %r706;
	// begin inline asm
	{mul.f16 %rs1314,%rs1315,%rs1316;
}
	// end inline asm
	// begin inline asm
	{add.f16 %rs1317,%rs1311,%rs1314;
}
	// end inline asm
	// begin inline asm
	{mul.f16 %rs1320,%rs1321,%rs1322;
}
	// end inline asm
	// begin inline asm
	{add.f16 %rs1323,%rs1317,%rs1320;
}
	// end inline asm
	mov.b32 	{%rs1327, %rs1333}, %r709;
	mov.b32 	{%rs1328, %rs1334}, %r705;
	// begin inline asm
	{mul.f16 %rs1326,%rs1327,%rs1328;
}
	// end inline asm
	// begin inline asm
	{add.f16 %rs1329,%rs1323,%rs1326;
}
	// end inline asm
	// begin inline asm
	{mul.f16 %rs1332,%rs1333,%rs1334;
}
	// end inline asm
	// begin inline asm
	{add.f16 %rs1335,%rs1329,%rs1332;
}
	// end inline asm
	mov.b32 	{%rs1339, %rs1345}, %r708;
	mov.b32 	{%rs1340, %rs1346}, %r704;
	// begin inline asm
	{mul.f16 %rs1338,%rs1339,%rs1340;
}
	// end inline asm
	// begin inline asm
	{add.f16 %rs1341,%rs1335,%rs1338;
}
	// end inline asm
	// begin inline asm
	{mul.f16 %rs1344,%rs1345,%rs1346;
}
	// end inline asm
	// begin inline asm
	{add.f16 %rs1347,%rs1341,%rs1344;
}
	// end inline asm
	mov.b32 	{%rs1351, %rs1357}, %r707;
	mov.b32 	{%rs1352, %rs1358}, %r703;
	// begin inline asm
	{mul.f16 %rs1350,%rs1351,%rs1352;
}
	// end inline asm
	// begin inline asm
	{add.f16 %rs1353,%rs1347,%rs1350;
}
	// end inline asm
	// begin inline asm
	{mul.f16 %rs1356,%rs1357,%rs1358;
}
	// end inline asm
	// begin inline asm
	{add.f16 %rs1483,%rs1353,%rs1356;
}
	// end inline asm
	add.s64 	%rd124, %rd124, 2;
$L__BB3_10:
	and.b64  	%rd105, %rd24, 128;
	setp.eq.s64 	%p8, %rd105, 0;
	@%p8 bra 	$L__BB3_12;
	shl.b64 	%rd110, %rd124, 7;
	add.s64 	%rd111, %rd6, %rd110;
	shl.b64 	%rd112, %rd111, 1;
	add.s64 	%rd106, %rd20, %rd112;
	mov.b32 	%r659, 1;
	// begin inline asm
	{
  .reg .pred p;
  setp.ne.b32 p, %r659, 0;
  mov.b32 %r628, %r718;
  mov.b32 %r629, %r717;
  mov.b32 %r630, %r716;
  mov.b32 %r631, %r715;
  @p ld.global.lu.v4.u32 {%r628, %r629, %r630, %r631}, [%rd106];
}

	// end inline asm
	add.s64 	%rd113, %rd4, %rd110;
	shl.b64 	%rd114, %rd113, 1;
	add.s64 	%rd107, %rd21, %rd114;
	// begin inline asm
	{
  .reg .pred p;
  setp.ne.b32 p, %r659, 0;
  mov.b32 %r637, %r714;
  mov.b32 %r638, %r713;
  mov.b32 %r639, %r712;
  mov.b32 %r640, %r711;
  @p ld.global.v4.u32 {%r637, %r638, %r639, %r640}, [%rd107];
}

	// end inline asm
	add.s64 	%rd108, %rd106, 128;
	// begin inline asm
	{
  .reg .pred p;
  setp.ne.b32 p, %r659, 0;
  mov.b32 %r646, %r710;
  mov.b32 %r647, %r709;
  mov.b32 %r648, %r708;
  mov.b32 %r649, %r707;
  @p ld.global.lu.v4.u32 {%r646, %r647, %r648, %r649}, [%rd108];
}

	// end inline asm
	add.s64 	%rd109, %rd107, 128;
	// begin inline asm
	{
  .reg .pred p;
  setp.ne.b32 p, %r659, 0;
  mov.b32 %r655, %r706;
  mov.b32 %r656, %r705;
  mov.b32 %r657, %r704;
  mov.b32 %r658, %r703;
  @p ld.global.v4.u32 {%r655, %r656, %r657, %r658}, [%rd109];
}

	// end inline asm
	mov.b32 	{%rs1363, %rs1369}, %r628;
	mov.b32 	{%rs1364, %rs1370}, %r637;
	// begin inline asm
	{mul.f16 %rs1362,%rs1363,%rs1364;
}
	// end inline asm
	// begin inline asm
	{add.f16 %rs1365,%rs1483,%rs1362;
}
	// end inline asm
	// begin inline asm
	{mul.f16 %rs1368,%rs1369,%rs1370;
}
	// end inline asm
	// begin inline asm
	{add.f16 %rs1371,%rs1365,%rs1368;
}
	// end inline asm
	mov.b32 	{%rs1375, %rs1381}, %r629;
	mov.b32 	{%rs1376, %rs1382}, %r638;
	// begin inline asm
	{mul.f16 %rs1374,%rs1375,%rs1376;
}
	// end inline asm
	// begin inline asm
	{add.f16 %rs1377,%rs1371,%rs1374;
}
	// end inline asm
	// begin inline asm
	{mul.f16 %rs1380,%rs1381,%rs1382;
}
	// end inline asm
	// begin inline asm
	{add.f16 %rs1383,%rs1377,%rs1380;
}
	// end inline asm
	mov.b32 	{%rs1387, %rs1393}, %r630;
	mov.b32 	{%rs1388, %rs1394}, %r639;
	// begin inline asm
	{mul.f16 %rs1386,%rs1387,%rs1388;
}
	// end inline asm
	// begin inline asm
	{add.f16 %rs1389,%rs1383,%rs1386;
}
	// end inline asm
	// begin inline asm
	{mul.f16 %rs1392,%rs1393,%rs1394;
}
	// end inline asm
	// begin inline asm
	{add.f16 %rs1395,%rs1389,%rs1392;
}
	// end inline asm
	mov.b32 	{%rs1399, %rs1405}, %r631;
	mov.b32 	{%rs1400, %rs1406}, %r640;
	// begin inline asm
	{mul.f16 %rs1398,%rs1399,%rs1400;
}
	// end inline asm
	// begin inline asm
	{add.f16 %rs1401,%rs1395,%rs1398;
}
	// end inline asm
	// begin inline asm
	{mul.f16 %rs1404,%rs1405,%rs1406;
}
	// end inline asm
	// begin inline asm
	{add.f16 %rs1407,%rs1401,%rs1404;
}
	// end inline asm
	mov.b32 	{%rs1411, %rs1417}, %r646;
	mov.b32 	{%rs1412, %rs1418}, %r655;
	// begin inline asm
	{mul.f16 %rs1410,%rs1411,%rs1412;
}
	// end inline asm
	// begin inline asm
	{add.f16 %rs1413,%rs1407,%rs1410;
}
	// end inline asm
	// begin inline asm
	{mul.f16 %rs1416,%rs1417,%rs1418;
}
	// end inline asm
	// begin inline asm
	{add.f16 %rs1419,%rs1413,%rs1416;
}
	// end inline asm
	mov.b32 	{%rs1423, %rs1429}, %r647;
	mov.b32 	{%rs1424, %rs1430}, %r656;
	// begin inline asm
	{mul.f16 %rs1422,%rs1423,%rs1424;
}
	// end inline asm
	// begin inline asm
	{add.f16 %rs1425,%rs1419,%rs1422;
}
	// end inline asm
	// begin inline asm
	{mul.f16 %rs1428,%rs1429,%rs1430;
}
	// end inline asm
	// begin inline asm
	{add.f16 %rs1431,%rs1425,%rs1428;
}
	// end inline asm
	mov.b32 	{%rs1435, %rs1441}, %r648;
	mov.b32 	{%rs1436, %rs1442}, %r657;
	// begin inline asm
	{mul.f16 %rs1434,%rs1435,%rs1436;
}
	// end inline asm
	// begin inline asm
	{add.f16 %rs1437,%rs1431,%rs1434;
}
	// end inline asm
	// begin inline asm
	{mul.f16 %rs1440,%rs1441,%rs1442;
}
	// end inline asm
	// begin inline asm
	{add.f16 %rs1443,%rs1437,%rs1440;
}
	// end inline asm
	mov.b32 	{%rs1447, %rs1453}, %r649;
	mov.b32 	{%rs1448, %rs1454}, %r658;
	// begin inline asm
	{mul.f16 %rs1446,%rs1447,%rs1448;
}
	// end inline asm
	// begin inline asm
	{add.f16 %rs1449,%rs1443,%rs1446;
}
	// end inline asm
	// begin inline asm
	{mul.f16 %rs1452,%rs1453,%rs1454;
}
	// end inline asm
	// begin inline asm
	{add.f16 %rs1483,%rs1449,%rs1452;
}
	// end inline asm
$L__BB3_12:
	ld.param.u64 	%rd120, [_Z20mySGemvKernel_Stage3PK6__halfS1_PS_mmm_param_4];
	ld.param.u64 	%rd119, [_Z20mySGemvKernel_Stage3PK6__halfS1_PS_mmm_param_2];
	// begin inline asm
	{mov.u32 %r664, WARP_SZ;
}
	// end inline asm
	shl.b32 	%r686, %r664, 8;
	add.s32 	%r683, %r686, -8161;
	// begin inline asm
	{  mov.b32 %r665, {%rs1483,%rs1483};}

	// end inline asm
	mov.b32 	%r668, 4;
	mov.b32 	%r684, -1;
	// begin inline asm
	{shfl.sync.bfly.b32 %r666,%r665,%r668,%r683,%r684;
}
	// end inline asm
	// begin inline asm
	{.reg .f16 low,high;
 mov.b32 {low,high}, %r666;
 mov.b16 %rs1460, low;}
	// end inline asm
	// begin inline asm
	{add.f16 %rs1461,%rs1483,%rs1460;
}
	// end inline asm
	// begin inline asm
	{  mov.b32 %r672, {%rs1461,%rs1461};}

	// end inline asm
	mov.b32 	%r675, 2;
	// begin inline asm
	{shfl.sync.bfly.b32 %r673,%r672,%r675,%r683,%r684;
}
	// end inline asm
	// begin inline asm
	{.reg .f16 low,high;
 mov.b32 {low,high}, %r673;
 mov.b16 %rs1466, low;}
	// end inline asm
	// begin inline asm
	{add.f16 %rs1467,%rs1461,%rs1466;
}
	// end inline asm
	// begin inline asm
	{  mov.b32 %r679, {%rs1467,%rs1467};}

	// end inline asm
	mov.b32 	%r682, 1;
	// begin inline asm
	{shfl.sync.bfly.b32 %r680,%r679,%r682,%r683,%r684;
}
	// end inline asm
	// begin inline asm
	{.reg .f16 low,high;
 mov.b32 {low,high}, %r680;
 mov.b16 %rs1472, low;}
	// end inline asm
	// begin inline asm
	{add.f16 %rs1473,%rs1467,%rs1472;
}
	// end inline asm
	cvta.to.global.u64 	%rd115, %rd119;
	mad.lo.s64 	%rd116, %rd120, %rd5, %rd2;
	shl.b64 	%rd117, %rd116, 1;
	add.s64 	%rd118, %rd115, %rd117;
	st.global.u16 	[%rd118], %rs1473;
	ret;

}
	// .globl	_Z20mySGemvKernel_Stage4PK6__halfS1_PS_mmm
.visible .entry _Z20mySGemvKernel_Stage4PK6__halfS1_PS_mmm(
	.param .u64 .ptr .align 1 _Z20mySGemvKernel_Stage4PK6__halfS1_PS_mmm_param_0,
	.param .u64 .ptr .align 1 _Z20mySGemvKernel_Stage4PK6__halfS1_PS_mmm_param_1,
	.param .u64 .ptr .align 1 _Z20mySGemvKernel_Stage4PK6__halfS1_PS_mmm_param_2,
	.param .u64 _Z20mySGemvKernel_Stage4PK6__halfS1_PS_mmm_param_3,
	.param .u64 _Z20mySGemvKernel_Stage4PK6__halfS1_PS_mmm_param_4,
	.param .u64 _Z20mySGemvKernel_Stage4PK6__halfS1_PS_mmm_param_5
)
{
	.reg .pred 	%p<3>;
	.reg .b16 	%rs<957>;
	.reg .b32 	%r<566>;
	.reg .b64 	%rd<68>;
	.reg .b64 	%fd<2>;

	ld.param.u64 	%rd11, [_Z20mySGemvKernel_Stage4PK6__halfS1_PS_mmm_param_0];
	ld.param.u64 	%rd12, [_Z20mySGemvKernel_Stage4PK6__halfS1_PS_mmm_param_1];
	ld.param.u64 	%rd15, [_Z20mySGemvKernel_Stage4PK6__halfS1_PS_mmm_param_5];
	mov.u32 	%r1, %tid.x;
	and.b32  	%r147, %r1, 24;
	cvt.u64.u32 	%rd16, %r147;
	mov.u32 	%r148, %ctaid.x;
	shl.b32 	%r149, %r148, 4;
	cvt.u64.u32 	%rd17, %r149;
	shr.u32 	%r150, %r1, 3;
	and.b32  	%r151, %r150, 124;
	cvt.u64.u32 	%rd18, %r151;
	shr.u64 	%rd19, %rd16, 3;
	mov.f64 	%fd1, 0d0000000000000000;
	// begin inline asm
	{  cvt.rn.f16.f64 %rs956, %fd1;}

	// end inline asm
	mov.u32 	%r2, %ctaid.z;
	add.s64 	%rd20, %rd18, %rd17;
	or.b64  	%rd1, %rd20, %rd19;
	setp.lt.u64 	%p1, %rd15, 128;
	mov.b16 	%rs949, 0;
	mov.u16 	%rs950, %rs949;
	mov.u16 	%rs951, %rs949;
	mov.u16 	%rs952, %rs949;
	mov.u16 	%rs953, %rs949;
	mov.u16 	%rs954, %rs949;
	mov.u16 	%rs955, %rs949;
	@%p1 bra 	$L__BB4_3;
	ld.param.u64 	%rd63, [_Z20mySGemvKernel_Stage4PK6__halfS1_PS_mmm_param_5];
	cvt.u64.u32 	%rd21, %r2;
	mul.lo.s64 	%rd22, %rd63, %rd21;
	shl.b64 	%rd23, %rd22, 1;
	and.b32  	%r153, %r1, 7;
	mul.wide.u32 	%rd24, %r153, 16;
	add.s64 	%rd25, %rd23, %rd24;
	add.s64 	%rd66, %rd12, %rd25;
	mul.lo.s64 	%rd26, %rd63, %rd1;
	shl.b64 	%rd27, %rd26, 1;
	add.s64 	%rd28, %rd27, %rd24;
	add.s64 	%rd65, %rd11, %rd28;
	shr.u64 	%rd67, %rd63, 7;
	mov.b16 	%rs949, 0;
$L__BB4_2:
	ld.param.u64 	%rd64, [_Z20mySGemvKernel_Stage4PK6__halfS1_PS_mmm_param_5];
	mov.b32 	%r311, 1;
	// begin inline asm
	{
  .reg .pred p;
  setp.ne.b32 p, %r311, 0;
  mov.b32 %r501, %r501;
  mov.b32 %r500, %r500;
  mov.b32 %r499, %r499;
  mov.b32 %r498, %r498;
  @p ld.global.lu.v4.u32 {%r501, %r500, %r499, %r498}, [%rd65];
}

	// end inline asm
	// begin inline asm
	{
  .reg .pred p;
  setp.ne.b32 p, %r311, 0;
  mov.b32 %r565, %r565;
  mov.b32 %r564, %r564;
  mov.b32 %r563, %r563;
  mov.b32 %r562, %r562;
  @p ld.global.v4.u32 {%r565, %r564, %r563, %r562}, [%rd66];
}

	// end inline asm
	shl.b64 	%rd47, %rd64, 1;
	add.s64 	%rd31, %rd66, %rd47;
	// begin inline asm
	{
  .reg .pred p;
  setp.ne.b32 p, %r311, 0;
  mov.b32 %r561, %r561;
  mov.b32 %r560, %r560;
  mov.b32 %r559, %r559;
  mov.b32 %r558, %r558;
  @p ld.global.v4.u32 {%r561, %r560, %r559, %r558}, [%rd31];
}

	// end inline asm
	add.s64 	%rd32, %rd31, %rd47;
	// begin inline asm
	{
  .reg .pred p;
  setp.ne.b32 p, %r311, 0;
  mov.b32 %r557, %r557;
  mov.b32 %r556, %r556;
  mov.b32 %r555, %r555;
  mov.b32 %r554, %r554;
  @p ld.global.v4.u32 {%r557, %r556, %r555, %r554}, [%rd32];
}

	// end inline asm
	add.s64 	%rd33, %rd32, %rd47;
	// begin inline asm
	{
  .reg .pred p;
  setp.ne.b32 p, %r311, 0;
  mov.b32 %r553, %r553;
  mov.b32 %r552, %r552;
  mov.b32 %r551, %r551;
  mov.b32 %r550, %r550;
  @p ld.global.v4.u32 {%r553, %r552, %r551, %r550}, [%rd33];
}

	// end inline asm
	add.s64 	%rd34, %rd33, %rd47;
	// begin inline asm
	{
  .reg .pred p;
  setp.ne.b32 p, %r311, 0;
  mov.b32 %r549, %r549;
  mov.b32 %r548, %r548;
  mov.b32 %r547, %r547;
  mov.b32 %r546, %r546;
  @p ld.global.v4.u32 {%r549, %r548, %r547, %r546}, [%rd34];
}

	// end inline asm
	add.s64 	%rd35, %rd34, %rd47;
	// begin inline asm
	{
  .reg .pred p;
  setp.ne.b32 p, %r311, 0;
  mov.b32 %r545, %r545;
  mov.b32 %r544, %r544;
  mov.b32 %r543, %r543;
  mov.b32 %r542, %r542;
  @p ld.global.v4.u32 {%r545, %r544, %r543, %r542}, [%rd35];
}

	// end inline asm
	add.s64 	%rd36, %rd35, %rd47;
	// begin inline asm
	{
  .reg .pred p;
  setp.ne.b32 p, %r311, 0;
  mov.b32 %r541, %r541;
  mov.b32 %r540, %r540;
  mov.b32 %r539, %r539;
  mov.b32 %r538, %r538;
  @p ld.global.v4.u32 {%r541, %r540, %r539, %r538}, [%rd36];
}

	// end inline asm
	add.s64 	%rd37, %rd36, %rd47;
	// begin inline asm
	{
  .reg .pred p;
  setp.ne.b32 p, %r311, 0;
  mov.b32 %r537, %r537;
  mov.b32 %r536, %r536;
  mov.b32 %r535, %r535;
  mov.b32 %r534, %r534;
  @p ld.global.v4.u32 {%r537, %r536, %r535, %r534}, [%rd37];
}

	// end inline asm
	add.s64 	%rd38, %rd65, 128;
	// begin inline asm
	{
  .reg .pred p;
  setp.ne.b32 p, %r311, 0;
  mov.b32 %r497, %r497;
  mov.b32 %r496, %r496;
  mov.b32 %r495, %r495;
  mov.b32 %r494, %r494;
  @p ld.global.lu.v4.u32 {%r497, %r496, %r495, %r494}, [%rd38];
}

	// end inline asm
	add.s64 	%rd39, %rd66, 128;
	// begin inline asm
	{
  .reg .pred p;
  setp.ne.b32 p, %r311, 0;
  mov.b32 %r533, %r533;
  mov.b32 %r532, %r532;
  mov.b32 %r531, %r531;
  mov.b32 %r530, %r530;
  @p ld.global.v4.u32 {%r533, %r532, %r531, %r530}, [%rd39];
}

	// end inline asm
	mul.lo.s64 	%rd48, %rd64, 12;
	sub.s64 	%rd49, %rd37, %rd48;
	add.s64 	%rd40, %rd49, 128;
	// begin inline asm
	{
  .reg .pred p;
  setp.ne.b32 p, %r311, 0;
  mov.b32 %r529, %r529;
  mov.b32 %r528, %r528;
  mov.b32 %r527, %r527;
  mov.b32 %r526, %r526;
  @p ld.global.v4.u32 {%r529, %r528, %r527, %r526}, [%rd40];
}

	// end inline asm
	add.s64 	%rd41, %rd40, %rd47;
	// begin inline asm
	{
  .reg .pred p;
  setp.ne.b32 p, %r311, 0;
  mov.b32 %r525, %r525;
  mov.b32 %r524, %r524;
  mov.b32 %r523, %r523;
  mov.b32 %r522, %r522;
  @p ld.global.v4.u32 {%r525, %r524, %r523, %r522}, [%rd41];
}

	// end inline asm
	add.s64 	%rd42, %rd41, %rd47;
	// begin inline asm
	{
  .reg .pred p;
  setp.ne.b32 p, %r311, 0;
  mov.b32 %r521, %r521;
  mov.b32 %r520, %r520;
  mov.b32 %r519, %r519;
  mov.b32 %r518, %r518;
  @p ld.global.v4.u32 {%r521, %r520, %r519, %r518}, [%rd42];
}

	// end inline asm
	add.s64 	%rd43, %rd42, %rd47;
	// begin inline asm
	{
  .reg .pred p;
  setp.ne.b32 p, %r311, 0;
  mov.b32 %r517, %r517;
  mov.b32 %r516, %r516;
  mov.b32 %r515, %r515;
  mov.b32 %r514, %r514;
  @p ld.global.v4.u32 {%r517, %r516, %r515, %r514}, [%rd43];
}

	// end inline asm
	add.s64 	%rd44, %rd43, %rd47;
	// begin inline asm
	{
  .reg .pred p;
  setp.ne.b32 p, %r311, 0;
  mov.b32 %r513, %r513;
  mov.b32 %r512, %r512;
  mov.b32 %r511, %r511;
  mov.b32 %r510, %r510;
  @p ld.global.v4.u32 {%r513, %r512, %r511, %r510}, [%rd44];
}

	// end inline asm
	add.s64 	%rd45, %rd44, %rd47;
	// begin inline asm
	{
  .reg .pred p;
  setp.ne.b32 p, %r311, 0;
  mov.b32 %r509, %r509;
  mov.b32 %r508, %r508;
  mov.b32 %r507, %r507;
  mov.b32 %r506, %r506;
  @p ld.global.v4.u32 {%r509, %r508, %r507, %r506}, [%rd45];
}

	// end inline asm
	add.s64 	%rd46, %rd45, %rd47;
	// begin inline asm
	{
  .reg .pred p;
  setp.ne.b32 p, %r311, 0;
  mov.b32 %r505, %r505;
  mov.b32 %r504, %r504;
  mov.b32 %r503, %r503;
  mov.b32 %r502, %r502;
  @p ld.global.v4.u32 {%r505, %r504, %r503, %r502}, [%rd46];
}

	// end inline asm
	mov.b32 	{%rs30, %rs36}, %r501;
	mov.b32 	{%rs31, %rs37}, %r565;
	// begin inline asm
	{mul.f16 %rs29,%rs30,%rs31;
}
	// end inline asm
	// begin inline asm
	{add.f16 %rs32,%rs956,%rs29;
}
	// end inline asm
	// begin inline asm
	{mul.f16 %rs35,%rs36,%rs37;
}
	// end inline asm
	// begin inline asm
	{add.f16 %rs38,%rs32,%rs35;
}
	// end inline asm
	mov.b32 	{%rs42, %rs48}, %r500;
	mov.b32 	{%rs43, %rs49}, %r564;
	// begin inline asm
	{mul.f16 %rs41,%rs42,%rs43;
}
	// end inline asm
	// begin inline asm
	{add.f16 %rs44,%rs38,%rs41;
}
	// end inline asm
	// begin inline asm
	{mul.f16 %rs47,%rs48,%rs49;
}
	// end inline asm
	// begin inline asm
	{add.f16 %rs50,%rs44,%rs47;
}
	// end inline asm
	mov.b32 	{%rs54, %rs60}, %r499;
	mov.b32 	{%rs55, %rs61}, %r563;
	// begin inline asm
	{mul.f16 %rs53,%rs54,%rs55;
}
	// end inline asm
	// begin inline asm
	{add.f16 %rs56,%rs50,%rs53;
}
	// end inline asm
	// begin inline asm
	{mul.f16 %rs59,%rs60,%rs61;
}
	// end inline asm
	// begin inline asm
	{add.f16 %rs62,%rs56,%rs59;
}
	// end inline asm
	mov.b32 	{%rs66, %rs72}, %r498;
	mov.b32 	{%rs67, %rs73}, %r562;
	// begin inline asm
	{mul.f16 %rs65,%rs66,%rs67;
}
	// end inline asm
	// begin inline asm
	{add.f16 %rs68,%rs62,%rs65;
}
	// end inline asm
	// begin inline asm
	{mul.f16 %rs71,%rs72,%rs73;
}
	// end inline asm
	// begin inline asm
	{add.f16 %rs74,%rs68,%rs71;
}
	// end inline asm
	mov.b32 	{%rs79, %rs85}, %r561;
	// begin inline asm
	{mul.f16 %rs77,%rs30,%rs79;
}
	// end inline asm
	// begin inline asm
	{add.f16 %rs80,%rs955,%rs77;
}
	// end inline asm
	// begin inline asm
	{mul.f16 %rs83,%rs36,%rs85;
}
	// end inline asm
	// begin inline asm
	{add.f16 %rs86,%rs80,%rs83;
}
	// end inline asm
	mov.b32 	{%rs91, %rs97}, %r560;
	// begin inline asm
	{mul.f16 %rs89,%rs42,%rs91;
}
	// end inline asm
	// begin inline asm
	{add.f16 %rs92,%rs86,%rs89;
}
	// end inline asm
	// begin inline asm
	{mul.f16 %rs95,%rs48,%rs97;
}
	// end inline asm
	// begin inline asm
	{add.f16 %rs98,%rs92,%rs95;
}
	// end inline asm
	mov.b32 	{%rs103, %rs109}, %r559;
	// begin inline asm
	{mul.f16 %rs101,%rs54,%rs103;
}
	// end inline asm
	// begin inline asm
	{add.f16 %rs104,%rs98,%rs101;
}
	// end inline asm
	// begin inline asm
	{mul.f16 %rs107,%rs60,%rs109;
}
	// end inline asm
	// begin inline asm
	{add.f16 %rs110,%rs104,%rs107;
}
	// end inline asm
	mov.b32 	{%rs115, %rs121}, %r558;
	// begin inline asm
	{mul.f16 %rs113,%rs66,%rs115;
}
	// end inline asm
	// begin inline asm
	{add.f16 %rs116,%rs110,%rs113;
}
	// end inline asm
	// begin inline asm
	{mul.f16 %rs119,%rs72,%rs121;
}
	// end inline asm
	// begin inline asm
	{add.f16 %rs122,%rs116,%rs119;
}
	// end inline asm
	mov.b32 	{%rs127, %rs133}, %r557;
	// begin inline asm
	{mul.f16 %rs125,%rs30,%rs127;
}
	// end inline asm
	// begin inline asm
	{add.f16 %rs128,%rs954,%rs125;
}
	// end inline asm
	// begin inline asm
	{mul.f16 %rs131,%rs36,%rs133;
}
	// end inline asm
	// begin inline asm
	{add.f16 %rs134,%rs128,%rs131;
}
	// end inline asm
	mov.b32 	{%rs139, %rs145}, %r556;
	// begin inline asm
	{mul.f16 %rs137,%rs42,%rs139;
}
	// end inline asm
	// begin inline asm
	{add.f16 %rs140,%rs134,%rs137;
}
	// end inline asm
	// begin inline asm
	{mul.f16 %rs143,%rs48,%rs145;
}
	// end inline asm
	// begin inline asm
	{add.f16 %rs146,%rs140,%rs143;
}
	// end inline asm
	mov.b32 	{%rs151, %rs157}, %r555;
	// begin inline asm
	{mul.f16 %rs149,%rs54,%rs151;
}
	// end inline asm
	// begin inline asm
	{add.f16 %rs152,%rs146,%rs149;
}
	// end inline asm
	// begin inline asm
	{mul.f16 %rs155,%rs60,%rs157;
}
	// end inline asm
	// begin inline asm
	{add.f16 %rs158,%rs152,%rs155;
}
	// end inline asm
	mov.b32 	{%rs163, %rs169}, %r554;
	// begin inline asm
	{mul.f16 %rs161,%rs66,%rs163;
}
	// end inline asm
	// begin inline asm
	{add.f16 %rs164,%rs158,%rs161;
}
	// end inline asm
	// begin inline asm
	{mul.f16 %rs167,%rs72,%rs169;
}
	// end inline asm
	// begin inline asm
	{add.f16 %rs170,%rs164,%rs167;
}
	// end inline asm
	mov.b32 	{%rs175, %rs181}, %r553;
	// begin inline asm
	{mul.f16 %rs173,%rs30,%rs175;
}
	// end inline asm
	// begin inline asm
	{add.f16 %rs176,%rs953,%rs173;
}
	// end inline asm
	// begin inline asm
	{mul.f16 %rs179,%rs36,%rs181;
}
	// end inline asm
	// begin inline asm
	{add.f16 %rs182,%rs176,%rs179;
}
	// end inline asm
	mov.b32 	{%rs187, %rs193}, %r552;
	// begin inline asm
	{mul.f16 %rs185,%rs42,%rs187;
}
	// end inline asm
	// begin inline asm
	{add.f16 %rs188,%rs182,%rs185;
}
	// end inline asm
	// begin inline asm
	{mul.f16 %rs191,%rs48,%rs193;
}
	// end inline asm
	// begin inline asm
	{add.f16 %rs194,%rs188,%rs191;
}
	// end inline asm
	mov.b32 	{%rs199, %rs205}, %r551;
	// begin inline asm
	{mul.f16 %rs197,%rs54,%rs199;
}
	// end inline asm
	// begin inline asm
	{add.f16 %rs200,%rs194,%rs197;
}
	// end inline asm
	// begin inline asm
	{mul.f16 %rs203,%rs60,%rs205;
}
	// end inline asm
	// begin inline asm
	{add.f16 %rs206,%rs200,%rs203;
}
	// end inline asm
	mov.b32 	{%rs211, %rs217}, %r550;
	// begin inline asm
	{mul.f16 %rs209,%rs66,%rs211;
}
	// end inline asm
	// begin inline asm
	{add.f16 %rs212,%rs206,%rs209;
}
	// end inline asm
	// begin inline asm
	{mul.f16 %rs215,%rs72,%rs217;
}
	// end inline asm
	// begin inline asm
	{add.f16 %rs218,%rs212,%rs215;
}
	// end inline asm
	mov.b32 	{%rs223, %rs229}, %r549;
	// begin inline asm
	{mul.f16 %rs221,%rs30,%rs223;
}
	// end inline asm
	// begin inline asm
	{add.f16 %rs224,%rs952,%rs221;
}
	// end inline asm
	// begin inline asm
	{mul.f16 %rs227,%rs36,%rs229;
}
	// end inline asm
	// begin inline asm
	{add.f16 %rs230,%rs224,%rs227;
}
	// end inline asm
	mov.b32 	{%rs235, %rs241}, %r548;
	// begin inline asm
	{mul.f16 %rs233,%rs42,%rs235;
}
	// end inline asm
	// begin inline asm
	{add.f16 %rs236,%rs230,%rs233;
}
	// end inline asm
	// begin inline asm
	{mul.f16 %rs239,%rs48,%rs241;
}
	// end inline asm
	// begin inline asm
	{add.f16 %rs242,%rs236,%rs239;
}
	// end inline asm
	mov.b32 	{%rs247, %rs253}, %r547;
	// begin inline asm
	{mul.f16 %rs245,%rs54,%rs247;
}
	// end inline asm
	// begin inline asm
	{add.f16 %rs248,%rs242,%rs245;
}
	// end inline asm
	// begin inline asm
	{mul.f16 %rs251,%rs60,%rs253;
}
	// end inline asm
	// begin inline asm
	{add.f16 %rs254,%rs248,%rs251;
}
	// end inline asm
	mov.b32 	{%rs259, %rs265}, %r546;
	// begin inline asm
	{mul.f16 %rs257,%rs66,%rs259;
}
	// end inline asm
	// begin inline asm
	{add.f16 %rs260,%rs254,%rs257;
}
	// end inline asm
	// begin inline asm
	{mul.f16 %rs263,%rs72,%rs265;
}
	// end inline asm
	// begin inline asm
	{add.f16 %rs266,%rs260,%rs263;
}
	// end inline asm
	mov.b32 	{%rs271, %rs277}, %r545;
	// begin inline asm
	{mul.f16 %rs269,%rs30,%rs271;
}
	// end inline asm
	// begin inline asm
	{add.f16 %rs272,%rs951,%rs269;
}
	// end inline asm
	// begin inline asm
	{mul.f16 %rs275,%rs36,%rs277;
}
	// end inline asm
	// begin inline asm
	{add.f16 %rs278,%rs272,%rs275;
}
	// end inline asm
	mov.b32 	{%rs283, %rs289}, %r544;
	// begin inline asm
	{mul.f16 %rs281,%rs42,%rs283;
}
	// end inline asm
	// begin inline asm
	{add.f16 %rs284,%rs278,%rs281;
}
	// end inline asm
	// begin inline asm
	{mul.f16 %rs287,%rs48,%rs289;
}
	// end inline asm
	// begin inline asm
	{add.f16 %rs290,%rs284,%rs287;
}
	// end inline asm
	mov.b32 	{%rs295, %rs301}, %r543;
	// begin inline asm
	{mul.f16 %rs293,%rs54,%rs295;
}
	// end inline asm
	// begin inline asm
	{add.f16 %rs296,%rs290,%rs293;
}
	// end inline asm
	// begin inline asm
	{mul.f16 %rs299,%rs60,%rs301;
}
	// end inline asm
	// begin inline asm
	{add.f16 %rs302,%rs296,%rs299;
}
	// end inline asm
	mov.b32 	{%rs307, %rs313}, %r542;
	// begin inline asm
	{mul.f16 %rs305,%rs66,%rs307;
}
	// end inline asm
	// begin inline asm
	{add.f16 %rs308,%rs302,%rs305;
}
	// end inline asm
	// begin inline asm
	{mul.f16 %rs311,%rs72,%rs313;
}
	// end inline asm
	// begin inline asm
	{add.f16 %rs314,%rs308,%rs311;
}
	// end inline asm
	mov.b32 	{%rs319, %rs325}, %r541;
	// begin inline asm
	{mul.f16 %rs317,%rs30,%rs319;
}
	// end inline asm
	// begin inline asm
	{add.f16 %rs320,%rs950,%rs317;
}
	// end inline asm
	// begin inline asm
	{mul.f16 %rs323,%rs36,%rs325;
}
	// end inline asm
	// begin inline asm
	{add.f16 %rs326,%rs320,%rs323;
}
	// end inline asm
	mov.b32 	{%rs331, %rs337}, %r540;
	// begin inline asm
	{mul.f16 %rs329,%rs42,%rs331;
}
	// end inline asm
	// begin inline asm
	{add.f16 %rs332,%rs326,%rs329;
}
	// end inline asm
	// begin inline asm
	{mul.f16 %rs335,%rs48,%rs337;
}
	// end inline asm
	// begin inline asm
	{add.f16 %rs338,%rs332,%rs335;
}
	// end inline asm
	mov.b32 	{%rs343, %rs349}, %r539;
	// begin inline asm
	{mul.f16 %rs341,%rs54,%rs343;
}
	// end inline asm
	// begin inline asm
	{add.f16 %rs344,%rs338,%rs341;
}
	// end inline asm
	// begin inline asm
	{mul.f16 %rs347,%rs60,%rs349;
}
	// end inline asm
	// begin inline asm
	{add.f16 %rs350,%rs344,%rs347;
}
	// end inline asm
	mov.b32 	{%rs355, %rs361}, %r538;
	// begin inline asm
	{mul.f16 %rs353,%rs66,%rs355;
}
	// end inline asm
	// begin inline asm
	{add.f16 %rs356,%rs350,%rs353;
}
	// end inline asm
	// begin inline asm
	{mul.f16 %rs359,%rs72,%rs361;
}
	// end inline asm
	// begin inline asm
	{add.f16 %rs362,%rs356,%rs359;
}
	// end inline asm
	mov.b32 	{%rs367, %rs373}, %r537;
	// begin inline asm
	{mul.f16 %rs365,%rs30,%rs367;
}
	// end inline asm
	// begin inline asm
	{add.f16 %rs368,%rs949,%rs365;
}
	// end inline asm
	// begin inline asm
	{mul.f16 %rs371,%rs36,%rs373;
}
	// end inline asm
	// begin inline asm
	{add.f16 %rs374,%rs368,%rs371;
}
	// end inline asm
	mov.b32 	{%rs379, %rs385}, %r536;
	// begin inline asm
	{mul.f16 %rs377,%rs42,%rs379;
}
	// end inline asm
	// begin inline asm
	{add.f16 %rs380,%rs374,%rs377;
}
	// end inline asm
	// begin inline asm
	{mul.f16 %rs383,%rs48,%rs385;
}
	// end inline asm
	// begin inline asm
	{add.f16 %rs386,%rs380,%rs383;
}
	// end inline asm
	mov.b32 	{%rs391, %rs397}, %r535;
	// begin inline asm
	{mul.f16 %rs389,%rs54,%rs391;
}
	// end inline asm
	// begin inline asm
	{add.f16 %rs392,%rs386,%rs389;
}
	// end inline asm
	// begin inline asm
	{mul.f16 %rs395,%rs60,%rs397;
}
	// end inline asm
	// begin inline asm
	{add.f16 %rs398,%rs392,%rs395;
}
	// end inline asm
	mov.b32 	{%rs403, %rs409}, %r534;
	// begin inline asm
	{mul.f16 %rs401,%rs66,%rs403;
}
	// end inline asm
	// begin inline asm
	{add.f16 %rs404,%rs398,%rs401;
}
	// end inline asm
	// begin inline asm
	{mul.f16 %rs407,%rs72,%rs409;
}
	// end inline asm
	// begin inline asm
	{add.f16 %rs410,%rs404,%rs407;
}
	// end inline asm
	mov.b32 	{%rs414, %rs420}, %r497;
	mov.b32 	{%rs415, %rs421}, %r533;
	// begin inline asm
	{mul.f16 %rs413,%rs414,%rs415;
}
	// end inline asm
	// begin inline asm
	{add.f16 %rs416,%rs74,%rs413;
}
	// end inline asm
	// begin inline asm
	{mul.f16 %rs419,%rs420,%rs421;
}
	// end inline asm
	// begin inline asm
	{add.f16 %rs422,%rs416,%rs419;
}
	// end inline asm
	mov.b32 	{%rs426, %rs432}, %r496;
	mov.b32 	{%rs427, %rs433}, %r532;
	// begin inline asm
	{mul.f16 %rs425,%rs426,%rs427;
}
	// end inline asm
	// begin inline asm
	{add.f16 %rs428,%rs422,%rs425;
}
	// end inline asm
	// begin inline asm
	{mul.f16 %rs431,%rs432,%rs433;
}
	// end inline asm
	// begin inline asm
	{add.f16 %rs434,%rs428,%rs431;
}
	// end inline asm
	mov.b32 	{%rs438, %rs444}, %r495;
	mov.b32 	{%rs439, %rs445}, %r531;
	// begin inline asm
	{mul.f16 %rs437,%rs438,%rs439;
}
	// end inline asm
	// begin inline asm
	{add.f16 %rs440,%rs434,%rs437;
}
	// end inline asm
	// begin inline asm
	{mul.f16 %rs443,%rs444,%rs445;
}
	// end inline asm
	// begin inline asm
	{add.f16 %rs446,%rs440,%rs443;
}
	// end inline asm
	mov.b32 	{%rs450, %rs456}, %r494;
	mov.b32 	{%rs451, %rs457}, %r530;
	// begin inline asm
	{mul.f16 %rs449,%rs450,%rs451;
}
	// end inline asm
	// begin inline asm
	{add.f16 %rs452,%rs446,%rs449;
}
	// end inline asm
	// begin inline asm
	{mul.f16 %rs455,%rs456,%rs457;
}
	// end inline asm
	// begin inline asm
	{add.f16 %rs956,%rs452,%rs455;
}
	// end inline asm
	mov.b32 	{%rs463, %rs469}, %r529;
	// begin inline asm
	{mul.f16 %rs461,%rs414,%rs463;
}
	// end inline asm
	// begin inline asm
	{add.f16 %rs464,%rs122,%rs461;
}
	// end inline asm
	// begin inline asm
	{mul.f16 %rs467,%rs420,%rs469;
}
	// end inline asm
	// begin inline asm
	{add.f16 %rs470,%rs464,%rs467;
}
	// end inline asm
	mov.b32 	{%rs475, %rs481}, %r528;
	// begin inline asm
	{mul.f16 %rs473,%rs426,%rs475;
}
	// end inline asm
	// begin inline asm
	{add.f16 %rs476,%rs470,%rs473;
}
	// end inline asm
	// begin inline asm
	{mul.f16 %rs479,%rs432,%rs481;
}
	// end inline asm
	// begin inline asm
	{add.f16 %rs482,%rs476,%rs479;
}
	// end inline asm
	mov.b32 	{%rs487, %rs493}, %r527;
	// begin inline asm
	{mul.f16 %rs485,%rs438,%rs487;
}
	// end inline asm
	// begin inline asm
	{add.f16 %rs488,%rs482,%rs485;
}
	// end inline asm
	// begin inline asm
	{mul.f16 %rs491,%rs444,%rs493;
}
	// end inline asm
	// begin inline asm
	{add.f16 %rs494,%rs488,%rs491;
}
	// end inline asm
	mov.b32 	{%rs499, %rs505}, %r526;
	// begin inline asm
	{mul.f16 %rs497,%rs450,%rs499;
}
	// end inline asm
	// begin inline asm
	{add.f16 %rs500,%rs494,%rs497;
}
	// end inline asm
	// begin inline asm
	{mul.f16 %rs503,%rs456,%rs505;
}
	// end inline asm
	// begin inline asm
	{add.f16 %rs955,%rs500,%rs503;
}
	// end inline asm
	mov.b32 	{%rs511, %rs517}, %r525;
	// begin inline asm
	{mul.f16 %rs509,%rs414,%rs511;
}
	// end inline asm
	// begin inline asm
	{add.f16 %rs512,%rs170,%rs509;
}
	// end inline asm
	// begin inline asm
	{mul.f16 %rs515,%rs420,%rs517;
}
	// end inline asm
	// begin inline asm
	{add.f16 %rs518,%rs512,%rs515;
}
	// end inline asm
	mov.b32 	{%rs523, %rs529}, %r524;
	// begin inline asm
	{mul.f16 %rs521,%rs426,%rs523;
}
	// end inline asm
	// begin inline asm
	{add.f16 %rs524,%rs518,%rs521;
}
	// end inline asm
	// begin inline asm
	{mul.f16 %rs527,%rs432,%rs529;
}
	// end inline asm
	// begin inline asm
	{add.f16 %rs530,%rs524,%rs527;
}
	// end inline asm
	mov.b32 	{%rs535, %rs541}, %r523;
	// begin inline asm
	{mul.f16 %rs533,%rs438,%rs535;
}
	// end inline asm
	// begin inline asm
	{add.f16 %rs536,%rs530,%rs533;
}
	// end inline asm
	// begin inline asm
	{mul.f16 %rs539,%rs444,%rs541;
}
	// end inline asm
	// begin inline asm
	{add.f16 %rs542,%rs536,%rs539;
}
	// end inline asm
	mov.b32 	{%rs547, %rs553}, %r522;
	// begin inline asm
	{mul.f16 %rs545,%rs450,%rs547;
}
	// end inline asm
	// begin inline asm
	{add.f16 %rs548,%rs542,%rs545;
}
	// end inline asm
	// begin inline asm
	{mul.f16 %rs551,%rs456,%rs553;
}
	// end inline asm
	// begin inline asm
	{add.f16 %rs954,%rs548,%rs551;
}
	// end inline asm
	mov.b32 	{%rs559, %rs565}, %r521;
	// begin inline asm
	{mul.f16 %rs557,%rs414,%rs559;
}
	// end inline asm
	// begin inline asm
	{add.f16 %rs560,%rs218,%rs557;
}
	// end inline asm
	// begin inline asm
	{mul.f16 %rs563,%rs420,%rs565;
}
	// end inline asm
	// begin inline asm
	{add.f16 %rs566,%rs560,%rs563;
}
	// end inline asm
	mov.b32 	{%rs571, %rs577}, %r520;
	// begin inline asm
	{mul.f16 %rs569,%rs426,%rs571;
}
	// end inline asm
	// begin inline asm
	{add.f16 %rs572,%rs566,%rs569;
}
	// end inline asm
	// begin inline asm
	{mul.f16 %rs575,%rs432,%rs577;
}
	// end inline asm
	// begin inline asm
	{add.f16 %rs578,%rs572,%rs575;
}
	// end inline asm
	mov.b32 	{%rs583, %rs589}, %r519;
	// begin inline asm
	{mul.f16 %rs581,%rs438,%rs583;
}
	// end inline asm
	// begin inline asm
	{add.f16 %rs584,%rs578,%rs581;
}
	// end inline asm
	// begin inline asm
	{mul.f16 %rs587,%rs444,%rs589;
}
	// end inline asm
	// begin inline asm
	{add.f16 %rs590,%rs584,%rs587;
}
	// end inline asm
	mov.b32 	{%rs595, %rs601}, %r518;
	// begin inline asm
	{mul.f16 %rs593,%rs450,%rs595;
}
	// end inline asm
	// begin inline asm
	{add.f16 %rs596,%rs590,%rs593;
}
	// end inline asm
	// begin inline asm
	{mul.f16 %rs599,%rs456,%rs601;
}
	// end inline asm
	// begin inline asm
	{add.f16 %rs953,%rs596,%rs599;
}
	// end inline asm
	mov.b32 	{%rs607, %rs613}, %r517;
	// begin inline asm
	{mul.f16 %rs605,%rs414,%rs607;
}
	// end inline asm
	// begin inline asm
	{add.f16 %rs608,%rs266,%rs605;
}
	// end inline asm
	// begin inline asm
	{mul.f16 %rs611,%rs420,%rs613;
}
	// end inline asm
	// begin inline asm
	{add.f16 %rs614,%rs608,%rs611;
}
	// end inline asm
	mov.b32 	{%rs619, %rs625}, %r516;
	// begin inline asm
	{mul.f16 %rs617,%rs426,%rs619;
}
	// end inline asm
	// begin inline asm
	{add.f16 %rs620,%rs614,%rs617;
}
	// end inline asm
	// begin inline asm
	{mul.f16 %rs623,%rs432,%rs625;
}
	// end inline asm
	// begin inline asm
	{add.f16 %rs626,%rs620,%rs623;
}
	// end inline asm
	mov.b32 	{%rs631, %rs637}, %r515;
	// begin inline asm
	{mul.f16 %rs629,%rs438,%rs631;
}
	// end inline asm
	// begin inline asm
	{add.f16 %rs632,%rs626,%rs629;
}
	// end inline asm
	// begin inline asm
	{mul.f16 %rs635,%rs444,%rs637;
}
	// end inline asm
	// begin inline asm
	{add.f16 %rs638,%rs632,%rs635;
}
	// end inline asm
	mov.b32 	{%rs643, %rs649}, %r514;
	// begin inline asm
	{mul.f16 %rs641,%rs450,%rs643;
}
	// end inline asm
	// begin inline asm
	{add.f16 %rs644,%rs638,%rs641;
}
	// end inline asm
	// begin inline asm
	{mul.f16 %rs647,%rs456,%rs649;
}
	// end inline asm
	// begin inline asm
	{add.f16 %rs952,%rs644,%rs647;
}
	// end inline asm
	mov.b32 	{%rs655, %rs661}, %r513;
	// begin inline asm
	{mul.f16 %rs653,%rs414,%rs655;
}
	// end inline asm
	// begin inline asm
	{add.f16 %rs656,%rs314,%rs653;
}
	// end inline asm
	// begin inline asm
	{mul.f16 %rs659,%rs420,%rs661;
}
	// end inline asm
	// begin inline asm
	{add.f16 %rs662,%rs656,%rs659;
}
	// end inline asm
	mov.b32 	{%rs667, %rs673}, %r512;
	// begin inline asm
	{mul.f16 %rs665,%rs426,%rs667;
}
	// end inline asm
	// begin inline asm
	{add.f16 %rs668,%rs662,%rs665;
}
	// end inline asm
	// begin inline asm
	{mul.f16 %rs671,%rs432,%rs673;
}
	// end inline asm
	// begin inline asm
	{add.f16 %rs674,%rs668,%rs671;
}
	// end inline asm
	mov.b32 	{%rs679, %rs685}, %r511;
	// begin inline asm
	{mul.f16 %rs677,%rs438,%rs679;
}
	// end inline asm
	// begin inline asm
	{add.f16 %rs680,%rs674,%rs677;
}
	// end inline asm
	// begin inline asm
	{mul.f16 %rs683,%rs444,%rs685;
}
	// end inline asm
	// begin inline asm
	{add.f16 %rs686,%rs680,%rs683;
}
	// end inline asm
	mov.b32 	{%rs691, %rs697}, %r510;
	// begin inline asm
	{mul.f16 %rs689,%rs450,%rs691;
}
	// end inline asm
	// begin inline asm
	{add.f16 %rs692,%rs686,%rs689;
}
	// end inline asm
	// begin inline asm
	{mul.f16 %rs695,%rs456,%rs697;
}
	// end inline asm
	// begin inline asm
	{add.f16 %rs951,%rs692,%rs695;
}
	// end inline asm
	mov.b32 	{%rs703, %rs709}, %r509;
	// begin inline asm
	{mul.f16 %rs701,%rs414,%rs703;
}
	// end inline asm
	// begin inline asm
	{add.f16 %rs704,%rs362,%rs701;
}
	// end inline asm
	// begin inline asm
	{mul.f16 %rs707,%rs420,%rs709;
}
	// end inline asm
	// begin inline asm
	{add.f16 %rs710,%rs704,%rs707;
}
	// end inline asm
	mov.b32 	{%rs715, %rs721}, %r508;
	// begin inline asm
	{mul.f16 %rs713,%rs426,%rs715;
}
	// end inline asm
	// begin inline asm
	{add.f16 %rs716,%rs710,%rs713;
}
	// end inline asm
	// begin inline asm
	{mul.f16 %rs719,%rs432,%rs721;
}
	// end inline asm
	// begin inline asm
	{add.f16 %rs722,%rs716,%rs719;
}
	// end inline asm
	mov.b32 	{%rs727, %rs733}, %r507;
	// begin inline asm
	{mul.f16 %rs725,%rs438,%rs727;
}
	// end inline asm
	// begin inline asm
	{add.f16 %rs728,%rs722,%rs725;
}
	// end inline asm
	// begin inline asm
	{mul.f16 %rs731,%rs444,%rs733;
}
	// end inline asm
	// begin inline asm
	{add.f16 %rs734,%rs728,%rs731;
}
	// end inline asm
	mov.b32 	{%rs739, %rs745}, %r506;
	// begin inline asm
	{mul.f16 %rs737,%rs450,%rs739;
}
	// end inline asm
	// begin inline asm
	{add.f16 %rs740,%rs734,%rs737;
}
	// end inline asm
	// begin inline asm
	{mul.f16 %rs743,%rs456,%rs745;
}
	// end inline asm
	// begin inline asm
	{add.f16 %rs950,%rs740,%rs743;
}
	// end inline asm
	mov.b32 	{%rs751, %rs757}, %r505;
	// begin inline asm
	{mul.f16 %rs749,%rs414,%rs751;
}
	// end inline asm
	// begin inline asm
	{add.f16 %rs752,%rs410,%rs749;
}
	// end inline asm
	// begin inline asm
	{mul.f16 %rs755,%rs420,%rs757;
}
	// end inline asm
	// begin inline asm
	{add.f16 %rs758,%rs752,%rs755;
}
	// end inline asm
	mov.b32 	{%rs763, %rs769}, %r504;
	// begin inline asm
	{mul.f16 %rs761,%rs426,%rs763;
}
	// end inline asm
	// begin inline asm
	{add.f16 %rs764,%rs758,%rs761;
}
	// end inline asm
	// begin inline asm
	{mul.f16 %rs767,%rs432,%rs769;
}
	// end inline asm
	// begin inline asm
	{add.f16 %rs770,%rs764,%rs767;
}
	// end inline asm
	mov.b32 	{%rs775, %rs781}, %r503;
	// begin inline asm
	{mul.f16 %rs773,%rs438,%rs775;
}
	// end inline asm
	// begin inline asm
	{add.f16 %rs776,%rs770,%rs773;
}
	// end inline asm
	// begin inline asm
	{mul.f16 %rs779,%rs444,%rs781;
}
	// end inline asm
	// begin inline asm
	{add.f16 %rs782,%rs776,%rs779;
}
	// end inline asm
	mov.b32 	{%rs787, %rs793}, %r502;
	// begin inline asm
	{mul.f16 %rs785,%rs450,%rs787;
}
	// end inline asm
	// begin inline asm
	{add.f16 %rs788,%rs782,%rs785;
}
	// end inline asm
	// begin inline asm
	{mul.f16 %rs791,%rs456,%rs793;
}
	// end inline asm
	// begin inline asm
	{add.f16 %rs949,%rs788,%rs791;
}
	// end inline asm
	add.s64 	%rd67, %rd67, -1;
	add.s64 	%rd66, %rd66, 256;
	add.s64 	%rd65, %rd65, 256;
	setp.ne.s64 	%p2, %rd67, 0;
	@%p2 bra 	$L__BB4_2;
$L__BB4_3:
	ld.param.u64 	%rd62, [_Z20mySGemvKernel_Stage4PK6__halfS1_PS_mmm_param_4];
	ld.param.u64 	%rd61, [_Z20mySGemvKernel_Stage4PK6__halfS1_PS_mmm_param_2];
	// begin inline asm
	{mov.u32 %r316, WARP_SZ;
}
	// end inline asm
	shl.b32 	%r485, %r316, 8;
	add.s32 	%r482, %r485, -8161;
	// begin inline asm
	{  mov.b32 %r317, {%rs956,%rs956};}

	// end inline asm
	mov.b32 	%r369, 4;
	mov.b32 	%r483, -1;
	// begin inline asm
	{shfl.sync.bfly.b32 %r318,%r317,%r369,%r482,%r483;
}
	// end inline asm
	// begin inline asm
	{.reg .f16 low,high;
 mov.b32 {low,high}, %r318;
 mov.b16 %rs799, low;}
	// end inline asm
	// begin inline asm
	{add.f16 %rs800,%rs956,%rs799;
}
	// end inline asm
	// begin inline asm
	{  mov.b32 %r324, {%rs955,%rs955};}

	// end inline asm
	// begin inline asm
	{shfl.sync.bfly.b32 %r325,%r324,%r369,%r482,%r483;
}
	// end inline asm
	// begin inline asm
	{.reg .f16 low,high;
 mov.b32 {low,high}, %r325;
 mov.b16 %rs805, low;}
	// end inline asm
	// begin inline asm
	{add.f16 %rs806,%rs955,%rs805;
}
	// end inline asm
	// begin inline asm
	{  mov.b32 %r331, {%rs954,%rs954};}

	// end inline asm
	// begin inline asm
	{shfl.sync.bfly.b32 %r332,%r331,%r369,%r482,%r483;
}
	// end inline asm
	// begin inline asm
	{.reg .f16 low,high;
 mov.b32 {low,high}, %r332;
 mov.b16 %rs811, low;}
	// end inline asm
	// begin inline asm
	{add.f16 %rs812,%rs954,%rs811;
}
	// end inline asm
	// begin inline asm
	{  mov.b32 %r338, {%rs953,%rs953};}

	// end inline asm
	// begin inline asm
	{shfl.sync.bfly.b32 %r339,%r338,%r369,%r482,%r483;
}
	// end inline asm
	// begin inline asm
	{.reg .f16 low,high;
 mov.b32 {low,high}, %r339;
 mov.b16 %rs817, low;}
	// end inline asm
	// begin inline asm
	{add.f16 %rs818,%rs953,%rs817;
}
	// end inline asm
	// begin inline asm
	{  mov.b32 %r345, {%rs952,%rs952};}

	// end inline asm
	// begin inline asm
	{shfl.sync.bfly.b32 %r346,%r345,%r369,%r482,%r483;
}
	// end inline asm
	// begin inline asm
	{.reg .f16 low,high;
 mov.b32 {low,high}, %r346;
 mov.b16 %rs823, low;}
	// end inline asm
	// begin inline asm
	{add.f16 %rs824,%rs952,%rs823;
}
	// end inline asm
	// begin inline asm
	{  mov.b32 %r352, {%rs951,%rs951};}

	// end inline asm
	// begin inline asm
	{shfl.sync.bfly.b32 %r353,%r352,%r369,%r482,%r483;
}
	// end inline asm
	// begin inline asm
	{.reg .f16 low,high;
 mov.b32 {low,high}, %r353;
 mov.b16 %rs829, low;}
	// end inline asm
	// begin inline asm
	{add.f16 %rs830,%rs951,%rs829;
}
	// end inline asm
	// begin inline asm
	{  mov.b32 %r359, {%rs950,%rs950};}

	// end inline asm
	// begin inline asm
	{shfl.sync.bfly.b32 %r360,%r359,%r369,%r482,%r483;
}
	// end inline asm
	// begin inline asm
	{.reg .f16 low,high;
 mov.b32 {low,high}, %r360;
 mov.b16 %rs835, low;}
	// end inline asm
	// begin inline asm
	{add.f16 %rs836,%rs950,%rs835;
}
	// end inline asm
	// begin inline asm
	{  mov.b32 %r366, {%rs949,%rs949};}

	// end inline asm
	// begin inline asm
	{shfl.sync.bfly.b32 %r367,%r366,%r369,%r482,%r483;
}
	// end inline asm
	// begin inline asm
	{.reg .f16 low,high;
 mov.b32 {low,high}, %r367;
 mov.b16 %rs841, low;}
	// end inline asm
	// begin inline asm
	{add.f16 %rs842,%rs949,%rs841;
}
	// end inline asm
	// begin inline asm
	{  mov.b32 %r373, {%rs800,%rs800};}

	// end inline asm
	mov.b32 	%r425, 2;
	// begin inline asm
	{shfl.sync.bfly.b32 %r374,%r373,%r425,%r482,%r483;
}
	// end inline asm
	// begin inline asm
	{.reg .f16 low,high;
 mov.b32 {low,high}, %r374;
 mov.b16 %rs847, low;}
	// end inline asm
	// begin inline asm
	{add.f16 %rs848,%rs800,%rs847;
}
	// end inline asm
	// begin inline asm
	{  mov.b32 %r380, {%rs806,%rs806};}

	// end inline asm
	// begin inline asm
	{shfl.sync.bfly.b32 %r381,%r380,%r425,%r482,%r483;
}
	// end inline asm
	// begin inline asm
	{.reg .f16 low,high;
 mov.b32 {low,high}, %r381;
 mov.b16 %rs853, low;}
	// end inline asm
	// begin inline asm
	{add.f16 %rs854,%rs806,%rs853;
}
	// end inline asm
	// begin inline asm
	{  mov.b32 %r387, {%rs812,%rs812};}

	// end inline asm
	// begin inline asm
	{shfl.sync.bfly.b32 %r388,%r387,%r425,%r482,%r483;
}
	// end inline asm
	// begin inline asm
	{.reg .f16 low,high;
 mov.b32 {low,high}, %r388;
 mov.b16 %rs859, low;}
	// end inline asm
	// begin inline asm
	{add.f16 %rs860,%rs812,%rs859;
}
	// end inline asm
	// begin inline asm
	{  mov.b32 %r394, {%rs818,%rs818};}

	// end inline asm
	// begin inline asm
	{shfl.sync.bfly.b32 %r395,%r394,%r425,%r482,%r483;
}
	// end inline asm
	// begin inline asm
	{.reg .f16 low,high;
 mov.b32 {low,high}, %r395;
 mov.b16 %rs865, low;}
	// end inline asm
	// begin inline asm
	{add.f16 %rs866,%rs818,%rs865;
}
	// end inline asm
	// begin inline asm
	{  mov.b32 %r401, {%rs824,%rs824};}

	// end inline asm
	// begin inline asm
	{shfl.sync.bfly.b32 %r402,%r401,%r425,%r482,%r483;
}
	// end inline asm
	// begin inline asm
	{.reg .f16 low,high;
 mov.b32 {low,high}, %r402;
 mov.b16 %rs871, low;}
	// end inline asm
	// begin inline asm
	{add.f16 %rs872,%rs824,%rs871;
}
	// end inline asm
	// begin inline asm
	{  mov.b32 %r408, {%rs830,%rs830};}

	// end inline asm
	// begin inline asm
	{shfl.sync.bfly.b32 %r409,%r408,%r425,%r482,%r483;
}
	// end inline asm
	// begin inline asm
	{.reg .f16 low,high;
 mov.b32 {low,high}, %r409;
 mov.b16 %rs877, low;}
	// end inline asm
	// begin inline asm
	{add.f16 %rs878,%rs830,%rs877;
}
	// end inline asm
	// begin inline asm
	{  mov.b32 %r415, {%rs836,%rs836};}

	// end inline asm
	// begin inline asm
	{shfl.sync.bfly.b32 %r416,%r415,%r425,%r482,%r483;
}
	// end inline asm
	// begin inline asm
	{.reg .f16 low,high;
 mov.b32 {low,high}, %r416;
 mov.b16 %rs883, low;}
	// end inline asm
	// begin inline asm
	{add.f16 %rs884,%rs836,%rs883;
}
	// end inline asm
	// begin inline asm
	{  mov.b32 %r422, {%rs842,%rs842};}

	// end inline asm
	// begin inline asm
	{shfl.sync.bfly.b32 %r423,%r422,%r425,%r482,%r483;
}
	// end inline asm
	// begin inline asm
	{.reg .f16 low,high;
 mov.b32 {low,high}, %r423;
 mov.b16 %rs889, low;}
	// end inline asm
	// begin inline asm
	{add.f16 %rs890,%rs842,%rs889;
}
	// end inline asm
	// begin inline asm
	{  mov.b32 %r429, {%rs848,%rs848};}

	// end inline asm
	mov.b32 	%r481, 1;
	// begin inline asm
	{shfl.sync.bfly.b32 %r430,%r429,%r481,%r482,%r483;
}
	// end inline asm
	// begin inline asm
	{.reg .f16 low,high;
 mov.b32 {low,high}, %r430;
 mov.b16 %rs895, low;}
	// end inline asm
	// begin inline asm
	{add.f16 %rs896,%rs848,%rs895;
}
	// end inline asm
	// begin inline asm
	{  mov.b32 %r436, {%rs854,%rs854};}

	// end inline asm
	// begin inline asm
	{shfl.sync.bfly.b32 %r437,%r436,%r481,%r482,%r483;
}
	// end inline asm
	// begin inline asm
	{.reg .f16 low,high;
 mov.b32 {low,high}, %r437;
 mov.b16 %rs901, low;}
	// end inline asm
	// begin inline asm
	{add.f16 %rs902,%rs854,%rs901;
}
	// end inline asm
	// begin inline asm
	{  mov.b32 %r443, {%rs860,%rs860};}

	// end inline asm
	// begin inline asm
	{shfl.sync.bfly.b32 %r444,%r443,%r481,%r482,%r483;
}
	// end inline asm
	// begin inline asm
	{.reg .f16 low,high;
 mov.b32 {low,high}, %r444;
 mov.b16 %rs907, low;}
	// end inline asm
	// begin inline asm
	{add.f16 %rs908,%rs860,%rs907;
}
	// end inline asm
	// begin inline asm
	{  mov.b32 %r450, {%rs866,%rs866};}

	// end inline asm
	// begin inline asm
	{shfl.sync.bfly.b32 %r451,%r450,%r481,%r482,%r483;
}
	// end inline asm
	// begin inline asm
	{.reg .f16 low,high;
 mov.b32 {low,high}, %r451;
 mov.b16 %rs913, low;}
	// end inline asm
	// begin inline asm
	{add.f16 %rs914,%rs866,%rs913;
}
	// end inline asm
	// begin inline asm
	{  mov.b32 %r457, {%rs872,%rs872};}

	// end inline asm
	// begin inline asm
	{shfl.sync.bfly.b32 %r458,%r457,%r481,%r482,%r483;
}
	// end inline asm
	// begin inline asm
	{.reg .f16 low,high;
 mov.b32 {low,high}, %r458;
 mov.b16 %rs919, low;}
	// end inline asm
	// begin inline asm
	{add.f16 %rs920,%rs872,%rs919;
}
	// end inline asm
	// begin inline asm
	{  mov.b32 %r464, {%rs878,%rs878};}

	// end inline asm
	// begin inline asm
	{shfl.sync.bfly.b32 %r465,%r464,%r481,%r482,%r483;
}
	// end inline asm
	// begin inline asm
	{.reg .f16 low,high;
 mov.b32 {low,high}, %r465;
 mov.b16 %rs925, low;}
	// end inline asm
	// begin inline asm
	{add.f16 %rs926,%rs878,%rs925;
}
	// end inline asm
	// begin inline asm
	{  mov.b32 %r471, {%rs884,%rs884};}

	// end inline asm
	// begin inline asm
	{shfl.sync.bfly.b32 %r472,%r471,%r481,%r482,%r483;
}
	// end inline asm
	// begin inline asm
	{.reg .f16 low,high;
 mov.b32 {low,high}, %r472;
 mov.b16 %rs931, low;}
	// end inline asm
	// begin inline asm
	{add.f16 %rs932,%rs884,%rs931;
}
	// end inline asm
	// begin inline asm
	{  mov.b32 %r478, {%rs890,%rs890};}

	// end inline asm
	// begin inline asm
	{shfl.sync.bfly.b32 %r479,%r478,%r481,%r482,%r483;
}
	// end inline asm
	// begin inline asm
	{.reg .f16 low,high;
 mov.b32 {low,high}, %r479;
 mov.b16 %rs937, low;}
	// end inline asm
	// begin inline asm
	{add.f16 %rs938,%rs890,%rs937;
}
	// end inline asm
	mov.u32 	%r486, %tid.x;
	shr.u32 	%r487, %r486, 3;
	and.b32  	%r488, %r487, 124;
	cvt.u64.u32 	%rd50, %r488;
	mov.u32 	%r489, %ctaid.x;
	shl.b32 	%r490, %r489, 4;
	cvt.u64.u32 	%rd51, %r490;
	add.s64 	%rd52, %rd50, %rd51;
	and.b32  	%r491, %r486, 24;
	cvt.u64.u32 	%rd53, %r491;
	shr.u64 	%rd54, %rd53, 3;
	or.b64  	%rd55, %rd52, %rd54;
	mov.u32 	%r492, %ctaid.z;
	shl.b32 	%r493, %r492, 3;
	cvt.u64.u32 	%rd56, %r493;
	mad.lo.s64 	%rd57, %rd62, %rd55, %rd56;
	cvta.to.global.u64 	%rd58, %rd61;
	shl.b64 	%rd59, %rd57, 1;
	add.s64 	%rd60, %rd58, %rd59;
	st.global.u16 	[%rd60], %rs896;
	st.global.u16 	[%rd60+2], %rs902;
	st.global.u16 	[%rd60+4], %rs908;
	st.global.u16 	[%rd60+6], %rs914;
	st.global.u16 	[%rd60+8], %rs920;
	st.global.u16 	[%rd60+10], %rs926;
	st.global.u16 	[%rd60+12], %rs932;
	st.global.u16 	[%rd60+14], %rs938;
	ret;

}
	// .globl	_Z20mySGemvKernel_Stage5PK6__halfS1_PS_mmm
.visible .entry _Z20mySGemvKernel_Stage5PK6__halfS1_PS_mmm(
	.param .u64 .ptr .align 1 _Z20mySGemvKernel_Stage5PK6__halfS1_PS_mmm_param_0,
	.param .u64 .ptr .align 1 _Z20mySGemvKernel_Stage5PK6__halfS1_PS_mmm_param_1,
	.param .u64 .ptr .align 1 _Z20mySGemvKernel_Stage5PK6__halfS1_PS_mmm_param_2,
	.param .u64 _Z20mySGemvKernel_Stage5PK6__halfS1_PS_mmm_param_3,
	.param .u64 _Z20mySGemvKernel_Stage5PK6__halfS1_PS_mmm_param_4,
	.param .u64 _Z20mySGemvKernel_Stage5PK6__halfS1_PS_mmm_param_5
)
{
	.local .align 16 .b8 	__local_depot5[16];
	.reg .b64 	%SP;
	.reg .b64 	%SPL;
	.reg .pred 	%p<58>;
	.reg .b16 	%rs<3594>;
	.reg .b32 	%r<1507>;
	.reg .b32 	%f<2>;
	.reg .b64 	%rd<303>;

	mov.u64 	%SPL, __local_depot5;
	ld.param.u64 	%rd114, [_Z20mySGemvKernel_Stage5PK6__halfS1_PS_mmm_param_0];
	ld.param.u64 	%rd115, [_Z20mySGemvKernel_Stage5PK6__halfS1_PS_mmm_param_1];
	ld.param.u64 	%rd118, [_Z20mySGemvKernel_Stage5PK6__halfS1_PS_mmm_param_2];
	ld.param.u64 	%rd116, [_Z20mySGemvKernel_Stage5PK6__halfS1_PS_mmm_param_4];
	ld.param.u64 	%rd117, [_Z20mySGemvKernel_Stage5PK6__halfS1_PS_mmm_param_5];
	cvta.to.global.u64 	%rd1, %rd118;
	add.u64 	%rd2, %SPL, 0;
	mov.u32 	%r150, %tid.x;
	and.b32  	%r151, %r150, 31;
	cvt.u64.u32 	%rd3, %r151;
	mov.u32 	%r152, %ctaid.x;
	shl.b32 	%r153, %r152, 4;
	cvt.u64.u32 	%rd120, %r153;
	shr.u32 	%r154, %r150, 3;
	and.b32  	%r155, %r154, 124;
	cvt.u64.u32 	%rd121, %r155;
	shr.u64 	%rd122, %rd3, 3;
	mov.f32 	%f1, 0f00000000;
	// begin inline asm
	{  cvt.rn.f16.f32 %rs29, %f1;}

	// end inline asm
	mov.b16 	%rs30, 0;
	mov.b32 	%r156, {%rs29, %rs30};
	mov.b32 	%r157, 0;
	st.local.v4.b32 	[%rd2], {%r156, %r157, %r157, %r157};
	mov.u32 	%r158, %ctaid.z;
	cvt.u64.u32 	%rd4, %r158;
	add.s64 	%rd123, %rd121, %rd120;
	or.b64  	%rd5, %rd123, %rd122;
	setp.lt.u64 	%p1, %rd117, 128;
	@%p1 bra 	$L__BB5_30;
	shl.b64 	%rd125, %rd3, 3;
	and.b64  	%rd126, %rd125, 56;
	add.s64 	%rd6, %rd116, -1;
	and.b64  	%rd7, %rd116, 15;
	add.s64 	%rd8, %rd7, -1;
	and.b64  	%rd9, %rd116, 7;
	add.s64 	%rd10, %rd9, -1;
	and.b64  	%rd11, %rd116, -16;
	and.b64  	%rd12, %rd116, 3;
	shl.b64 	%rd13, %rd117, 5;
	shl.b64 	%rd14, %rd117, 1;
	mad.lo.s64 	%rd15, %rd117, %rd5, %rd126;
	mad.lo.s64 	%rd16, %rd117, %rd4, %rd126;
	shr.u64 	%rd17, %rd117, 7;
	mov.b64 	%rd268, 0;
$L__BB5_2:
	setp.eq.s64 	%p2, %rd116, 0;
	shl.b64 	%rd131, %rd268, 7;
	add.s64 	%rd132, %rd15, %rd131;
	shl.b64 	%rd133, %rd132, 1;
	add.s64 	%rd127, %rd114, %rd133;
	mov.b32 	%r191, 1;
	// begin inline asm
	{
  .reg .pred p;
  setp.ne.b32 p, %r191, 0;
  mov.b32 %r1438, %r1438;
  mov.b32 %r1437, %r1437;
  mov.b32 %r1436, %r1436;
  mov.b32 %r1435, %r1435;
  @p ld.global.lu.v4.u32 {%r1438, %r1437, %r1436, %r1435}, [%rd127];
}

	// end inline asm
	add.s64 	%rd128, %rd127, 128;
	// begin inline asm
	{
  .reg .pred p;
  setp.ne.b32 p, %r191, 0;
  mov.b32 %r1434, %r1434;
  mov.b32 %r1433, %r1433;
  mov.b32 %r1432, %r1432;
  mov.b32 %r1431, %r1431;
  @p ld.global.lu.v4.u32 {%r1434, %r1433, %r1432, %r1431}, [%rd128];
}

	// end inline asm
	add.s64 	%rd134, %rd131, %rd16;
	shl.b64 	%rd135, %rd134, 1;
	add.s64 	%rd129, %rd115, %rd135;
	// begin inline asm
	{
  .reg .pred p;
  setp.ne.b32 p, %r191, 0;
  mov.b32 %r1463, %r1463;
  mov.b32 %r1464, %r1464;
  mov.b32 %r1465, %r1465;
  mov.b32 %r1466, %r1466;
  @p ld.global.v4.u32 {%r1463, %r1464, %r1465, %r1466}, [%rd129];
}

	// end inline asm
	add.s64 	%rd130, %rd129, 128;
	// begin inline asm
	{
  .reg .pred p;
  setp.ne.b32 p, %r191, 0;
  mov.b32 %r1502, %r1502;
  mov.b32 %r1501, %r1501;
  mov.b32 %r1500, %r1500;
  mov.b32 %r1499, %r1499;
  @p ld.global.v4.u32 {%r1502, %r1501, %r1500, %r1499}, [%rd130];
}

	// end inline asm
	@%p2 bra 	$L__BB5_29;
	setp.lt.u64 	%p3, %rd116, 16;
	mov.b64 	%rd270, 0;
	@%p3 bra 	$L__BB5_6;
	add.s64 	%rd272, %rd2, 16;
	{ .reg .b16 tmp; mov.b32 {tmp, %rs1}, %r1438; }
	mov.b32 	{%rs2, %rs3}, %r1437;
	mov.b32 	{%rs4, %rs5}, %r1436;
	mov.b32 	{%rs6, %rs7}, %r1435;
	mov.u64 	%rd273, %rd129;
	mov.u64 	%rd274, %rd11;
$L__BB5_5:
	.pragma "nounroll";
	mov.b32 	%r336, 1;
	// begin inline asm
	{
  .reg .pred p;
  setp.ne.b32 p, %r336, 0;
  mov.b32 %r197, %r1463;
  mov.b32 %r198, %r1464;
  mov.b32 %r199, %r1465;
  mov.b32 %r200, %r1466;
  @p ld.global.v4.u32 {%r197, %r198, %r199, %r200}, [%rd273];
}

	// end inline asm
	ld.local.u16 	%rs35, [%rd272+-16];
	mov.b32 	{%rs33, %rs39}, %r197;
	cvt.u16.u32 	%rs32, %r1438;
	// begin inline asm
	{mul.f16 %rs31,%rs32,%rs33;
}
	// end inline asm
	// begin inline asm
	{add.f16 %rs34,%rs35,%rs31;
}
	// end inline asm
	// begin inline asm
	{mul.f16 %rs37,%rs1,%rs39;
}
	// end inline asm
	// begin inline asm
	{add.f16 %rs40,%rs34,%rs37;
}
	// end inline asm
	mov.b32 	{%rs45, %rs51}, %r198;
	// begin inline asm
	{mul.f16 %rs43,%rs2,%rs45;
}
	// end inline asm
	// begin inline asm
	{add.f16 %rs46,%rs40,%rs43;
}
	// end inline asm
	// begin inline asm
	{mul.f16 %rs49,%rs3,%rs51;
}
	// end inline asm
	// begin inline asm
	{add.f16 %rs52,%rs46,%rs49;
}
	// end inline asm
	mov.b32 	{%rs57, %rs63}, %r199;
	// begin inline asm
	{mul.f16 %rs55,%rs4,%rs57;
}
	// end inline asm
	// begin inline asm
	{add.f16 %rs58,%rs52,%rs55;
}
	// end inline asm
	// begin inline asm
	{mul.f16 %rs61,%rs5,%rs63;
}
	// end inline asm
	// begin inline asm
	{add.f16 %rs64,%rs58,%rs61;
}
	// end inline asm
	mov.b32 	{%rs69, %rs75}, %r200;
	// begin inline asm
	{mul.f16 %rs67,%rs6,%rs69;
}
	// end inline asm
	// begin inline asm
	{add.f16 %rs70,%rs64,%rs67;
}
	// end inline asm
	// begin inline asm
	{mul.f16 %rs73,%rs7,%rs75;
}
	// end inline asm
	// begin inline asm
	{add.f16 %rs76,%rs70,%rs73;
}
	// end inline asm
	st.local.u16 	[%rd272+-16], %rs76;
	add.s64 	%rd138, %rd273, %rd14;
	// begin inline asm
	{
  .reg .pred p;
  setp.ne.b32 p, %r336, 0;
  mov.b32 %r206, %r197;
  mov.b32 %r207, %r198;
  mov.b32 %r208, %r199;
  mov.b32 %r209, %r200;
  @p ld.global.v4.u32 {%r206, %r207, %r208, %r209}, [%rd138];
}

	// end inline asm
	ld.local.u16 	%rs83, [%rd272+-14];
	mov.b32 	{%rs81, %rs87}, %r206;
	// begin inline asm
	{mul.f16 %rs79,%rs32,%rs81;
}
	// end inline asm
	// begin inline asm
	{add.f16 %rs82,%rs83,%rs79;
}
	// end inline asm
	// begin inline asm
	{mul.f16 %rs85,%rs1,%rs87;
}
	// end inline asm
	// begin inline asm
	{add.f16 %rs88,%rs82,%rs85;
}
	// end inline asm
	mov.b32 	{%rs93, %rs99}, %r207;
	// begin inline asm
	{mul.f16 %rs91,%rs2,%rs93;
}
	// end inline asm
	// begin inline asm
	{add.f16 %rs94,%rs88,%rs91;
}
	// end inline asm
	// begin inline asm
	{mul.f16 %rs97,%rs3,%rs99;
}
	// end inline asm
	// begin inline asm
	{add.f16 %rs100,%rs94,%rs97;
}
	// end inline asm
	mov.b32 	{%rs105, %rs111}, %r208;
	// begin inline asm
	{mul.f16 %rs103,%rs4,%rs105;
}
	// end inline asm
	// begin inline asm
	{add.f16 %rs106,%rs100,%rs103;
}
	// end inline asm
	// begin inline asm
	{mul.f16 %rs109,%rs5,%rs111;
}
	// end inline asm
	// begin inline asm
	{add.f16 %rs112,%rs106,%rs109;
}
	// end inline asm
	mov.b32 	{%rs117, %rs123}, %r209;
	// begin inline asm
	{mul.f16 %rs115,%rs6,%rs117;
}
	// end inline asm
	// begin inline asm
	{add.f16 %rs118,%rs112,%rs115;
}
	// end inline asm
	// begin inline asm
	{mul.f16 %rs121,%rs7,%rs123;
}
	// end inline asm
	// begin inline asm
	{add.f16 %rs124,%rs118,%rs121;
}
	// end inline asm
	st.local.u16 	[%rd272+-14], %rs124;
	add.s64 	%rd139, %rd138, %rd14;
	// begin inline asm
	{
  .reg .pred p;
  setp.ne.b32 p, %r336, 0;
  mov.b32 %r215, %r206;
  mov.b32 %r216, %r207;
  mov.b32 %r217, %r208;
  mov.b32 %r218, %r209;
  @p ld.global.v4.u32 {%r215, %r216, %r217, %r218}, [%rd139];
}

	// end inline asm
	ld.local.u16 	%rs131, [%rd272+-12];
	mov.b32 	{%rs129, %rs135}, %r215;
	// begin inline asm
	{mul.f16 %rs127,%rs32,%rs129;
}
	// end inline asm
	// begin inline asm
	{add.f16 %rs130,%rs131,%rs127;
}
	// end inline asm
	// begin inline asm
	{mul.f16 %rs133,%rs1,%rs135;
}
	// end inline asm
	// begin inline asm
	{add.f16 %rs136,%rs130,%rs133;
}
	// end inline asm
	mov.b32 	{%rs141, %rs147}, %r216;
	// begin inline asm
	{mul.f16 %rs139,%rs2,%rs141;
}
	// end inline asm
	// begin inline asm
	{add.f16 %rs142,%rs136,%rs139;
}
	// end inline asm
	// begin inline asm
	{mul.f16 %rs145,%rs3,%rs147;
}
	// end inline asm
	// begin inline asm
	{add.f16 %rs148,%rs142,%rs145;
}
	// end inline asm
	mov.b32 	{%rs153, %rs159}, %r217;
	// begin inline asm
	{mul.f16 %rs151,%rs4,%rs153;
}
	// end inline asm
	// begin inline asm
	{add.f16 %rs154,%rs148,%rs151;
}
	// end inline asm
	// begin inline asm
	{mul.f16 %rs157,%rs5,%rs159;
}
	// end inline asm
	// begin inline asm
	{add.f16 %rs160,%rs154,%rs157;
}
	// end inline asm
	mov.b32 	{%rs165, %rs171}, %r218;
	// begin inline asm
	{mul.f16 %rs163,%rs6,%rs165;
}
	// end inline asm
	// begin inline asm
	{add.f16 %rs166,%rs160,%rs163;
}
	// end inline asm
	// begin inline asm
	{mul.f16 %rs169,%rs7,%rs171;
}
	// end inline asm
	// begin inline asm
	{add.f16 %rs172,%rs166,%rs169;
}
	// end inline asm
	st.local.u16 	[%rd272+-12], %rs172;
	add.s64 	%rd140, %rd139, %rd14;
	// begin inline asm
	{
  .reg .pred p;
  setp.ne.b32 p, %r336, 0;
  mov.b32 %r224, %r215;
  mov.b32 %r225, %r216;
  mov.b32 %r226, %r217;
  mov.b32 %r227, %r218;
  @p ld.global.v4.u32 {%r224, %r225, %r226, %r227}, [%rd140];
}

	// end inline asm
	ld.local.u16 	%rs179, [%rd272+-10];
	mov.b32 	{%rs177, %rs183}, %r224;
	// begin inline asm
	{mul.f16 %rs175,%rs32,%rs177;
}
	// end inline asm
	// begin inline asm
	{add.f16 %rs178,%rs179,%rs175;
}
	// end inline asm
	// begin inline asm
	{mul.f16 %rs181,%rs1,%rs183;
}
	// end inline asm
	// begin inline asm
	{add.f16 %rs184,%rs178,%rs181;
}
	// end inline asm
	mov.b32 	{%rs189, %rs195}, %r225;
	// begin inline asm
	{mul.f16 %rs187,%rs2,%rs189;
}
	// end inline asm
	// begin inline asm
	{add.f16 %rs190,%rs184,%rs187;
}
	// end inline asm
	// begin inline asm
	{mul.f16 %rs193,%rs3,%rs195;
}
	// end inline asm
	// begin inline asm
	{add.f16 %rs196,%rs190,%rs193;
}
	// end inline asm
	mov.b32 	{%rs201, %rs207}, %r226;
	// begin inline asm
	{mul.f16 %rs199,%rs4,%rs201;
}
	// end inline asm
	// begin inline asm
	{add.f16 %rs202,%rs196,%rs199;
}
	// end inline asm
	// begin inline asm
	{mul.f16 %rs205,%rs5,%rs207;
}
	// end inline asm
	// begin inline asm
	{add.f16 %rs208,%rs202,%rs205;
}
	// end inline asm
	mov.b32 	{%rs213, %rs219}, %r227;
	// begin inline asm
	{mul.f16 %rs211,%rs6,%rs213;
}
	// end inline asm
	// begin inline asm
	{add.f16 %rs214,%rs208,%rs211;
}
	// end inline asm
	// begin inline asm
	{mul.f16 %rs217,%rs7,%rs219;
}
	// end inline asm
	// begin inline asm
	{add.f16 %rs220,%rs214,%rs217;
}
	// end inline asm
	st.local.u16 	[%rd272+-10], %rs220;
	add.s64 	%rd141, %rd140, %rd14;
	// begin inline asm
	{
  .reg .pred p;
  setp.ne.b32 p, %r336, 0;
  mov.b32 %r233, %r224;
  mov.b32 %r234, %r225;
  mov.b32 %r235, %r226;
  mov.b32 %r236, %r227;
  @p ld.global.v4.u32 {%r233, %r234, %r235, %r236}, [%rd141];
}

	// end inline asm
	ld.local.u16 	%rs227, [%rd272+-8];
	mov.b32 	{%rs225, %rs231}, %r233;
	// begin inline asm
	{mul.f16 %rs223,%rs32,%rs225;
}
	// end inline asm
	// begin inline asm
	{add.f16 %rs226,%rs227,%rs223;
}
	// end inline asm
	// begin inline asm
	{mul.f16 %rs229,%rs1,%rs231;
}
	// end inline asm
	// begin inline asm
	{add.f16 %rs232,%rs226,%rs229;
}
	// end inline asm
	mov.b32 	{%rs237, %rs243}, %r234;
	// begin inline asm
	{mul.f16 %rs235,%rs2,%rs237;
}
	// end inline asm
	// begin inline asm
	{add.f16 %rs238,%rs232,%rs235;
}
	// end inline asm
	// begin inline asm
	{mul.f16 %rs241,%rs3,%rs243;
}
	// end inline asm
	// begin inline asm
	{add.f16 %rs244,%rs238,%rs241;
}
	// end inline asm
	mov.b32 	{%rs249, %rs255}, %r235;
	// begin inline asm
	{mul.f16 %rs247,%rs4,%rs249;
}
	// end inline asm
	// begin inline asm
	{add.f16 %rs250,%rs244,%rs247;
}
	// end inline asm
	// begin inline asm
	{mul.f16 %rs253,%rs5,%rs255;
}
	// end inline asm
	// begin inline asm
	{add.f16 %rs256,%rs250,%rs253;
}
	// end inline asm
	mov.b32 	{%rs261, %rs267}, %r236;
	// begin inline asm
	{mul.f16 %rs259,%rs6,%rs261;
}
	// end inline asm
	// begin inline asm
	{add.f16 %rs262,%rs256,%rs259;
}
	// end inline asm
	// begin inline asm
	{mul.f16 %rs265,%rs7,%rs267;
}
	// end inline asm
	// begin inline asm
	{add.f16 %rs268,%rs262,%rs265;
}
	// end inline asm
	st.local.u16 	[%rd272+-8], %rs268;
	add.s64 	%rd142, %rd141, %rd14;
	// begin inline asm
	{
  .reg .pred p;
  setp.ne.b32 p, %r336, 0;
  mov.b32 %r242, %r233;
  mov.b32 %r243, %r234;
  mov.b32 %r244, %r235;
  mov.b32 %r245, %r236;
  @p ld.global.v4.u32 {%r242, %r243, %r244, %r245}, [%rd142];
}

	// end inline asm
	ld.local.u16 	%rs275, [%rd272+-6];
	mov.b32 	{%rs273, %rs279}, %r242;
	// begin inline asm
	{mul.f16 %rs271,%rs32,%rs273;
}
	// end inline asm
	// begin inline asm
	{add.f16 %rs274,%rs275,%rs271;
}
	// end inline asm
	// begin inline asm
	{mul.f16 %rs277,%rs1,%rs279;
}
	// end inline asm
	// begin inline asm
	{add.f16 %rs280,%rs274,%rs277;
}
	// end inline asm
	mov.b32 	{%rs285, %rs291}, %r243;
	// begin inline asm
	{mul.f16 %rs283,%rs2,%rs285;
}
	// end inline asm
	// begin inline asm
	{add.f16 %rs286,%rs280,%rs283;
}
	// end inline asm
	// begin inline asm
	{mul.f16 %rs289,%rs3,%rs291;
}
	// end inline asm
	// begin inline asm
	{add.f16 %rs292,%rs286,%rs289;
}
	// end inline asm
	mov.b32 	{%rs297, %rs303}, %r244;
	// begin inline asm
	{mul.f16 %rs295,%rs4,%rs297;
}
	// end inline asm
	// begin inline asm
	{add.f16 %rs298,%rs292,%rs295;
}
	// end inline asm
	// begin inline asm
	{mul.f16 %rs301,%rs5,%rs303;
}
	// end inline asm
	// begin inline asm
	{add.f16 %rs304,%rs298,%rs301;
}
	// end inline asm
	mov.b32 	{%rs309, %rs315}, %r245;
	// begin inline asm
	{mul.f16 %rs307,%rs6,%rs309;
}
	// end inline asm
	// begin inline asm
	{add.f16 %rs310,%rs304,%rs307;
}
	// end inline asm
	// begin inline asm
	{mul.f16 %rs313,%rs7,%rs315;
}
	// end inline asm
	// begin inline asm
	{add.f16 %rs316,%rs310,%rs313;
}
	// end inline asm
	st.local.u16 	[%rd272+-6], %rs316;
	add.s64 	%rd143, %rd142, %rd14;
	// begin inline asm
	{
  .reg .pred p;
  setp.ne.b32 p, %r336, 0;
  mov.b32 %r251, %r242;
  mov.b32 %r252, %r243;
  mov.b32 %r253, %r244;
  mov.b32 %r254, %r245;
  @p ld.global.v4.u32 {%r251, %r252, %r253, %r254}, [%rd143];
}

	// end inline asm
	ld.local.u16 	%rs323, [%rd272+-4];
	mov.b32 	{%rs321, %rs327}, %r251;
	// begin inline asm
	{mul.f16 %rs319,%rs32,%rs321;
}
	// end inline asm
	// begin inline asm
	{add.f16 %rs322,%rs323,%rs319;
}
	// end inline asm
	// begin inline asm
	{mul.f16 %rs325,%rs1,%rs327;
}
	// end inline asm
	// begin inline asm
	{add.f16 %rs328,%rs322,%rs325;
}
	// end inline asm
	mov.b32 	{%rs333, %rs339}, %r252;
	// begin inline asm
	{mul.f16 %rs331,%rs2,%rs333;
}
	// end inline asm
	// begin inline asm
	{add.f16 %rs334,%rs328,%rs331;
}
	// end inline asm
	// begin inline asm
	{mul.f16 %rs337,%rs3,%rs339;
}
	// end inline asm
	// begin inline asm
	{add.f16 %rs340,%rs334,%rs337;
}
	// end inline asm
	mov.b32 	{%rs345, %rs351}, %r253;
	// begin inline asm
	{mul.f16 %rs343,%rs4,%rs345;
}
	// end inline asm
	// begin inline asm
	{add.f16 %rs346,%rs340,%rs343;
}
	// end inline asm
	// begin inline asm
	{mul.f16 %rs349,%rs5,%rs351;
}
	// end inline asm
	// begin inline asm
	{add.f16 %rs352,%rs346,%rs349;
}
	// end inline asm
	mov.b32 	{%rs357, %rs363}, %r254;
	// begin inline asm
	{mul.f16 %rs355,%rs6,%rs357;
}
	// end inline asm
	// begin inline asm
	{add.f16 %rs358,%rs352,%rs355;
}
	// end inline asm
	// begin inline asm
	{mul.f16 %rs361,%rs7,%rs363;
}
	// end inline asm
	// begin inline asm
	{add.f16 %rs364,%rs358,%rs361;
}
	// end inline asm
	st.local.u16 	[%rd272+-4], %rs364;
	add.s64 	%rd144, %rd143, %rd14;
	// begin inline asm
	{
  .reg .pred p;
  setp.ne.b32 p, %r336, 0;
  mov.b32 %r260, %r251;
  mov.b32 %r261, %r252;
  mov.b32 %r262, %r253;
  mov.b32 %r263, %r254;
  @p ld.global.v4.u32 {%r260, %r261, %r262, %r263}, [%rd144];
}

	// end inline asm
	ld.local.u16 	%rs371, [%rd272+-2];
	mov.b32 	{%rs369, %rs375}, %r260;
	// begin inline asm
	{mul.f16 %rs367,%rs32,%rs369;
}
	// end inline asm
	// begin inline asm
	{add.f16 %rs370,%rs371,%rs367;
}
	// end inline asm
	// begin inline asm
	{mul.f16 %rs373,%rs1,%rs375;
}
	// end inline asm
	// begin inline asm
	{add.f16 %rs376,%rs370,%rs373;
}
	// end inline asm
	mov.b32 	{%rs381, %rs387}, %r261;
	// begin inline asm
	{mul.f16 %rs379,%rs2,%rs381;
}
	// end inline asm
	// begin inline asm
	{add.f16 %rs382,%rs376,%rs379;
}
	// end inline asm
	// begin inline asm
	{mul.f16 %rs385,%rs3,%rs387;
}
	// end inline asm
	// begin inline asm
	{add.f16 %rs388,%rs382,%rs385;
}
	// end inline asm
	mov.b32 	{%rs393, %rs399}, %r262;
	// begin inline asm
	{mul.f16 %rs391,%rs4,%rs393;
}
	// end inline asm
	// begin inline asm
	{add.f16 %rs394,%rs388,%rs391;
}
	// end inline asm
	// begin inline asm
	{mul.f16 %rs397,%rs5,%rs399;
}
	// end inline asm
	// begin inline asm
	{add.f16 %rs400,%rs394,%rs397;
}
	// end inline asm
	mov.b32 	{%rs405, %rs411}, %r263;
	// begin inline asm
	{mul.f16 %rs403,%rs6,%rs405;
}
	// end inline asm
	// begin inline asm
	{add.f16 %rs406,%rs400,%rs403;
}
	// end inline asm
	// begin inline asm
	{mul.f16 %rs409,%rs7,%rs411;
}
	// end inline asm
	// begin inline asm
	{add.f16 %rs412,%rs406,%rs409;
}
	// end inline asm
	st.local.u16 	[%rd272+-2], %rs412;
	add.s64 	%rd145, %rd144, %rd14;
	// begin inline asm
	{
  .reg .pred p;
  setp.ne.b32 p, %r336, 0;
  mov.b32 %r269, %r260;
  mov.b32 %r270, %r261;
  mov.b32 %r271, %r262;
  mov.b32 %r272, %r263;
  @p ld.global.v4.u32 {%r269, %r270, %r271, %r272}, [%rd145];
}

	// end inline asm
	ld.local.u16 	%rs419, [%rd272];
	mov.b32 	{%rs417, %rs423}, %r269;
	// begin inline asm
	{mul.f16 %rs415,%rs32,%rs417;
}
	// end inline asm
	// begin inline asm
	{add.f16 %rs418,%rs419,%rs415;
}
	// end inline asm
	// begin inline asm
	{mul.f16 %rs421,%rs1,%rs423;
}
	// end inline asm
	// begin inline asm
	{add.f16 %rs424,%rs418,%rs421;
}
	// end inline asm
	mov.b32 	{%rs429, %rs435}, %r270;
	// begin inline asm
	{mul.f16 %rs427,%rs2,%rs429;
}
	// end inline asm
	// begin inline asm
	{add.f16 %rs430,%rs424,%rs427;
}
	// end inline asm
	// begin inline asm
	{mul.f16 %rs433,%rs3,%rs435;
}
	// end inline asm
	// begin inline asm
	{add.f16 %rs436,%rs430,%rs433;
}
	// end inline asm
	mov.b32 	{%rs441, %rs447}, %r271;
	// begin inline asm
	{mul.f16 %rs439,%rs4,%rs441;
}
	// end inline asm
	// begin inline asm
	{add.f16 %rs442,%rs436,%rs439;
}
	// end inline asm
	// begin inline asm
	{mul.f16 %rs445,%rs5,%rs447;
}
	// end inline asm
	// begin inline asm
	{add.f16 %rs448,%rs442,%rs445;
}
	// end inline asm
	mov.b32 	{%rs453, %rs459}, %r272;
	// begin inline asm
	{mul.f16 %rs451,%rs6,%rs453;
}
	// end inline asm
	// begin inline asm
	{add.f16 %rs454,%rs448,%rs451;
}
	// end inline asm
	// begin inline asm
	{mul.f16 %rs457,%rs7,%rs459;
}
	// end inline asm
	// begin inline asm
	{add.f16 %rs460,%rs454,%rs457;
}
	// end inline asm
	st.local.u16 	[%rd272], %rs460;
	add.s64 	%rd146, %rd145, %rd14;
	// begin inline asm
	{
  .reg .pred p;
  setp.ne.b32 p, %r336, 0;
  mov.b32 %r278, %r269;
  mov.b32 %r279, %r270;
  mov.b32 %r280, %r271;
  mov.b32 %r281, %r272;
  @p ld.global.v4.u32 {%r278, %r279, %r280, %r281}, [%rd146];
}

	// end inline asm
	ld.local.u16 	%rs467, [%rd272+2];
	mov.b32 	{%rs465, %rs471}, %r278;
	// begin inline asm
	{mul.f16 %rs463,%rs32,%rs465;
}
	// end inline asm
	// begin inline asm
	{add.f16 %rs466,%rs467,%rs463;
}
	// end inline asm
	// begin inline asm
	{mul.f16 %rs469,%rs1,%rs471;
}
	// end inline asm
	// begin inline asm
	{add.f16 %rs472,%rs466,%rs469;
}
	// end inline asm
	mov.b32 	{%rs477, %rs483}, %r279;
	// begin inline asm
	{mul.f16 %rs475,%rs2,%rs477;
}
	// end inline asm
	// begin inline asm
	{add.f16 %rs478,%rs472,%rs475;
}
	// end inline asm
	// begin inline asm
	{mul.f16 %rs481,%rs3,%rs483;
}
	// end inline asm
	// begin inline asm
	{add.f16 %rs484,%rs478,%rs481;
}
	// end inline asm
	mov.b32 	{%rs489, %rs495}, %r280;
	// begin inline asm
	{mul.f16 %rs487,%rs4,%rs489;
}
	// end inline asm
	// begin inline asm
	{add.f16 %rs490,%rs484,%rs487;
}
	// end inline asm
	// begin inline asm
	{mul.f16 %rs493,%rs5,%rs495;
}
	// end inline asm
	// begin inline asm
	{add.f16 %rs496,%rs490,%rs493;
}
	// end inline asm
	mov.b32 	{%rs501, %rs507}, %r281;
	// begin inline asm
	{mul.f16 %rs499,%rs6,%rs501;
}
	// end inline asm
	// begin inline asm
	{add.f16 %rs502,%rs496,%rs499;
}
	// end inline asm
	// begin inline asm
	{mul.f16 %rs505,%rs7,%rs507;
}
	// end inline asm
	// begin inline asm
	{add.f16 %rs508,%rs502,%rs505;
}
	// end inline asm
	st.local.u16 	[%rd272+2], %rs508;
	add.s64 	%rd147, %rd146, %rd14;
	// begin inline asm
	{
  .reg .pred p;
  setp.ne.b32 p, %r336, 0;
  mov.b32 %r287, %r278;
  mov.b32 %r288, %r279;
  mov.b32 %r289, %r280;
  mov.b32 %r290, %r281;
  @p ld.global.v4.u32 {%r287, %r288, %r289, %r290}, [%rd147];
}

	// end inline asm
	ld.local.u16 	%rs515, [%rd272+4];
	mov.b32 	{%rs513, %rs519}, %r287;
	// begin inline asm
	{mul.f16 %rs511,%rs32,%rs513;
}
	// end inline asm
	// begin inline asm
	{add.f16 %rs514,%rs515,%rs511;
}
	// end inline asm
	// begin inline asm
	{mul.f16 %rs517,%rs1,%rs519;
}
	// end inline asm
	// begin inline asm
	{add.f16 %rs520,%rs514,%rs517;
}
	// end inline asm
	mov.b32 	{%rs525, %rs531}, %r288;
	// begin inline asm
	{mul.f16 %rs523,%rs2,%rs525;
}
	// end inline asm
	// begin inline asm
	{add.f16 %rs526,%rs520,%rs523;
}
	// end inline asm
	// begin inline asm
	{mul.f16 %rs529,%rs3,%rs531;
}
	// end inline asm
	// begin inline asm
	{add.f16 %rs532,%rs526,%rs529;
}
	// end inline asm
	mov.b32 	{%rs537, %rs543}, %r289;
	// begin inline asm
	{mul.f16 %rs535,%rs4,%rs537;
}
	// end inline asm
	// begin inline asm
	{add.f16 %rs538,%rs532,%rs535;
}
	// end inline asm
	// begin inline asm
	{mul.f16 %rs541,%rs5,%rs543;
}
	// end inline asm
	// begin inline asm
	{add.f16 %rs544,%rs538,%rs541;
}
	// end inline asm
	mov.b32 	{%rs549, %rs555}, %r290;
	// begin inline asm
	{mul.f16 %rs547,%rs6,%rs549;
}
	// end inline asm
	// begin inline asm
	{add.f16 %rs550,%rs544,%rs547;
}
	// end inline asm
	// begin inline asm
	{mul.f16 %rs553,%rs7,%rs555;
}
	// end inline asm
	// begin inline asm
	{add.f16 %rs556,%rs550,%rs553;
}
	// end inline asm
	st.local.u16 	[%rd272+4], %rs556;
	add.s64 	%rd148, %rd147, %rd14;
	// begin inline asm
	{
  .reg .pred p;
  setp.ne.b32 p, %r336, 0;
  mov.b32 %r296, %r287;
  mov.b32 %r297, %r288;
  mov.b32 %r298, %r289;
  mov.b32 %r299, %r290;
  @p ld.global.v4.u32 {%r296, %r297, %r298, %r299}, [%rd148];
}

	// end inline asm
	ld.local.u16 	%rs563, [%rd272+6];
	mov.b32 	{%rs561, %rs567}, %r296;
	// begin inline asm
	{mul.f16 %rs559,%rs32,%rs561;
}
	// end inline asm
	// begin inline asm
	{add.f16 %rs562,%rs563,%rs559;
}
	// end inline asm
	// begin inline asm
	{mul.f16 %rs565,%rs1,%rs567;
}
	// end inline asm
	// begin inline asm
	{add.f16 %rs568,%rs562,%rs565;
}
	// end inline asm
	mov.b32 	{%rs573, %rs579}, %r297;
	// begin inline asm
	{mul.f16 %rs571,%rs2,%rs573;
}
	// end inline asm
	// begin inline asm
	{add.f16 %rs574,%rs568,%rs571;
}
	// end inline asm
	// begin inline asm
	{mul.f16 %rs577,%rs3,%rs579;
}
	// end inline asm
	// begin inline asm
	{add.f16 %rs580,%rs574,%rs577;
}
	// end inline asm
	mov.b32 	{%rs585, %rs591}, %r298;
	// begin inline asm
	{mul.f16 %rs583,%rs4,%rs585;
}
	// end inline asm
	// begin inline asm
	{add.f16 %rs586,%rs580,%rs583;
}
	// end inline asm
	// begin inline asm
	{mul.f16 %rs589,%rs5,%rs591;
}
	// end inline asm
	// begin inline asm
	{add.f16 %rs592,%rs586,%rs589;
}
	// end inline asm
	mov.b32 	{%rs597, %rs603}, %r299;
	// begin inline asm
	{mul.f16 %rs595,%rs6,%rs597;
}
	// end inline asm
	// begin inline asm
	{add.f16 %rs598,%rs592,%rs595;
}
	// end inline asm
	// begin inline asm
	{mul.f16 %rs601,%rs7,%rs603;
}
	// end inline asm
	// begin inline asm
	{add.f16 %rs604,%rs598,%rs601;
}
	// end inline asm
	st.local.u16 	[%rd272+6], %rs604;
	add.s64 	%rd149, %rd148, %rd14;
	// begin inline asm
	{
  .reg .pred p;
  setp.ne.b32 p, %r336, 0;
  mov.b32 %r305, %r296;
  mov.b32 %r306, %r297;
  mov.b32 %r307, %r298;
  mov.b32 %r308, %r299;
  @p ld.global.v4.u32 {%r305, %r306, %r307, %r308}, [%rd149];
}

	// end inline asm
	ld.local.u16 	%rs611, [%rd272+8];
	mov.b32 	{%rs609, %rs615}, %r305;
	// begin inline asm
	{mul.f16 %rs607,%rs32,%rs609;
}
	// end inline asm
	// begin inline asm
	{add.f16 %rs610,%rs611,%rs607;
}
	// end inline asm
	// begin inline asm
	{mul.f16 %rs613,%rs1,%rs615;
}
	// end inline asm
	// begin inline asm
	{add.f16 %rs616,%rs610,%rs613;
}
	// end inline asm
	mov.b32 	{%rs621, %rs627}, %r306;
	// begin inline asm
	{mul.f16 %rs619,%rs2,%rs621;
}
	// end inline asm
	// begin inline asm
	{add.f16 %rs622,%rs616,%rs619;
}
	// end inline asm
	// begin inline asm
	{mul.f16 %rs625,%rs3,%rs627;
}
	// end inline asm
	// begin inline asm
	{add.f16 %rs628,%rs622,%rs625;
}
	// end inline asm
	mov.b32 	{%rs633, %rs639}, %r307;
	// begin inline asm
	{mul.f16 %rs631,%rs4,%rs633;
}
	// end inline asm
	// begin inline asm
	{add.f16 %rs634,%rs628,%rs631;
}
	// end inline asm
	// begin inline asm
	{mul.f16 %rs637,%rs5,%rs639;
}
	// end inline asm
	// begin inline asm
	{add.f16 %rs640,%rs634,%rs637;
}
	// end inline asm
	mov.b32 	{%rs645, %rs651}, %r308;
	// begin inline asm
	{mul.f16 %rs643,%rs6,%rs645;
}
	// end inline asm
	// begin inline asm
	{add.f16 %rs646,%rs640,%rs643;
}
	// end inline asm
	// begin inline asm
	{mul.f16 %rs649,%rs7,%rs651;
}
	// end inline asm
	// begin inline asm
	{add.f16 %rs652,%rs646,%rs649;
}
	// end inline asm
	st.local.u16 	[%rd272+8], %rs652;
	add.s64 	%rd150, %rd149, %rd14;
	// begin inline asm
	{
  .reg .pred p;
  setp.ne.b32 p, %r336, 0;
  mov.b32 %r314, %r305;
  mov.b32 %r315, %r306;
  mov.b32 %r316, %r307;
  mov.b32 %r317, %r308;
  @p ld.global.v4.u32 {%r314, %r315, %r316, %r317}, [%rd150];
}

	// end inline asm
	ld.local.u16 	%rs659, [%rd272+10];
	mov.b32 	{%rs657, %rs663}, %r314;
	// begin inline asm
	{mul.f16 %rs655,%rs32,%rs657;
}
	// end inline asm
	// begin inline asm
	{add.f16 %rs658,%rs659,%rs655;
}
	// end inline asm
	// begin inline asm
	{mul.f16 %rs661,%rs1,%rs663;
}
	// end inline asm
	// begin inline asm
	{add.f16 %rs664,%rs658,%rs661;
}
	// end inline asm
	mov.b32 	{%rs669, %rs675}, %r315;
	// begin inline asm
	{mul.f16 %rs667,%rs2,%rs669;
}
	// end inline asm
	// begin inline asm
	{add.f16 %rs670,%rs664,%rs667;
}
	// end inline asm
	// begin inline asm
	{mul.f16 %rs673,%rs3,%rs675;
}
	// end inline asm
	// begin inline asm
	{add.f16 %rs676,%rs670,%rs673;
}
	// end inline asm
	mov.b32 	{%rs681, %rs687}, %r316;
	// begin inline asm
	{mul.f16 %rs679,%rs4,%rs681;
}
	// end inline asm
	// begin inline asm
	{add.f16 %rs682,%rs676,%rs679;
}
	// end inline asm
	// begin inline asm
	{mul.f16 %rs685,%rs5,%rs687;
}
	// end inline asm
	// begin inline asm
	{add.f16 %rs688,%rs682,%rs685;
}
	// end inline asm
	mov.b32 	{%rs693, %rs699}, %r317;
	// begin inline asm
	{mul.f16 %rs691,%rs6,%rs693;
}
	// end inline asm
	// begin inline asm
	{add.f16 %rs694,%rs688,%rs691;
}
	// end inline asm
	// begin inline asm
	{mul.f16 %rs697,%rs7,%rs699;
}
	// end inline asm
	// begin inline asm
	{add.f16 %rs700,%rs694,%rs697;
}
	// end inline asm
	st.local.u16 	[%rd272+10], %rs700;
	add.s64 	%rd151, %rd150, %rd14;
	// begin inline asm
	{
  .reg .pred p;
  setp.ne.b32 p, %r336, 0;
  mov.b32 %r323, %r314;
  mov.b32 %r324, %r315;
  mov.b32 %r325, %r316;
  mov.b32 %r326, %r317;
  @p ld.global.v4.u32 {%r323, %r324, %r325, %r326}, [%rd151];
}

	// end inline asm
	ld.local.u16 	%rs707, [%rd272+12];
	mov.b32 	{%rs705, %rs711}, %r323;
	// begin inline asm
	{mul.f16 %rs703,%rs32,%rs705;
}
	// end inline asm
	// begin inline asm
	{add.f16 %rs706,%rs707,%rs703;
}
	// end inline asm
	// begin inline asm
	{mul.f16 %rs709,%rs1,%rs711;
}
	// end inline asm
	// begin inline asm
	{add.f16 %rs712,%rs706,%rs709;
}
	// end inline asm
	mov.b32 	{%rs717, %rs723}, %r324;
	// begin inline asm
	{mul.f16 %rs715,%rs2,%rs717;
}
	// end inline asm
	// begin inline asm
	{add.f16 %rs718,%rs712,%rs715;
}
	// end inline asm
	// begin inline asm
	{mul.f16 %rs721,%rs3,%rs723;
}
	// end inline asm
	// begin inline asm
	{add.f16 %rs724,%rs718,%rs721;
}
	// end inline asm
	mov.b32 	{%rs729, %rs735}, %r325;
	// begin inline asm
	{mul.f16 %rs727,%rs4,%rs729;
}
	// end inline asm
	// begin inline asm
	{add.f16 %rs730,%rs724,%rs727;
}
	// end inline asm
	// begin inline asm
	{mul.f16 %rs733,%rs5,%rs735;
}
	// end inline asm
	// begin inline asm
	{add.f16 %rs736,%rs730,%rs733;
}
	// end inline asm
	mov.b32 	{%rs741, %rs747}, %r326;
	// begin inline asm
	{mul.f16 %rs739,%rs6,%rs741;
}
	// end inline asm
	// begin inline asm
	{add.f16 %rs742,%rs736,%rs739;
}
	// end inline asm
	// begin inline asm
	{mul.f16 %rs745,%rs7,%rs747;
}
	// end inline asm
	// begin inline asm
	{add.f16 %rs748,%rs742,%rs745;
}
	// end inline asm
	st.local.u16 	[%rd272+12], %rs748;
	add.s64 	%rd152, %rd151, %rd14;
	// begin inline asm
	{
  .reg .pred p;
  setp.ne.b32 p, %r336, 0;
  mov.b32 %r1463, %r323;
  mov.b32 %r1464, %r324;
  mov.b32 %r1465, %r325;
  mov.b32 %r1466, %r326;
  @p ld.global.v4.u32 {%r1463, %r1464, %r1465, %r1466}, [%rd152];
}

	// end inline asm
	ld.local.u16 	%rs755, [%rd272+14];
	mov.b32 	{%rs753, %rs759}, %r1463;
	// begin inline asm
	{mul.f16 %rs751,%rs32,%rs753;
}
	// end inline asm
	// begin inline asm
	{add.f16 %rs754,%rs755,%rs751;
}
	// end inline asm
	// begin inline asm
	{mul.f16 %rs757,%rs1,%rs759;
}
	// end inline asm
	// begin inline asm
	{add.f16 %rs760,%rs754,%rs757;
}
	// end inline asm
	mov.b32 	{%rs765, %rs771}, %r1464;
	// begin inline asm
	{mul.f16 %rs763,%rs2,%rs765;
}
	// end inline asm
	// begin inline asm
	{add.f16 %rs766,%rs760,%rs763;
}
	// end inline asm
	// begin inline asm
	{mul.f16 %rs769,%rs3,%rs771;
}
	// end inline asm
	// begin inline asm
	{add.f16 %rs772,%rs766,%rs769;
}
	// end inline asm
	mov.b32 	{%rs777, %rs783}, %r1465;
	// begin inline asm
	{mul.f16 %rs775,%rs4,%rs777;
}
	// end inline asm
	// begin inline asm
	{add.f16 %rs778,%rs772,%rs775;
}
	// end inline asm
	// begin inline asm
	{mul.f16 %rs781,%rs5,%rs783;
}
	// end inline asm
	// begin inline asm
	{add.f16 %rs784,%rs778,%rs781;
}
	// end inline asm
	mov.b32 	{%rs789, %rs795}, %r1466;
	// begin inline asm
	{mul.f16 %rs787,%rs6,%rs789;
}
	// end inline asm
	// begin inline asm
	{add.f16 %rs790,%rs784,%rs787;
}
	// end inline asm
	// begin inline asm
	{mul.f16 %rs793,%rs7,%rs795;
}
	// end inline asm
	// begin inline asm
	{add.f16 %rs796,%rs790,%rs793;
}
	// end inline asm
	st.local.u16 	[%rd272+14], %rs796;
	add.s64 	%rd274, %rd274, -16;
	add.s64 	%rd273, %rd273, %rd13;
	add.s64 	%rd272, %rd272, 32;
	setp.eq.s64 	%p4, %rd274, 0;
	mov.u64 	%rd270, %rd11;
	@%p4 bra 	$L__BB5_6;
	bra.uni 	$L__BB5_5;
$L__BB5_6:
	setp.eq.s64 	%p5, %rd7, 0;
	@%p5 bra 	$L__BB5_16;
	setp.lt.u64 	%p6, %rd8, 7;
	@%p6 bra 	$L__BB5_9;
	mul.lo.s64 	%rd161, %rd270, %rd117;
	shl.b64 	%rd162, %rd161, 1;
	add.s64 	%rd153, %rd129, %rd162;
	mov.b32 	%r409, 1;
	// begin inline asm
	{
  .reg .pred p;
  setp.ne.b32 p, %r409, 0;
  mov.b32 %r342, %r1463;
  mov.b32 %r343, %r1464;
  mov.b32 %r344, %r1465;
  mov.b32 %r345, %r1466;
  @p ld.global.v4.u32 {%r342, %r343, %r344, %r345}, [%rd153];
}

	// end inline asm
	shl.b64 	%rd163, %rd270, 1;
	add.s64 	%rd164, %rd2, %rd163;
	ld.local.u16 	%rs803, [%rd164];
	mov.b32 	{%rs800, %rs806}, %r1438;
	mov.b32 	{%rs801, %rs807}, %r342;
	// begin inline asm
	{mul.f16 %rs799,%rs800,%rs801;
}
	// end inline asm
	// begin inline asm
	{add.f16 %rs802,%rs803,%rs799;
}
	// end inline asm
	// begin inline asm
	{mul.f16 %rs805,%rs806,%rs807;
}
	// end inline asm
	// begin inline asm
	{add.f16 %rs808,%rs802,%rs805;
}
	// end inline asm
	mov.b32 	{%rs812, %rs818}, %r1437;
	mov.b32 	{%rs813, %rs819}, %r343;
	// begin inline asm
	{mul.f16 %rs811,%rs812,%rs813;
}
	// end inline asm
	// begin inline asm
	{add.f16 %rs814,%rs808,%rs811;
}
	// end inline asm
	// begin inline asm
	{mul.f16 %rs817,%rs818,%rs819;
}
	// end inline asm
	// begin inline asm
	{add.f16 %rs820,%rs814,%rs817;
}
	// end inline asm
	mov.b32 	{%rs824, %rs830}, %r1436;
	mov.b32 	{%rs825, %rs831}, %r344;
	// begin inline asm
	{mul.f16 %rs823,%rs824,%rs825;
}
	// end inline asm
	// begin inline asm
	{add.f16 %rs826,%rs820,%rs823;
}
	// end inline asm
	// begin inline asm
	{mul.f16 %rs829,%rs830,%rs831;
}
	// end inline asm
	// begin inline asm
	{add.f16 %rs832,%rs826,%rs829;
}
	// end inline asm
	mov.b32 	{%rs836, %rs842}, %r1435;
	mov.b32 	{%rs837, %rs843}, %r345;
	// begin inline asm
	{mul.f16 %rs835,%rs836,%rs837;
}
	// end inline asm
	// begin inline asm
	{add.f16 %rs838,%rs832,%rs835;
}
	// end inline asm
	// begin inline asm
	{mul.f16 %rs841,%rs842,%rs843;
}
	// end inline asm
	// begin inline asm
	{add.f16 %rs844,%rs838,%rs841;
}
	// end inline asm
	st.local.u16 	[%rd164], %rs844;
	add.s64 	%rd154, %rd153, %rd14;
	// begin inline asm
	{
  .reg .pred p;
  setp.ne.b32 p, %r409, 0;
  mov.b32 %r351, %r342;
  mov.b32 %r352, %r343;
  mov.b32 %r353, %r344;
  mov.b32 %r354, %r345;
  @p ld.global.v4.u32 {%r351, %r352, %r353, %r354}, [%rd154];
}

	// end inline asm
	ld.local.u16 	%rs851, [%rd164+2];
	mov.b32 	{%rs849, %rs855}, %r351;
	// begin inline asm
	{mul.f16 %rs847,%rs800,%rs849;
}
	// end inline asm
	// begin inline asm
	{add.f16 %rs850,%rs851,%rs847;
}
	// end inline asm
	// begin inline asm
	{mul.f16 %rs853,%rs806,%rs855;
}
	// end inline asm
	// begin inline asm
	{add.f16 %rs856,%rs850,%rs853;
}
	// end inline asm
	mov.b32 	{%rs861, %rs867}, %r352;
	// begin inline asm
	{mul.f16 %rs859,%rs812,%rs861;
}
	// end inline asm
	// begin inline asm
	{add.f16 %rs862,%rs856,%rs859;
}
	// end inline asm
	// begin inline asm
	{mul.f16 %rs865,%rs818,%rs867;
}
	// end inline asm
	// begin inline asm
	{add.f16 %rs868,%rs862,%rs865;
}
	// end inline asm
	mov.b32 	{%rs873, %rs879}, %r353;
	// begin inline asm
	{mul.f16 %rs871,%rs824,%rs873;
}
	// end inline asm
	// begin inline asm
	{add.f16 %rs874,%rs868,%rs871;
}
	// end inline asm
	// begin inline asm
	{mul.f16 %rs877,%rs830,%rs879;
}
	// end inline asm
	// begin inline asm
	{add.f16 %rs880,%rs874,%rs877;
}
	// end inline asm
	mov.b32 	{%rs885, %rs891}, %r354;
	// begin inline asm
	{mul.f16 %rs883,%rs836,%rs885;
}
	// end inline asm
	// begin inline asm
	{add.f16 %rs886,%rs880,%rs883;
}
	// end inline asm
	// begin inline asm
	{mul.f16 %rs889,%rs842,%rs891;
}
	// end inline asm
	// begin inline asm
	{add.f16 %rs892,%rs886,%rs889;
}
	// end inline asm
	st.local.u16 	[%rd164+2], %rs892;
	add.s64 	%rd155, %rd154, %rd14;
	// begin inline asm
	{
  .reg .pred p;
  setp.ne.b32 p, %r409, 0;
  mov.b32 %r360, %r351;
  mov.b32 %r361, %r352;
  mov.b32 %r362, %r353;
  mov.b32 %r363, %r354;
  @p ld.global.v4.u32 {%r360, %r361, %r362, %r363}, [%rd155];
}

	// end inline asm
	ld.local.u16 	%rs899, [%rd164+4];
	mov.b32 	{%rs897, %rs903}, %r360;
	// begin inline asm
	{mul.f16 %rs895,%rs800,%rs897;
}
	// end inline asm
	// begin inline asm
	{add.f16 %rs898,%rs899,%rs895;
}
	// end inline asm
	// begin inline asm
	{mul.f16 %rs901,%rs806,%rs903;
}
	// end inline asm
	// begin inline asm
	{add.f16 %rs904,%rs898,%rs901;
}
	// end inline asm
	mov.b32 	{%rs909, %rs915}, %r361;
	// begin inline asm
	{mul.f16 %rs907,%rs812,%rs909;
}
	// end inline asm
	// begin inline asm
	{add.f16 %rs910,%rs904,%rs907;
}
	// end inline asm
	// begin inline asm
	{mul.f16 %rs913,%rs818,%rs915;
}
	// end inline asm
	// begin inline asm
	{add.f16 %rs916,%rs910,%rs913;
}
	// end inline asm
	mov.b32 	{%rs921, %rs927}, %r362;
	// begin inline asm
	{mul.f16 %rs919,%rs824,%rs921;
}
	// end inline asm
	// begin inline asm
	{add.f16 %rs922,%rs916,%rs919;
}
	// end inline asm
	// begin inline asm
	{mul.f16 %rs925,%rs830,%rs927;
}
	// end inline asm
	// begin inline asm
	{add.f16 %rs928,%rs922,%rs925;
}
	// end inline asm
	mov.b32 	{%rs933, %rs939}, %r363;
	// begin inline asm
	{mul.f16 %rs931,%rs836,%rs933;
}
	// end inline asm
	// begin inline asm
	{add.f16 %rs934,%rs928,%rs931;
}
	// end inline asm
	// begin inline asm
	{mul.f16 %rs937,%rs842,%rs939;
}
	// end inline asm
	// begin inline asm
	{add.f16 %rs940,%rs934,%rs937;
}
	// end inline asm
	st.local.u16 	[%rd164+4], %rs940;
	add.s64 	%rd156, %rd155, %rd14;
	// begin inline asm
	{
  .reg .pred p;
  setp.ne.b32 p, %r409, 0;
  mov.b32 %r369, %r360;
  mov.b32 %r370, %r361;
  mov.b32 %r371, %r362;
  mov.b32 %r372, %r363;
  @p ld.global.v4.u32 {%r369, %r370, %r371, %r372}, [%rd156];
}

	// end inline asm
	ld.local.u16 	%rs947, [%rd164+6];
	mov.b32 	{%rs945, %rs951}, %r369;
	// begin inline asm
	{mul.f16 %rs943,%rs800,%rs945;
}
	// end inline asm
	// begin inline asm
	{add.f16 %rs946,%rs947,%rs943;
}
	// end inline asm
	// begin inline asm
	{mul.f16 %rs949,%rs806,%rs951;
}
	// end inline asm
	// begin inline asm
	{add.f16 %rs952,%rs946,%rs949;
}
	// end inline asm
	mov.b32 	{%rs957, %rs963}, %r370;
	// begin inline asm
	{mul.f16 %rs955,%rs812,%rs957;
}
	// end inline asm
	// begin inline asm
	{add.f16 %rs958,%rs952,%rs955;
}
	// end inline asm
	// begin inline asm
	{mul.f16 %rs961,%rs818,%rs963;
}
	// end inline asm
	// begin inline asm
	{add.f16 %rs964,%rs958,%rs961;
}
	// end inline asm
	mov.b32 	{%rs969, %rs975}, %r371;
	// begin inline asm
	{mul.f16 %rs967,%rs824,%rs969;
}
	// end inline asm
	// begin inline asm
	{add.f16 %rs970,%rs964,%rs967;
}
	// end inline asm
	// begin inline asm
	{mul.f16 %rs973,%rs830,%rs975;
}
	// end inline asm
	// begin inline asm
	{add.f16 %rs976,%rs970,%rs973;
}
	// end inline asm
	mov.b32 	{%rs981, %rs987}, %r372;
	// begin inline asm
	{mul.f16 %rs979,%rs836,%rs981;
}
	// end inline asm
	// begin inline asm
	{add.f16 %rs982,%rs976,%rs979;
}
	// end inline asm
	// begin inline asm
	{mul.f16 %rs985,%rs842,%rs987;
}
	// end inline asm
	// begin inline asm
	{add.f16 %rs988,%rs982,%rs985;
}
	// end inline asm
	st.local.u16 	[%rd164+6], %rs988;
	add.s64 	%rd157, %rd156, %rd14;
	// begin inline asm
	{
  .reg .pred p;
  setp.ne.b32 p, %r409, 0;
  mov.b32 %r378, %r369;
  mov.b32 %r379, %r370;
  mov.b32 %r380, %r371;
  mov.b32 %r381, %r372;
  @p ld.global.v4.u32 {%r378, %r379, %r380, %r381}, [%rd157];
}

	// end inline asm
	ld.local.u16 	%rs995, [%rd164+8];
	mov.b32 	{%rs993, %rs999}, %r378;
	// begin inline asm
	{mul.f16 %rs991,%rs800,%rs993;
}
	// end inline asm
	// begin inline asm
	{add.f16 %rs994,%rs995,%rs991;
}
	// end inline asm
	// begin inline asm
	{mul.f16 %rs997,%rs806,%rs999;
}
	// end inline asm
	// begin inline asm
	{add.f16 %rs1000,%rs994,%rs997;
}
	// end inline asm
	mov.b32 	{%rs1005, %rs1011}, %r379;
	// begin inline asm
	{mul.f16 %rs1003,%rs812,%rs1005;
}
	// end inline asm
	// begin inline asm
	{add.f16 %rs1006,%rs1000,%rs1003;
}
	// end inline asm
	// begin inline asm
	{mul.f16 %rs1009,%rs818,%rs1011;
}
	// end inline asm
	// begin inline asm
	{add.f16 %rs1012,%rs1006,%rs1009;
}
	// end inline asm
	mov.b32 	{%rs1017, %rs1023}, %r380;
	// begin inline asm
	{mul.f16 %rs1015,%rs824,%rs1017;
}
	// end inline asm
	// begin inline asm
	{add.f16 %rs1018,%rs1012,%rs1015;
}
	// end inline asm
	// begin inline asm
	{mul.f16 %rs1021,%rs830,%rs1023;
}
	// end inline asm
	// begin inline asm
	{add.f16 %rs1024,%rs1018,%rs1021;
}
	// end inline asm
	mov.b32 	{%rs1029, %rs1035}, %r381;
	// begin inline asm
	{mul.f16 %rs1027,%rs836,%rs1029;
}
	// end inline asm
	// begin inline asm
	{add.f16 %rs1030,%rs1024,%rs1027;
}
	// end inline asm
	// begin inline asm
	{mul.f16 %rs1033,%rs842,%rs1035;
}
	// end inline asm
	// begin inline asm
	{add.f16 %rs1036,%rs1030,%rs1033;
}
	// end inline asm
	st.local.u16 	[%rd164+8], %rs1036;
	add.s64 	%rd158, %rd157, %rd14;
	// begin inline asm
	{
  .reg .pred p;
  setp.ne.b32 p, %r409, 0;
  mov.b32 %r387, %r378;
  mov.b32 %r388, %r379;
  mov.b32 %r389, %r380;
  mov.b32 %r390, %r381;
  @p ld.global.v4.u32 {%r387, %r388, %r389, %r390}, [%rd158];
}

	// end inline asm
	ld.local.u16 	%rs1043, [%rd164+10];
	mov.b32 	{%rs1041, %rs1047}, %r387;
	// begin inline asm
	{mul.f16 %rs1039,%rs800,%rs1041;
}
	// end inline asm
	// begin inline asm
	{add.f16 %rs1042,%rs1043,%rs1039;
}
	// end inline asm
	// begin inline asm
	{mul.f16 %rs1045,%rs806,%rs1047;
}
	// end inline asm
	// begin inline asm
	{add.f16 %rs1048,%rs1042,%rs1045;
}
	// end inline asm
	mov.b32 	{%rs1053, %rs1059}, %r388;
	// begin inline asm
	{mul.f16 %rs1051,%rs812,%rs1053;
}
	// end inline asm
	// begin inline asm
	{add.f16 %rs1054,%rs1048,%rs1051;
}
	// end inline asm
	// begin inline asm
	{mul.f16 %rs1057,%rs818,%rs1059;
}
	// end inline asm
	// begin inline asm
	{add.f16 %rs1060,%rs1054,%rs1057;
}
	// end inline asm
	mov.b32 	{%rs1065, %rs1071}, %r389;
	// begin inline asm
	{mul.f16 %rs1063,%rs824,%rs1065;
}
	// end inline asm
	// begin inline asm
	{add.f16 %rs1066,%rs1060,%rs1063;
}
	// end inline asm
	// begin inline asm
	{mul.f16 %rs1069,%rs830,%rs1071;
}
	// end inline asm
	// begin inline asm
	{add.f16 %rs1072,%rs1066,%rs1069;
}
	// end inline asm
	mov.b32 	{%rs1077, %rs1083}, %r390;
	// begin inline asm
	{mul.f16 %rs1075,%rs836,%rs1077;
}
	// end inline asm
	// begin inline asm
	{add.f16 %rs1078,%rs1072,%rs1075;
}
	// end inline asm
	// begin inline asm
	{mul.f16 %rs1081,%rs842,%rs1083;
}
	// end inline asm
	// begin inline asm
	{add.f16 %rs1084,%rs1078,%rs1081;
}
	// end inline asm
	st.local.u16 	[%rd164+10], %rs1084;
	add.s64 	%rd159, %rd158, %rd14;
	// begin inline asm
	{
  .reg .pred p;
  setp.ne.b32 p, %r409, 0;
  mov.b32 %r396, %r387;
  mov.b32 %r397, %r388;
  mov.b32 %r398, %r389;
  mov.b32 %r399, %r390;
  @p ld.global.v4.u32 {%r396, %r397, %r398, %r399}, [%rd159];
}

	// end inline asm
	ld.local.u16 	%rs1091, [%rd164+12];
	mov.b32 	{%rs1089, %rs1095}, %r396;
	// begin inline asm
	{mul.f16 %rs1087,%rs800,%rs1089;
}
	// end inline asm
	// begin inline asm
	{add.f16 %rs1090,%rs1091,%rs1087;
}
	// end inline asm
	// begin inline asm
	{mul.f16 %rs1093,%rs806,%rs1095;
}
	// end inline asm
	// begin inline asm
	{add.f16 %rs1096,%rs1090,%rs1093;
}
	// end inline asm
	mov.b32 	{%rs1101, %rs1107}, %r397;
	// begin inline asm
	{mul.f16 %rs1099,%rs812,%rs1101;
}
	// end inline asm
	// begin inline asm
	{add.f16 %rs1102,%rs1096,%rs1099;
}
	// end inline asm
	// begin inline asm
	{mul.f16 %rs1105,%rs818,%rs1107;
}
	// end inline asm
	// begin inline asm
	{add.f16 %rs1108,%rs1102,%rs1105;
}
	// end inline asm
	mov.b32 	{%rs1113, %rs1119}, %r398;
	// begin inline asm
	{mul.f16 %rs1111,%rs824,%rs1113;
}
	// end inline asm
	// begin inline asm
	{add.f16 %rs1114,%rs1108,%rs1111;
}
	// end inline asm
	// begin inline asm
	{mul.f16 %rs1117,%rs830,%rs1119;
}
	// end inline asm
	// begin inline asm
	{add.f16 %rs1120,%rs1114,%rs1117;
}
	// end inline asm
	mov.b32 	{%rs1125, %rs1131}, %r399;
	// begin inline asm
	{mul.f16 %rs1123,%rs836,%rs1125;
}
	// end inline asm
	// begin inline asm
	{add.f16 %rs1126,%rs1120,%rs1123;
}
	// end inline asm
	// begin inline asm
	{mul.f16 %rs1129,%rs842,%rs1131;
}
	// end inline asm
	// begin inline asm
	{add.f16 %rs1132,%rs1126,%rs1129;
}
	// end inline asm
	st.local.u16 	[%rd164+12], %rs1132;
	add.s64 	%rd160, %rd159, %rd14;
	// begin inline asm
	{
  .reg .pred p;
  setp.ne.b32 p, %r409, 0;
  mov.b32 %r1463, %r396;
  mov.b32 %r1464, %r397;
  mov.b32 %r1465, %r398;
  mov.b32 %r1466, %r399;
  @p ld.global.v4.u32 {%r1463, %r1464, %r1465, %r1466}, [%rd160];
}

	// end inline asm
	ld.local.u16 	%rs1139, [%rd164+14];
	mov.b32 	{%rs1137, %rs1143}, %r1463;
	// begin inline asm
	{mul.f16 %rs1135,%rs800,%rs1137;
}
	// end inline asm
	// begin inline asm
	{add.f16 %rs1138,%rs1139,%rs1135;
}
	// end inline asm
	// begin inline asm
	{mul.f16 %rs1141,%rs806,%rs1143;
}
	// end inline asm
	// begin inline asm
	{add.f16 %rs1144,%rs1138,%rs1141;
}
	// end inline asm
	mov.b32 	{%rs1149, %rs1155}, %r1464;
	// begin inline asm
	{mul.f16 %rs1147,%rs812,%rs1149;
}
	// end inline asm
	// begin inline asm
	{add.f16 %rs1150,%rs1144,%rs1147;
}
	// end inline asm
	// begin inline asm
	{mul.f16 %rs1153,%rs818,%rs1155;
}
	// end inline asm
	// begin inline asm
	{add.f16 %rs1156,%rs1150,%rs1153;
}
	// end inline asm
	mov.b32 	{%rs1161, %rs1167}, %r1465;
	// begin inline asm
	{mul.f16 %rs1159,%rs824,%rs1161;
}
	// end inline asm
	// begin inline asm
	{add.f16 %rs1162,%rs1156,%rs1159;
}
	// end inline asm
	// begin inline asm
	{mul.f16 %rs1165,%rs830,%rs1167;
}
	// end inline asm
	// begin inline asm
	{add.f16 %rs1168,%rs1162,%rs1165;
}
	// end inline asm
	mov.b32 	{%rs1173, %rs1179}, %r1466;
	// begin inline asm
	{mul.f16 %rs1171,%rs836,%rs1173;
}
	// end inline asm
	// begin inline asm
	{add.f16 %rs1174,%rs1168,%rs1171;
}
	// end inline asm
	// begin inline asm
	{mul.f16 %rs1177,%rs842,%rs1179;
}
	// end inline asm
	// begin inline asm
	{add.f16 %rs1180,%rs1174,%rs1177;
}
	// end inline asm
	st.local.u16 	[%rd164+14], %rs1180;
	add.s64 	%rd270, %rd270, 8;
$L__BB5_9:
	setp.eq.s64 	%p7, %rd9, 0;
	@%p7 bra 	$L__BB5_16;
	setp.lt.u64 	%p8, %rd10, 3;
	@%p8 bra 	$L__BB5_12;
	mul.lo.s64 	%rd169, %rd270, %rd117;
	shl.b64 	%rd170, %rd169, 1;
	add.s64 	%rd165, %rd129, %rd170;
	mov.b32 	%r446, 1;
	// begin inline asm
	{
  .reg .pred p;
  setp.ne.b32 p, %r446, 0;
  mov.b32 %r415, %r1463;
  mov.b32 %r416, %r1464;
  mov.b32 %r417, %r1465;
  mov.b32 %r418, %r1466;
  @p ld.global.v4.u32 {%r415, %r416, %r417, %r418}, [%rd165];
}

	// end inline asm
	shl.b64 	%rd171, %rd270, 1;
	add.s64 	%rd172, %rd2, %rd171;
	ld.local.u16 	%rs1187, [%rd172];
	mov.b32 	{%rs1184, %rs1190}, %r1438;
	mov.b32 	{%rs1185, %rs1191}, %r415;
	// begin inline asm
	{mul.f16 %rs1183,%rs1184,%rs1185;
}
	// end inline asm
	// begin inline asm
	{add.f16 %rs1186,%rs1187,%rs1183;
}
	// end inline asm
	// begin inline asm
	{mul.f16 %rs1189,%rs1190,%rs1191;
}
	// end inline asm
	// begin inline asm
	{add.f16 %rs1192,%rs1186,%rs1189;
}
	// end inline asm
	mov.b32 	{%rs1196, %rs1202}, %r1437;
	mov.b32 	{%rs1197, %rs1203}, %r416;
	// begin inline asm
	{mul.f16 %rs1195,%rs1196,%rs1197;
}
	// end inline asm
	// begin inline asm
	{add.f16 %rs1198,%rs1192,%rs1195;
}
	// end inline asm
	// begin inline asm
	{mul.f16 %rs1201,%rs1202,%rs1203;
}
	// end inline asm
	// begin inline asm
	{add.f16 %rs1204,%rs1198,%rs1201;
}
	// end inline asm
	mov.b32 	{%rs1208, %rs1214}, %r1436;
	mov.b32 	{%rs1209, %rs1215}, %r417;
	// begin inline asm
	{mul.f16 %rs1207,%rs1208,%rs1209;
}
	// end inline asm
	// begin inline asm
	{add.f16 %rs1210,%rs1204,%rs1207;
}
	// end inline asm
	// begin inline asm
	{mul.f16 %rs1213,%rs1214,%rs1215;
}
	// end inline asm
	// begin inline asm
	{add.f16 %rs1216,%rs1210,%rs1213;
}
	// end inline asm
	mov.b32 	{%rs1220, %rs1226}, %r1435;
	mov.b32 	{%rs1221, %rs1227}, %r418;
	// begin inline asm
	{mul.f16 %rs1219,%rs1220,%rs1221;
}
	// end inline asm
	// begin inline asm
	{add.f16 %rs1222,%rs1216,%rs1219;
}
	// end inline asm
	// begin inline asm
	{mul.f16 %rs1225,%rs1226,%rs1227;
}
	// end inline asm
	// begin inline asm
	{add.f16 %rs1228,%rs1222,%rs1225;
}
	// end inline asm
	st.local.u16 	[%rd172], %rs1228;
	add.s64 	%rd166, %rd165, %rd14;
	// begin inline asm
	{
  .reg .pred p;
  setp.ne.b32 p, %r446, 0;
  mov.b32 %r424, %r415;
  mov.b32 %r425, %r416;
  mov.b32 %r426, %r417;
  mov.b32 %r427, %r418;
  @p ld.global.v4.u32 {%r424, %r425, %r426, %r427}, [%rd166];
}

	// end inline asm
	ld.local.u16 	%rs1235, [%rd172+2];
	mov.b32 	{%rs1233, %rs1239}, %r424;
	// begin inline asm
	{mul.f16 %rs1231,%rs1184,%rs1233;
}
	// end inline asm
	// begin inline asm
	{add.f16 %rs1234,%rs1235,%rs1231;
}
	// end inline asm
	// begin inline asm
	{mul.f16 %rs1237,%rs1190,%rs1239;
}
	// end inline asm
	// begin inline asm
	{add.f16 %rs1240,%rs1234,%rs1237;
}
	// end inline asm
	mov.b32 	{%rs1245, %rs1251}, %r425;
	// begin inline asm
	{mul.f16 %rs1243,%rs1196,%rs1245;
}
	// end inline asm
	// begin inline asm
	{add.f16 %rs1246,%rs1240,%rs1243;
}
	// end inline asm
	// begin inline asm
	{mul.f16 %rs1249,%rs1202,%rs1251;
}
	// end inline asm
	// begin inline asm
	{add.f16 %rs1252,%rs1246,%rs1249;
}
	// end inline asm
	mov.b32 	{%rs1257, %rs1263}, %r426;
	// begin inline asm
	{mul.f16 %rs1255,%rs1208,%rs1257;
}
	// end inline asm
	// begin inline asm
	{add.f16 %rs1258,%rs1252,%rs1255;
}
	// end inline asm
	// begin inline asm
	{mul.f16 %rs1261,%rs1214,%rs1263;
}
	// end inline asm
	// begin inline asm
	{add.f16 %rs1264,%rs1258,%rs1261;
}
	// end inline asm
	mov.b32 	{%rs1269, %rs1275}, %r427;
	// begin inline asm
	{mul.f16 %rs1267,%rs1220,%rs1269;
}
	// end inline asm
	// begin inline asm
	{add.f16 %rs1270,%rs1264,%rs1267;
}
	// end inline asm
	// begin inline asm
	{mul.f16 %rs1273,%rs1226,%rs1275;
}
	// end inline asm
	// begin inline asm
	{add.f16 %rs1276,%rs1270,%rs1273;
}
	// end inline asm
	st.local.u16 	[%rd172+2], %rs1276;
	add.s64 	%rd167, %rd166, %rd14;
	// begin inline asm
	{
  .reg .pred p;
  setp.ne.b32 p, %r446, 0;
  mov.b32 %r433, %r424;
  mov.b32 %r434, %r425;
  mov.b32 %r435, %r426;
  mov.b32 %r436, %r427;
  @p ld.global.v4.u32 {%r433, %r434, %r435, %r436}, [%rd167];
}

	// end inline asm
	ld.local.u16 	%rs1283, [%rd172+4];
	mov.b32 	{%rs1281, %rs1287}, %r433;
	// begin inline asm
	{mul.f16 %rs1279,%rs1184,%rs1281;
}
	// end inline asm
	// begin inline asm
	{add.f16 %rs1282,%rs1283,%rs1279;
}
	// end inline asm
	// begin inline asm
	{mul.f16 %rs1285,%rs1190,%rs1287;
}
	// end inline asm
	// begin inline asm
	{add.f16 %rs1288,%rs1282,%rs1285;
}
	// end inline asm
	mov.b32 	{%rs1293, %rs1299}, %r434;
	// begin inline asm
	{mul.f16 %rs1291,%rs1196,%rs1293;
}
	// end inline asm
	// begin inline asm
	{add.f16 %rs1294,%rs1288,%rs1291;
}
	// end inline asm
	// begin inline asm
	{mul.f16 %rs1297,%rs1202,%rs1299;
}
	// end inline asm
	// begin inline asm
	{add.f16 %rs1300,%rs1294,%rs1297;
}
	// end inline asm
	mov.b32 	{%rs1305, %rs1311}, %r435;
	// begin inline asm
	{mul.f16 %rs1303,%rs1208,%rs1305;
}
	// end inline asm
	// begin inline asm
	{add.f16 %rs1306,%rs1300,%rs1303;
}
	// end inline asm
	// begin inline asm
	{mul.f16 %rs1309,%rs1214,%rs1311;
}
	// end inline asm
	// begin inline asm
	{add.f16 %rs1312,%rs1306,%rs1309;
}
	// end inline asm
	mov.b32 	{%rs1317, %rs1323}, %r436;
	// begin inline asm
	{mul.f16 %rs1315,%rs1220,%rs1317;
}
	// end inline asm
	// begin inline asm
	{add.f16 %rs1318,%rs1312,%rs1315;
}
	// end inline asm
	// begin inline asm
	{mul.f16 %rs1321,%rs1226,%rs1323;
}
	// end inline asm
	// begin inline asm
	{add.f16 %rs1324,%rs1318,%rs1321;
}
	// end inline asm
	st.local.u16 	[%rd172+4], %rs1324;
	add.s64 	%rd168, %rd167, %rd14;
	// begin inline asm
	{
  .reg .pred p;
  setp.ne.b32 p, %r446, 0;
  mov.b32 %r1463, %r433;
  mov.b32 %r1464, %r434;
  mov.b32 %r1465, %r435;
  mov.b32 %r1466, %r436;
  @p ld.global.v4.u32 {%r1463, %r1464, %r1465, %r1466}, [%rd168];
}

	// end inline asm
	ld.local.u16 	%rs1331, [%rd172+6];
	mov.b32 	{%rs1329, %rs1335}, %r1463;
	// begin inline asm
	{mul.f16 %rs1327,%rs1184,%rs1329;
}
	// end inline asm
	// begin inline asm
	{add.f16 %rs1330,%rs1331,%rs1327;
}
	// end inline asm
	// begin inline asm
	{mul.f16 %rs1333,%rs1190,%rs1335;
}
	// end inline asm
	// begin inline asm
	{add.f16 %rs1336,%rs1330,%rs1333;
}
	// end inline asm
	mov.b32 	{%rs1341, %rs1347}, %r1464;
	// begin inline asm
	{mul.f16 %rs1339,%rs1196,%rs1341;
}
	// end inline asm
	// begin inline asm
	{add.f16 %rs1342,%rs1336,%rs1339;
}
	// end inline asm
	// begin inline asm
	{mul.f16 %rs1345,%rs1202,%rs1347;
}
	// end inline asm
	// begin inline asm
	{add.f16 %rs1348,%rs1342,%rs1345;
}
	// end inline asm
	mov.b32 	{%rs1353, %rs1359}, %r1465;
	// begin inline asm
	{mul.f16 %rs1351,%rs1208,%rs1353;
}
	// end inline asm
	// begin inline asm
	{add.f16 %rs1354,%rs1348,%rs1351;
}
	// end inline asm
	// begin inline asm
	{mul.f16 %rs1357,%rs1214,%rs1359;
}
	// end inline asm
	// begin inline asm
	{add.f16 %rs1360,%rs1354,%rs1357;
}
	// end inline asm
	mov.b32 	{%rs1365, %rs1371}, %r1466;
	// begin inline asm
	{mul.f16 %rs1363,%rs1220,%rs1365;
}
	// end inline asm
	// begin inline asm
	{add.f16 %rs1366,%rs1360,%rs1363;
}
	// end inline asm
	// begin inline asm
	{mul.f16 %rs1369,%rs1226,%rs1371;
}
	// end inline asm
	// begin inline asm
	{add.f16 %rs1372,%rs1366,%rs1369;
}
	// end inline asm
	st.local.u16 	[%rd172+6], %rs1372;
	add.s64 	%rd270, %rd270, 4;
$L__BB5_12:
	setp.eq.s64 	%p9, %rd12, 0;
	@%p9 bra 	$L__BB5_16;
	setp.eq.s64 	%p10, %rd12, 1;
	mul.lo.s64 	%rd174, %rd270, %rd117;
	shl.b64 	%rd175, %rd174, 1;
	add.s64 	%rd173, %rd129, %rd175;
	mov.b32 	%r455, 1;
	// begin inline asm
	{
  .reg .pred p;
  setp.ne.b32 p, %r455, 0;
  mov.b32 %r1463, %r1463;
  mov.b32 %r1464, %r1464;
  mov.b32 %r1465, %r1465;
  mov.b32 %r1466, %r1466;
  @p ld.global.v4.u32 {%r1463, %r1464, %r1465, %r1466}, [%rd173];
}

	// end inline asm
	shl.b64 	%rd176, %rd270, 1;
	add.s64 	%rd30, %rd2, %rd176;
	ld.local.u16 	%rs1379, [%rd30];
	mov.b32 	{%rs8, %rs9}, %r1438;
	mov.b32 	{%rs1377, %rs1383}, %r1463;
	// begin inline asm
	{mul.f16 %rs1375,%rs8,%rs1377;
}
	// end inline asm
	// begin inline asm
	{add.f16 %rs1378,%rs1379,%rs1375;
}
	// end inline asm
	// begin inline asm
	{mul.f16 %rs1381,%rs9,%rs1383;
}
	// end inline asm
	// begin inline asm
	{add.f16 %rs1384,%rs1378,%rs1381;
}
	// end inline asm
	mov.b32 	{%rs10, %rs11}, %r1437;
	mov.b32 	{%rs1389, %rs1395}, %r1464;
	// begin inline asm
	{mul.f16 %rs1387,%rs10,%rs1389;
}
	// end inline asm
	// begin inline asm
	{add.f16 %rs1390,%rs1384,%rs1387;
}
	// end inline asm
	// begin inline asm
	{mul.f16 %rs1393,%rs11,%rs1395;
}
	// end inline asm
	// begin inline asm
	{add.f16 %rs1396,%rs1390,%rs1393;
}
	// end inline asm
	mov.b32 	{%rs12, %rs13}, %r1436;
	mov.b32 	{%rs1401, %rs1407}, %r1465;
	// begin inline asm
	{mul.f16 %rs1399,%rs12,%rs1401;
}
	// end inline asm
	// begin inline asm
	{add.f16 %rs1402,%rs1396,%rs1399;
}
	// end inline asm
	// begin inline asm
	{mul.f16 %rs1405,%rs13,%rs1407;
}
	// end inline asm
	// begin inline asm
	{add.f16 %rs1408,%rs1402,%rs1405;
}
	// end inline asm
	mov.b32 	{%rs14, %rs15}, %r1435;
	mov.b32 	{%rs1413, %rs1419}, %r1466;
	// begin inline asm
	{mul.f16 %rs1411,%rs14,%rs1413;
}
	// end inline asm
	// begin inline asm
	{add.f16 %rs1414,%rs1408,%rs1411;
}
	// end inline asm
	// begin inline asm
	{mul.f16 %rs1417,%rs15,%rs1419;
}
	// end inline asm
	// begin inline asm
	{add.f16 %rs1420,%rs1414,%rs1417;
}
	// end inline asm
	st.local.u16 	[%rd30], %rs1420;
	@%p10 bra 	$L__BB5_16;
	setp.eq.s64 	%p11, %rd12, 2;
	add.s64 	%rd177, %rd173, %rd14;
	mov.b32 	%r464, 1;
	// begin inline asm
	{
  .reg .pred p;
  setp.ne.b32 p, %r464, 0;
  mov.b32 %r1463, %r1463;
  mov.b32 %r1464, %r1464;
  mov.b32 %r1465, %r1465;
  mov.b32 %r1466, %r1466;
  @p ld.global.v4.u32 {%r1463, %r1464, %r1465, %r1466}, [%rd177];
}

	// end inline asm
	ld.local.u16 	%rs1427, [%rd30+2];
	mov.b32 	{%rs1425, %rs1431}, %r1463;
	// begin inline asm
	{mul.f16 %rs1423,%rs8,%rs1425;
}
	// end inline asm
	// begin inline asm
	{add.f16 %rs1426,%rs1427,%rs1423;
}
	// end inline asm
	// begin inline asm
	{mul.f16 %rs1429,%rs9,%rs1431;
}
	// end inline asm
	// begin inline asm
	{add.f16 %rs1432,%rs1426,%rs1429;
}
	// end inline asm
	mov.b32 	{%rs1437, %rs1443}, %r1464;
	// begin inline asm
	{mul.f16 %rs1435,%rs10,%rs1437;
}
	// end inline asm
	// begin inline asm
	{add.f16 %rs1438,%rs1432,%rs1435;
}
	// end inline asm
	// begin inline asm
	{mul.f16 %rs1441,%rs11,%rs1443;
}
	// end inline asm
	// begin inline asm
	{add.f16 %rs1444,%rs1438,%rs1441;
}
	// end inline asm
	mov.b32 	{%rs1449, %rs1455}, %r1465;
	// begin inline asm
	{mul.f16 %rs1447,%rs12,%rs1449;
}
	// end inline asm
	// begin inline asm
	{add.f16 %rs1450,%rs1444,%rs1447;
}
	// end inline asm
	// begin inline asm
	{mul.f16 %rs1453,%rs13,%rs1455;
}
	// end inline asm
	// begin inline asm
	{add.f16 %rs1456,%rs1450,%rs1453;
}
	// end inline asm
	mov.b32 	{%rs1461, %rs1467}, %r1466;
	// begin inline asm
	{mul.f16 %rs1459,%rs14,%rs1461;
}
	// end inline asm
	// begin inline asm
	{add.f16 %rs1462,%rs1456,%rs1459;
}
	// end inline asm
	// begin inline asm
	{mul.f16 %rs1465,%rs15,%rs1467;
}
	// end inline asm
	// begin inline asm
	{add.f16 %rs1468,%rs1462,%rs1465;
}
	// end inline asm
	st.local.u16 	[%rd30+2], %rs1468;
	@%p11 bra 	$L__BB5_16;
	add.s64 	%rd178, %rd177, %rd14;
	mov.b32 	%r473, 1;
	// begin inline asm
	{
  .reg .pred p;
  setp.ne.b32 p, %r473, 0;
  mov.b32 %r1463, %r1463;
  mov.b32 %r1464, %r1464;
  mov.b32 %r1465, %r1465;
  mov.b32 %r1466, %r1466;
  @p ld.global.v4.u32 {%r1463, %r1464, %r1465, %r1466}, [%rd178];
}

	// end inline asm
	ld.local.u16 	%rs1475, [%rd30+4];
	mov.b32 	{%rs1473, %rs1479}, %r1463;
	// begin inline asm
	{mul.f16 %rs1471,%rs8,%rs1473;
}
	// end inline asm
	// begin inline asm
	{add.f16 %rs1474,%rs1475,%rs1471;
}
	// end inline asm
	// begin inline asm
	{mul.f16 %rs1477,%rs9,%rs1479;
}
	// end inline asm
	// begin inline asm
	{add.f16 %rs1480,%rs1474,%rs1477;
}
	// end inline asm
	mov.b32 	{%rs1485, %rs1491}, %r1464;
	// begin inline asm
	{mul.f16 %rs1483,%rs10,%rs1485;
}
	// end inline asm
	// begin inline asm
	{add.f16 %rs1486,%rs1480,%rs1483;
}
	// end inline asm
	// begin inline asm
	{mul.f16 %rs1489,%rs11,%rs1491;
}
	// end inline asm
	// begin inline asm
	{add.f16 %rs1492,%rs1486,%rs1489;
}
	// end inline asm
	mov.b32 	{%rs1497, %rs1503}, %r1465;
	// begin inline asm
	{mul.f16 %rs1495,%rs12,%rs1497;
}
	// end inline asm
	// begin inline asm
	{add.f16 %rs1498,%rs1492,%rs1495;
}
	// end inline asm
	// begin inline asm
	{mul.f16 %rs1501,%rs13,%rs1503;
}
	// end inline asm
	// begin inline asm
	{add.f16 %rs1504,%rs1498,%rs1501;
}
	// end inline asm
	mov.b32 	{%rs1509, %rs1515}, %r1466;
	// begin inline asm
	{mul.f16 %rs1507,%rs14,%rs1509;
}
	// end inline asm
	// begin inline asm
	{add.f16 %rs1510,%rs1504,%rs1507;
}
	// end inline asm
	// begin inline asm
	{mul.f16 %rs1513,%rs15,%rs1515;
}
	// end inline asm
	// begin inline asm
	{add.f16 %rs1516,%rs1510,%rs1513;
}
	// end inline asm
	st.local.u16 	[%rd30+4], %rs1516;
$L__BB5_16:
	setp.lt.u64 	%p12, %rd6, 15;
	mov.b64 	%rd277, 0;
	@%p12 bra 	$L__BB5_19;
	mov.b32 	{%rs16, %rs17}, %r1434;
	mov.b32 	{%rs18, %rs19}, %r1433;
	cvt.u16.u32 	%rs20, %r1432;
	mov.b64 	%rd275, 0;
$L__BB5_18:
	.pragma "nounroll";
	mul.lo.s64 	%rd197, %rd275, %rd117;
	shl.b64 	%rd198, %rd197, 1;
	add.s64 	%rd199, %rd129, %rd198;
	add.s64 	%rd181, %rd199, 128;
	mov.b32 	%r618, 1;
	// begin inline asm
	{
  .reg .pred p;
  setp.ne.b32 p, %r618, 0;
  mov.b32 %r479, %r1502;
  mov.b32 %r480, %r1501;
  mov.b32 %r481, %r1500;
  mov.b32 %r482, %r1499;
  @p ld.global.v4.u32 {%r479, %r480, %r481, %r482}, [%rd181];
}

	// end inline asm
	shl.b64 	%rd200, %rd275, 1;
	add.s64 	%rd201, %rd2, %rd200;
	ld.local.u16 	%rs1523, [%rd201];
	mov.b32 	{%rs1521, %rs1527}, %r479;
	// begin inline asm
	{mul.f16 %rs1519,%rs16,%rs1521;
}
	// end inline asm
	// begin inline asm
	{add.f16 %rs1522,%rs1523,%rs1519;
}
	// end inline asm
	// begin inline asm
	{mul.f16 %rs1525,%rs17,%rs1527;
}
	// end inline asm
	// begin inline asm
	{add.f16 %rs1528,%rs1522,%rs1525;
}
	// end inline asm
	mov.b32 	{%rs1533, %rs1539}, %r480;
	// begin inline asm
	{mul.f16 %rs1531,%rs18,%rs1533;
}
	// end inline asm
	// begin inline asm
	{add.f16 %rs1534,%rs1528,%rs1531;
}
	// end inline asm
	// begin inline asm
	{mul.f16 %rs1537,%rs19,%rs1539;
}
	// end inline asm
	// begin inline asm
	{add.f16 %rs1540,%rs1534,%rs1537;
}
	// end inline asm
	mov.b32 	{%rs1545, %rs1551}, %r481;
	// begin inline asm
	{mul.f16 %rs1543,%rs20,%rs1545;
}
	// end inline asm
	// begin inline asm
	{add.f16 %rs1546,%rs1540,%rs1543;
}
	// end inline asm
	{ .reg .b16 tmp; mov.b32 {tmp, %rs2270}, %r1432; }
	// begin inline asm
	{mul.f16 %rs1549,%rs2270,%rs1551;
}
	// end inline asm
	// begin inline asm
	{add.f16 %rs1552,%rs1546,%rs1549;
}
	// end inline asm
	mov.b32 	{%rs1557, %rs1563}, %r482;
	mov.b32 	{%rs1556, %rs1562}, %r1431;
	// begin inline asm
	{mul.f16 %rs1555,%rs1556,%rs1557;
}
	// end inline asm
	// begin inline asm
	{add.f16 %rs1558,%rs1552,%rs1555;
}
	// end inline asm
	// begin inline asm
	{mul.f16 %rs1561,%rs1562,%rs1563;
}
	// end inline asm
	// begin inline asm
	{add.f16 %rs1564,%rs1558,%rs1561;
}
	// end inline asm
	st.local.u16 	[%rd201], %rs1564;
	add.s64 	%rd182, %rd181, %rd14;
	// begin inline asm
	{
  .reg .pred p;
  setp.ne.b32 p, %r618, 0;
  mov.b32 %r488, %r479;
  mov.b32 %r489, %r480;
  mov.b32 %r490, %r481;
  mov.b32 %r491, %r482;
  @p ld.global.v4.u32 {%r488, %r489, %r490, %r491}, [%rd182];
}

	// end inline asm
	ld.local.u16 	%rs1571, [%rd201+2];
	mov.b32 	{%rs1569, %rs1575}, %r488;
	// begin inline asm
	{mul.f16 %rs1567,%rs16,%rs1569;
}
	// end inline asm
	// begin inline asm
	{add.f16 %rs1570,%rs1571,%rs1567;
}
	// end inline asm
	// begin inline asm
	{mul.f16 %rs1573,%rs17,%rs1575;
}
	// end inline asm
	// begin inline asm
	{add.f16 %rs1576,%rs1570,%rs1573;
}
	// end inline asm
	mov.b32 	{%rs1581, %rs1587}, %r489;
	// begin inline asm
	{mul.f16 %rs1579,%rs18,%rs1581;
}
	// end inline asm
	// begin inline asm
	{add.f16 %rs1582,%rs1576,%rs1579;
}
	// end inline asm
	// begin inline asm
	{mul.f16 %rs1585,%rs19,%rs1587;
}
	// end inline asm
	// begin inline asm
	{add.f16 %rs1588,%rs1582,%rs1585;
}
	// end inline asm
	mov.b32 	{%rs1593, %rs1599}, %r490;
	// begin inline asm
	{mul.f16 %rs1591,%rs20,%rs1593;
}
	// end inline asm
	// begin inline asm
	{add.f16 %rs1594,%rs1588,%rs1591;
}
	// end inline asm
	// begin inline asm
	{mul.f16 %rs1597,%rs2270,%rs1599;
}
	// end inline asm
	// begin inline asm
	{add.f16 %rs1600,%rs1594,%rs1597;
}
	// end inline asm
	mov.b32 	{%rs1605, %rs1611}, %r491;
	// begin inline asm
	{mul.f16 %rs1603,%rs1556,%rs1605;
}
	// end inline asm
	// begin inline asm
	{add.f16 %rs1606,%rs1600,%rs1603;
}
	// end inline asm
	// begin inline asm
	{mul.f16 %rs1609,%rs1562,%rs1611;
}
	// end inline asm
	// begin inline asm
	{add.f16 %rs1612,%rs1606,%rs1609;
}
	// end inline asm
	st.local.u16 	[%rd201+2], %rs1612;
	add.s64 	%rd183, %rd182, %rd14;
	// begin inline asm
	{
  .reg .pred p;
  setp.ne.b32 p, %r618, 0;
  mov.b32 %r497, %r488;
  mov.b32 %r498, %r489;
  mov.b32 %r499, %r490;
  mov.b32 %r500, %r491;
  @p ld.global.v4.u32 {%r497, %r498, %r499, %r500}, [%rd183];
}

	// end inline asm
	ld.local.u16 	%rs1619, [%rd201+4];
	mov.b32 	{%rs1617, %rs1623}, %r497;
	// begin inline asm
	{mul.f16 %rs1615,%rs16,%rs1617;
}
	// end inline asm
	// begin inline asm
	{add.f16 %rs1618,%rs1619,%rs1615;
}
	// end inline asm
	// begin inline asm
	{mul.f16 %rs1621,%rs17,%rs1623;
}
	// end inline asm
	// begin inline asm
	{add.f16 %rs1624,%rs1618,%rs1621;
}
	// end inline asm
	mov.b32 	{%rs1629, %rs1635}, %r498;
	// begin inline asm
	{mul.f16 %rs1627,%rs18,%rs1629;
}
	// end inline asm
	// begin inline asm
	{add.f16 %rs1630,%rs1624,%rs1627;
}
	// end inline asm
	// begin inline asm
	{mul.f16 %rs1633,%rs19,%rs1635;
}
	// end inline asm
	// begin inline asm
	{add.f16 %rs1636,%rs1630,%rs1633;
}
	// end inline asm
	mov.b32 	{%rs1641, %rs1647}, %r499;
	// begin inline asm
	{mul.f16 %rs1639,%rs20,%rs1641;
}
	// end inline asm
	// begin inline asm
	{add.f16 %rs1642,%rs1636,%rs1639;
}
	// end inline asm
	// begin inline asm
	{mul.f16 %rs1645,%rs2270,%rs1647;
}
	// end inline asm
	// begin inline asm
	{add.f16 %rs1648,%rs1642,%rs1645;
}
	// end inline asm
	mov.b32 	{%rs1653, %rs1659}, %r500;
	// begin inline asm
	{mul.f16 %rs1651,%rs1556,%rs1653;
}
	// end inline asm
	// begin inline asm
	{add.f16 %rs1654,%rs1648,%rs1651;
}
	// end inline asm
	// begin inline asm
	{mul.f16 %rs1657,%rs1562,%rs1659;
}
	// end inline asm
	// begin inline asm
	{add.f16 %rs1660,%rs1654,%rs1657;
}
	// end inline asm
	st.local.u16 	[%rd201+4], %rs1660;
	add.s64 	%rd184, %rd183, %rd14;
	// begin inline asm
	{
  .reg .pred p;
  setp.ne.b32 p, %r618, 0;
  mov.b32 %r506, %r497;
  mov.b32 %r507, %r498;
  mov.b32 %r508, %r499;
  mov.b32 %r509, %r500;
  @p ld.global.v4.u32 {%r506, %r507, %r508, %r509}, [%rd184];
}

	// end inline asm
	ld.local.u16 	%rs1667, [%rd201+6];
	mov.b32 	{%rs1665, %rs1671}, %r506;
	// begin inline asm
	{mul.f16 %rs1663,%rs16,%rs1665;
}
	// end inline asm
	// begin inline asm
	{add.f16 %rs1666,%rs1667,%rs1663;
}
	// end inline asm
	// begin inline asm
	{mul.f16 %rs1669,%rs17,%rs1671;
}
	// end inline asm
	// begin inline asm
	{add.f16 %rs1672,%rs1666,%rs1669;
}
	// end inline asm
	mov.b32 	{%rs1677, %rs1683}, %r507;
	// begin inline asm
	{mul.f16 %rs1675,%rs18,%rs1677;
}
	// end inline asm
	// begin inline asm
	{add.f16 %rs1678,%rs1672,%rs1675;
}
	// end inline asm
	// begin inline asm
	{mul.f16 %rs1681,%rs19,%rs1683;
}
	// end inline asm
	// begin inline asm
	{add.f16 %rs1684,%rs1678,%rs1681;
}
	// end inline asm
	mov.b32 	{%rs1689, %rs1695}, %r508;
	// begin inline asm
	{mul.f16 %rs1687,%rs20,%rs1689;
}
	// end inline asm
	// begin inline asm
	{add.f16 %rs1690,%rs1684,%rs1687;
}
	// end inline asm
	// begin inline asm
	{mul.f16 %rs1693,%rs2270,%rs1695;
}
	// end inline asm
	// begin inline asm
	{add.f16 %rs1696,%rs1690,%rs1693;
}
	// end inline asm
	mov.b32 	{%rs1701, %rs1707}, %r509;
	// begin inline asm
	{mul.f16 %rs1699,%rs1556,%rs1701;
}
	// end inline asm
	// begin inline asm
	{add.f16 %rs1702,%rs1696,%rs1699;
}
	// end inline asm
	// begin inline asm
	{mul.f16 %rs1705,%rs1562,%rs1707;
}
	// end inline asm
	// begin inline asm
	{add.f16 %rs1708,%rs1702,%rs1705;
}
	// end inline asm
	st.local.u16 	[%rd201+6], %rs1708;
	add.s64 	%rd185, %rd184, %rd14;
	// begin inline asm
	{
  .reg .pred p;
  setp.ne.b32 p, %r618, 0;
  mov.b32 %r515, %r506;
  mov.b32 %r516, %r507;
  mov.b32 %r517, %r508;
  mov.b32 %r518, %r509;
  @p ld.global.v4.u32 {%r515, %r516, %r517, %r518}, [%rd185];
}

	// end inline asm
	ld.local.u16 	%rs1715, [%rd201+8];
	mov.b32 	{%rs1713, %rs1719}, %r515;
	// begin inline asm
	{mul.f16 %rs1711,%rs16,%rs1713;
}
	// end inline asm
	// begin inline asm
	{add.f16 %rs1714,%rs1715,%rs1711;
}
	// end inline asm
	// begin inline asm
	{mul.f16 %rs1717,%rs17,%rs1719;
}
	// end inline asm
	// begin inline asm
	{add.f16 %rs1720,%rs1714,%rs1717;
}
	// end inline asm
	mov.b32 	{%rs1725, %rs1731}, %r516;
	// begin inline asm
	{mul.f16 %rs1723,%rs18,%rs1725;
}
	// end inline asm
	// begin inline asm
	{add.f16 %rs1726,%rs1720,%rs1723;
}
	// end inline asm
	// begin inline asm
	{mul.f16 %rs1729,%rs19,%rs1731;
}
	// end inline asm
	// begin inline asm
	{add.f16 %rs1732,%rs1726,%rs1729;
}
	// end inline asm
	mov.b32 	{%rs1737, %rs1743}, %r517;
	// begin inline asm
	{mul.f16 %rs1735,%rs20,%rs1737;
}
	// end inline asm
	// begin inline asm
	{add.f16 %rs1738,%rs1732,%rs1735;
}
	// end inline asm
	// begin inline asm
	{mul.f16 %rs1741,%rs2270,%rs1743;
}
	// end inline asm
	// begin inline asm
	{add.f16 %rs1744,%rs1738,%rs1741;
}
	// end inline asm
	mov.b32 	{%rs1749, %rs1755}, %r518;
	// begin inline asm
	{mul.f16 %rs1747,%rs1556,%rs1749;
}
	// end inline asm
	// begin inline asm
	{add.f16 %rs1750,%rs1744,%rs1747;
}
	// end inline asm
	// begin inline asm
	{mul.f16 %rs1753,%rs1562,%rs1755;
}
	// end inline asm
	// begin inline asm
	{add.f16 %rs1756,%rs1750,%rs1753;
}
	// end inline asm
	st.local.u16 	[%rd201+8], %rs1756;
	add.s64 	%rd186, %rd185, %rd14;
	// begin inline asm
	{
  .reg .pred p;
  setp.ne.b32 p, %r618, 0;
  mov.b32 %r524, %r515;
  mov.b32 %r525, %r516;
  mov.b32 %r526, %r517;
  mov.b32 %r527, %r518;
  @p ld.global.v4.u32 {%r524, %r525, %r526, %r527}, [%rd186];
}

	// end inline asm
	ld.local.u16 	%rs1763, [%rd201+10];
	mov.b32 	{%rs1761, %rs1767}, %r524;
	// begin inline asm
	{mul.f16 %rs1759,%rs16,%rs1761;
}
	// end inline asm
	// begin inline asm
	{add.f16 %rs1762,%rs1763,%rs1759;
}
	// end inline asm
	// begin inline asm
	{mul.f16 %rs1765,%rs17,%rs1767;
}
	// end inline asm
	// begin inline asm
	{add.f16 %rs1768,%rs1762,%rs1765;
}
	// end inline asm
	mov.b32 	{%rs1773, %rs1779}, %r525;
	// begin inline asm
	{mul.f16 %rs1771,%rs18,%rs1773;
}
	// end inline asm
	// begin inline asm
	{add.f16 %rs1774,%rs1768,%rs1771;
}
	// end inline asm
	// begin inline asm
	{mul.f16 %rs1777,%rs19,%rs1779;
}
	// end inline asm
	// begin inline asm
	{add.f16 %rs1780,%rs1774,%rs1777;
}
	// end inline asm
	mov.b32 	{%rs1785, %rs1791}, %r526;
	// begin inline asm
	{mul.f16 %rs1783,%rs20,%rs1785;
}
	// end inline asm
	// begin inline asm
	{add.f16 %rs1786,%rs1780,%rs1783;
}
	// end inline asm
	// begin inline asm
	{mul.f16 %rs1789,%rs2270,%rs1791;
}
	// end inline asm
	// begin inline asm
	{add.f16 %rs1792,%rs1786,%rs1789;
}
	// end inline asm
	mov.b32 	{%rs1797, %rs1803}, %r527;
	// begin inline asm
	{mul.f16 %rs1795,%rs1556,%rs1797;
}
	// end inline asm
	// begin inline asm
	{add.f16 %rs1798,%rs1792,%rs1795;
}
	// end inline asm
	// begin inline asm
	{mul.f16 %rs1801,%rs1562,%rs1803;
}
	// end inline asm
	// begin inline asm
	{add.f16 %rs1804,%rs1798,%rs1801;
}
	// end inline asm
	st.local.u16 	[%rd201+10], %rs1804;
	add.s64 	%rd187, %rd186, %rd14;
	// begin inline asm
	{
  .reg .pred p;
  setp.ne.b32 p, %r618, 0;
  mov.b32 %r533, %r524;
  mov.b32 %r534, %r525;
  mov.b32 %r535, %r526;
  mov.b32 %r536, %r527;
  @p ld.global.v4.u32 {%r533, %r534, %r535, %r536}, [%rd187];
}

	// end inline asm
	ld.local.u16 	%rs1811, [%rd201+12];
	mov.b32 	{%rs1809, %rs1815}, %r533;
	// begin inline asm
	{mul.f16 %rs1807,%rs16,%rs1809;
}
	// end inline asm
	// begin inline asm
	{add.f16 %rs1810,%rs1811,%rs1807;
}
	// end inline asm
	// begin inline asm
	{mul.f16 %rs1813,%rs17,%rs1815;
}
	// end inline asm
	// begin inline asm
	{add.f16 %rs1816,%rs1810,%rs1813;
}
	// end inline asm
	mov.b32 	{%rs1821, %rs1827}, %r534;
	// begin inline asm
	{mul.f16 %rs1819,%rs18,%rs1821;
}
	// end inline asm
	// begin inline asm
	{add.f16 %rs1822,%rs1816,%rs1819;
}
	// end inline asm
	// begin inline asm
	{mul.f16 %rs1825,%rs19,%rs1827;
}
	// end inline asm
	// begin inline asm
	{add.f16 %rs1828,%rs1822,%rs1825;
}
	// end inline asm
	mov.b32 	{%rs1833, %rs1839}, %r535;
	// begin inline asm
	{mul.f16 %rs1831,%rs20,%rs1833;
}
	// end inline asm
	// begin inline asm
	{add.f16 %rs1834,%rs1828,%rs1831;
}
	// end inline asm
	// begin inline asm
	{mul.f16 %rs1837,%rs2270,%rs1839;
}
	// end inline asm
	// begin inline asm
	{add.f16 %rs1840,%rs1834,%rs1837;
}
	// end inline asm
	mov.b32 	{%rs1845, %rs1851}, %r536;
	// begin inline asm
	{mul.f16 %rs1843,%rs1556,%rs1845;
}
	// end inline asm
	// begin inline asm
	{add.f16 %rs1846,%rs1840,%rs1843;
}
	// end inline asm
	// begin inline asm
	{mul.f16 %rs1849,%rs1562,%rs1851;
}
	// end inline asm
	// begin inline asm
	{add.f16 %rs1852,%rs1846,%rs1849;
}
	// end inline asm
	st.local.u16 	[%rd201+12], %rs1852;
	add.s64 	%rd188, %rd187, %rd14;
	// begin inline asm
	{
  .reg .pred p;
  setp.ne.b32 p, %r618, 0;
  mov.b32 %r542, %r533;
  mov.b32 %r543, %r534;
  mov.b32 %r544, %r535;
  mov.b32 %r545, %r536;
  @p ld.global.v4.u32 {%r542, %r543, %r544, %r545}, [%rd188];
}

	// end inline asm
	ld.local.u16 	%rs1859, [%rd201+14];
	mov.b32 	{%rs1857, %rs1863}, %r542;
	// begin inline asm
	{mul.f16 %rs1855,%rs16,%rs1857;
}
	// end inline asm
	// begin inline asm
	{add.f16 %rs1858,%rs1859,%rs1855;
}
	// end inline asm
	// begin inline asm
	{mul.f16 %rs1861,%rs17,%rs1863;
}
	// end inline asm
	// begin inline asm
	{add.f16 %rs1864,%rs1858,%rs1861;
}
	// end inline asm
	mov.b32 	{%rs1869, %rs1875}, %r543;
	// begin inline asm
	{mul.f16 %rs1867,%rs18,%rs1869;
}
	// end inline asm
	// begin inline asm
	{add.f16 %rs1870,%rs1864,%rs1867;
}
	// end inline asm
	// begin inline asm
	{mul.f16 %rs1873,%rs19,%rs1875;
}
	// end inline asm
	// begin inline asm
	{add.f16 %rs1876,%rs1870,%rs1873;
}
	// end inline asm
	mov.b32 	{%rs1881, %rs1887}, %r544;
	// begin inline asm
	{mul.f16 %rs1879,%rs20,%rs1881;
}
	// end inline asm
	// begin inline asm
	{add.f16 %rs1882,%rs1876,%rs1879;
}
	// end inline asm
	// begin inline asm
	{mul.f16 %rs1885,%rs2270,%rs1887;
}
	// end inline asm
	// begin inline asm
	{add.f16 %rs1888,%rs1882,%rs1885;
}
	// end inline asm
	mov.b32 	{%rs1893, %rs1899}, %r545;
	// begin inline asm
	{mul.f16 %rs1891,%rs1556,%rs1893;
}
	// end inline asm
	// begin inline asm
	{add.f16 %rs1894,%rs1888,%rs1891;
}
	// end inline asm
	// begin inline asm
	{mul.f16 %rs1897,%rs1562,%rs1899;
}
	// end inline asm
	// begin inline asm
	{add.f16 %rs1900,%rs1894,%rs1897;
}
	// end inline asm
	st.local.u16 	[%rd201+14], %rs1900;
	add.s64 	%rd189, %rd188, %rd14;
	// begin inline asm
	{
  .reg .pred p;
  setp.ne.b32 p, %r618, 0;
  mov.b32 %r551, %r542;
  mov.b32 %r552, %r543;
  mov.b32 %r553, %r544;
  mov.b32 %r554, %r545;
  @p ld.global.v4.u32 {%r551, %r552, %r553, %r554}, [%rd189];
}

	// end inline asm
	ld.local.u16 	%rs1907, [%rd201+16];
	mov.b32 	{%rs1905, %rs1911}, %r551;
	// begin inline asm
	{mul.f16 %rs1903,%rs16,%rs1905;
}
	// end inline asm
	// begin inline asm
	{add.f16 %rs1906,%rs1907,%rs1903;
}
	// end inline asm
	// begin inline asm
	{mul.f16 %rs1909,%rs17,%rs1911;
}
	// end inline asm
	// begin inline asm
	{add.f16 %rs1912,%rs1906,%rs1909;
}
	// end inline asm
	mov.b32 	{%rs1917, %rs1923}, %r552;
	// begin inline asm
	{mul.f16 %rs1915,%rs18,%rs1917;
}
	// end inline asm
	// begin inline asm
	{add.f16 %rs1918,%rs1912,%rs1915;
}
	// end inline asm
	// begin inline asm
	{mul.f16 %rs1921,%rs19,%rs1923;
}
	// end inline asm
	// begin inline asm
	{add.f16 %rs1924,%rs1918,%rs1921;
}
	// end inline asm
	mov.b32 	{%rs1929, %rs1935}, %r553;
	// begin inline asm
	{mul.f16 %rs1927,%rs20,%rs1929;
}
	// end inline asm
	// begin inline asm
	{add.f16 %rs1930,%rs1924,%rs1927;
}
	// end inline asm
	// begin inline asm
	{mul.f16 %rs1933,%rs2270,%rs1935;
}
	// end inline asm
	// begin inline asm
	{add.f16 %rs1936,%rs1930,%rs1933;
}
	// end inline asm
	mov.b32 	{%rs1941, %rs1947}, %r554;
	// begin inline asm
	{mul.f16 %rs1939,%rs1556,%rs1941;
}
	// end inline asm
	// begin inline asm
	{add.f16 %rs1942,%rs1936,%rs1939;
}
	// end inline asm
	// begin inline asm
	{mul.f16 %rs1945,%rs1562,%rs1947;
}
	// end inline asm
	// begin inline asm
	{add.f16 %rs1948,%rs1942,%rs1945;
}
	// end inline asm
	st.local.u16 	[%rd201+16], %rs1948;
	add.s64 	%rd190, %rd189, %rd14;
	// begin inline asm
	{
  .reg .pred p;
  setp.ne.b32 p, %r618, 0;
  mov.b32 %r560, %r551;
  mov.b32 %r561, %r552;
  mov.b32 %r562, %r553;
  mov.b32 %r563, %r554;
  @p ld.global.v4.u32 {%r560, %r561, %r562, %r563}, [%rd190];
}

	// end inline asm
	ld.local.u16 	%rs1955, [%rd201+18];
	mov.b32 	{%rs1953, %rs1959}, %r560;
	// begin inline asm
	{mul.f16 %rs1951,%rs16,%rs1953;
}
	// end inline asm
	// begin inline asm
	{add.f16 %rs1954,%rs1955,%rs1951;
}
	// end inline asm
	// begin inline asm
	{mul.f16 %rs1957,%rs17,%rs1959;
}
	// end inline asm
	// begin inline asm
	{add.f16 %rs1960,%rs1954,%rs1957;
}
	// end inline asm
	mov.b32 	{%rs1965, %rs1971}, %r561;
	// begin inline asm
	{mul.f16 %rs1963,%rs18,%rs1965;
}
	// end inline asm
	// begin inline asm
	{add.f16 %rs1966,%rs1960,%rs1963;
}
	// end inline asm
	// begin inline asm
	{mul.f16 %rs1969,%rs19,%rs1971;
}
	// end inline asm
	// begin inline asm
	{add.f16 %rs1972,%rs1966,%rs1969;
}
	// end inline asm
	mov.b32 	{%rs1977, %rs1983}, %r562;
	// begin inline asm
	{mul.f16 %rs1975,%rs20,%rs1977;
}
	// end inline asm
	// begin inline asm
	{add.f16 %rs1978,%rs1972,%rs1975;
}
	// end inline asm
	// begin inline asm
	{mul.f16 %rs1981,%rs2270,%rs1983;
}
	// end inline asm
	// begin inline asm
	{add.f16 %rs1984,%rs1978,%rs1981;
}
	// end inline asm
	mov.b32 	{%rs1989, %rs1995}, %r563;
	// begin inline asm
	{mul.f16 %rs1987,%rs1556,%rs1989;
}
	// end inline asm
	// begin inline asm
	{add.f16 %rs1990,%rs1984,%rs1987;
}
	// end inline asm
	// begin inline asm
	{mul.f16 %rs1993,%rs1562,%rs1995;
}
	// end inline asm
	// begin inline asm
	{add.f16 %rs1996,%rs1990,%rs1993;
}
	// end inline asm
	st.local.u16 	[%rd201+18], %rs1996;
	add.s64 	%rd191, %rd190, %rd14;
	// begin inline asm
	{
  .reg .pred p;
  setp.ne.b32 p, %r618, 0;
  mov.b32 %r569, %r560;
  mov.b32 %r570, %r561;
  mov.b32 %r571, %r562;
  mov.b32 %r572, %r563;
  @p ld.global.v4.u32 {%r569, %r570, %r571, %r572}, [%rd191];
}

	// end inline asm
	ld.local.u16 	%rs2003, [%rd201+20];
	mov.b32 	{%rs2001, %rs2007}, %r569;
	// begin inline asm
	{mul.f16 %rs1999,%rs16,%rs2001;
}
	// end inline asm
	// begin inline asm
	{add.f16 %rs2002,%rs2003,%rs1999;
}
	// end inline asm
	// begin inline asm
	{mul.f16 %rs2005,%rs17,%rs2007;
}
	// end inline asm
	// begin inline asm
	{add.f16 %rs2008,%rs2002,%rs2005;
}
	// end inline asm
	mov.b32 	{%rs2013, %rs2019}, %r570;
	// begin inline asm
	{mul.f16 %rs2011,%rs18,%rs2013;
}
	// end inline asm
	// begin inline asm
	{add.f16 %rs2014,%rs2008,%rs2011;
}
	// end inline asm
	// begin inline asm
	{mul.f16 %rs2017,%rs19,%rs2019;
}
	// end inline asm
	// begin inline asm
	{add.f16 %rs2020,%rs2014,%rs2017;
}
	// end inline asm
	mov.b32 	{%rs2025, %rs2031}, %r571;
	// begin inline asm
	{mul.f16 %rs2023,%rs20,%rs2025;
}
	// end inline asm
	// begin inline asm
	{add.f16 %rs2026,%rs2020,%rs2023;
}
	// end inline asm
	// begin inline asm
	{mul.f16 %rs2029,%rs2270,%rs2031;
}
	// end inline asm
	// begin inline asm
	{add.f16 %rs2032,%rs2026,%rs2029;
}
	// end inline asm
	mov.b32 	{%rs2037, %rs2043}, %r572;
	// begin inline asm
	{mul.f16 %rs2035,%rs1556,%rs2037;
}
	// end inline asm
	// begin inline asm
	{add.f16 %rs2038,%rs2032,%rs2035;
}
	// end inline asm
	// begin inline asm
	{mul.f16 %rs2041,%rs1562,%rs2043;
}
	// end inline asm
	// begin inline asm
	{add.f16 %rs2044,%rs2038,%rs2041;
}
	// end inline asm
	st.local.u16 	[%rd201+20], %rs2044;
	add.s64 	%rd192, %rd191, %rd14;
	// begin inline asm
	{
  .reg .pred p;
  setp.ne.b32 p, %r618, 0;
  mov.b32 %r578, %r569;
  mov.b32 %r579, %r570;
  mov.b32 %r580, %r571;
  mov.b32 %r581, %r572;
  @p ld.global.v4.u32 {%r578, %r579, %r580, %r581}, [%rd192];
}

	// end inline asm
	ld.local.u16 	%rs2051, [%rd201+22];
	mov.b32 	{%rs2049, %rs2055}, %r578;
	// begin inline asm
	{mul.f16 %rs2047,%rs16,%rs2049;
}
	// end inline asm
	// begin inline asm
	{add.f16 %rs2050,%rs2051,%rs2047;
}
	// end inline asm
	// begin inline asm
	{mul.f16 %rs2053,%rs17,%rs2055;
}
	// end inline asm
	// begin inline asm
	{add.f16 %rs2056,%rs2050,%rs2053;
}
	// end inline asm
	mov.b32 	{%rs2061, %rs2067}, %r579;
	// begin inline asm
	{mul.f16 %rs2059,%rs18,%rs2061;
}
	// end inline asm
	// begin inline asm
	{add.f16 %rs2062,%rs2056,%rs2059;
}
	// end inline asm
	// begin inline asm
	{mul.f16 %rs2065,%rs19,%rs2067;
}
	// end inline asm
	// begin inline asm
	{add.f16 %rs2068,%rs2062,%rs2065;
}
	// end inline asm
	mov.b32 	{%rs2073, %rs2079}, %r580;
	// begin inline asm
	{mul.f16 %rs2071,%rs20,%rs2073;
}
	// end inline asm
	// begin inline asm
	{add.f16 %rs2074,%rs2068,%rs2071;
}
	// end inline asm
	// begin inline asm
	{mul.f16 %rs2077,%rs2270,%rs2079;
}
	// end inline asm
	// begin inline asm
	{add.f16 %rs2080,%rs2074,%rs2077;
}
	// end inline asm
	mov.b32 	{%rs2085, %rs2091}, %r581;
	// begin inline asm
	{mul.f16 %rs2083,%rs1556,%rs2085;
}
	// end inline asm
	// begin inline asm
	{add.f16 %rs2086,%rs2080,%rs2083;
}
	// end inline asm
	// begin inline asm
	{mul.f16 %rs2089,%rs1562,%rs2091;
}
	// end inline asm
	// begin inline asm
	{add.f16 %rs2092,%rs2086,%rs2089;
}
	// end inline asm
	st.local.u16 	[%rd201+22], %rs2092;
	add.s64 	%rd193, %rd192, %rd14;
	// begin inline asm
	{
  .reg .pred p;
  setp.ne.b32 p, %r618, 0;
  mov.b32 %r587, %r578;
  mov.b32 %r588, %r579;
  mov.b32 %r589, %r580;
  mov.b32 %r590, %r581;
  @p ld.global.v4.u32 {%r587, %r588, %r589, %r590}, [%rd193];
}

	// end inline asm
	ld.local.u16 	%rs2099, [%rd201+24];
	mov.b32 	{%rs2097, %rs2103}, %r587;
	// begin inline asm
	{mul.f16 %rs2095,%rs16,%rs2097;
}
	// end inline asm
	// begin inline asm
	{add.f16 %rs2098,%rs2099,%rs2095;
}
	// end inline asm
	// begin inline asm
	{mul.f16 %rs2101,%rs17,%rs2103;
}
	// end inline asm
	// begin inline asm
	{add.f16 %rs2104,%rs2098,%rs2101;
}
	// end inline asm
	mov.b32 	{%rs2109, %rs2115}, %r588;
	// begin inline asm
	{mul.f16 %rs2107,%rs18,%rs2109;
}
	// end inline asm
	// begin inline asm
	{add.f16 %rs2110,%rs2104,%rs2107;
}
	// end inline asm
	// begin inline asm
	{mul.f16 %rs2113,%rs19,%rs2115;
}
	// end inline asm
	// begin inline asm
	{add.f16 %rs2116,%rs2110,%rs2113;
}
	// end inline asm
	mov.b32 	{%rs2121, %rs2127}, %r589;
	// begin inline asm
	{mul.f16 %rs2119,%rs20,%rs2121;
}
	// end inline asm
	// begin inline asm
	{add.f16 %rs2122,%rs2116,%rs2119;
}
	// end inline asm
	// begin inline asm
	{mul.f16 %rs2125,%rs2270,%rs2127;
}
	// end inline asm
	// begin inline asm
	{add.f16 %rs2128,%rs2122,%rs2125;
}
	// end inline asm
	mov.b32 	{%rs2133, %rs2139}, %r590;
	// begin inline asm
	{mul.f16 %rs2131,%rs1556,%rs2133;
}
	// end inline asm
	// begin inline asm
	{add.f16 %rs2134,%rs2128,%rs2131;
}
	// end inline asm
	// begin inline asm
	{mul.f16 %rs2137,%rs1562,%rs2139;
}
	// end inline asm
	// begin inline asm
	{add.f16 %rs2140,%rs2134,%rs2137;
}
	// end inline asm
	st.local.u16 	[%rd201+24], %rs2140;
	add.s64 	%rd194, %rd193, %rd14;
	// begin inline asm
	{
  .reg .pred p;
  setp.ne.b32 p, %r618, 0;
  mov.b32 %r596, %r587;
  mov.b32 %r597, %r588;
  mov.b32 %r598, %r589;
  mov.b32 %r599, %r590;
  @p ld.global.v4.u32 {%r596, %r597, %r598, %r599}, [%rd194];
}

	// end inline asm
	ld.local.u16 	%rs2147, [%rd201+26];
	mov.b32 	{%rs2145, %rs2151}, %r596;
	// begin inline asm
	{mul.f16 %rs2143,%rs16,%rs2145;
}
	// end inline asm
	// begin inline asm
	{add.f16 %rs2146,%rs2147,%rs2143;
}
	// end inline asm
	// begin inline asm
	{mul.f16 %rs2149,%rs17,%rs2151;
}
	// end inline asm
	// begin inline asm
	{add.f16 %rs2152,%rs2146,%rs2149;
}
	// end inline asm
	mov.b32 	{%rs2157, %rs2163}, %r597;
	// begin inline asm
	{mul.f16 %rs2155,%rs18,%rs2157;
}
	// end inline asm
	// begin inline asm
	{add.f16 %rs2158,%rs2152,%rs2155;
}
	// end inline asm
	// begin inline asm
	{mul.f16 %rs2161,%rs19,%rs2163;
}
	// end inline asm
	// begin inline asm
	{add.f16 %rs2164,%rs2158,%rs2161;
}
	// end inline asm
	mov.b32 	{%rs2169, %rs2175}, %r598;
	// begin inline asm
	{mul.f16 %rs2167,%rs20,%rs2169;
}
	// end inline asm
	// begin inline asm
	{add.f16 %rs2170,%rs2164,%rs2167;
}
	// end inline asm
	// begin inline asm
	{mul.f16 %rs2173,%rs2270,%rs2175;
}
	// end inline asm
	// begin inline asm
	{add.f16 %rs2176,%rs2170,%rs2173;
}
	// end inline asm
	mov.b32 	{%rs2181, %rs2187}, %r599;
	// begin inline asm
	{mul.f16 %rs2179,%rs1556,%rs2181;
}
	// end inline asm
	// begin inline asm
	{add.f16 %rs2182,%rs2176,%rs2179;
}
	// end inline asm
	// begin inline asm
	{mul.f16 %rs2185,%rs1562,%rs2187;
}
	// end inline asm
	// begin inline asm
	{add.f16 %rs2188,%rs2182,%rs2185;
}
	// end inline asm
	st.local.u16 	[%rd201+26], %rs2188;
	add.s64 	%rd195, %rd194, %rd14;
	// begin inline asm
	{
  .reg .pred p;
  setp.ne.b32 p, %r618, 0;
  mov.b32 %r605, %r596;
  mov.b32 %r606, %r597;
  mov.b32 %r607, %r598;
  mov.b32 %r608, %r599;
  @p ld.global.v4.u32 {%r605, %r606, %r607, %r608}, [%rd195];
}

	// end inline asm
	ld.local.u16 	%rs2195, [%rd201+28];
	mov.b32 	{%rs2193, %rs2199}, %r605;
	// begin inline asm
	{mul.f16 %rs2191,%rs16,%rs2193;
}
	// end inline asm
	// begin inline asm
	{add.f16 %rs2194,%rs2195,%rs2191;
}
	// end inline asm
	// begin inline asm
	{mul.f16 %rs2197,%rs17,%rs2199;
}
	// end inline asm
	// begin inline asm
	{add.f16 %rs2200,%rs2194,%rs2197;
}
	// end inline asm
	mov.b32 	{%rs2205, %rs2211}, %r606;
	// begin inline asm
	{mul.f16 %rs2203,%rs18,%rs2205;
}
	// end inline asm
	// begin inline asm
	{add.f16 %rs2206,%rs2200,%rs2203;
}
	// end inline asm
	// begin inline asm
	{mul.f16 %rs2209,%rs19,%rs2211;
}
	// end inline asm
	// begin inline asm
	{add.f16 %rs2212,%rs2206,%rs2209;
}
	// end inline asm
	mov.b32 	{%rs2217, %rs2223}, %r607;
	// begin inline asm
	{mul.f16 %rs2215,%rs20,%rs2217;
}
	// end inline asm
	// begin inline asm
	{add.f16 %rs2218,%rs2212,%rs2215;
}
	// end inline asm
	// begin inline asm
	{mul.f16 %rs2221,%rs2270,%rs2223;
}
	// end inline asm
	// begin inline asm
	{add.f16 %rs2224,%rs2218,%rs2221;
}
	// end inline asm
	mov.b32 	{%rs2229, %rs2235}, %r608;
	// begin inline asm
	{mul.f16 %rs2227,%rs1556,%rs2229;
}
	// end inline asm
	// begin inline asm
	{add.f16 %rs2230,%rs2224,%rs2227;
}
	// end inline asm
	// begin inline asm
	{mul.f16 %rs2233,%rs1562,%rs2235;
}
	// end inline asm
	// begin inline asm
	{add.f16 %rs2236,%rs2230,%rs2233;
}
	// end inline asm
	st.local.u16 	[%rd201+28], %rs2236;
	add.s64 	%rd196, %rd195, %rd14;
	// begin inline asm
	{
  .reg .pred p;
  setp.ne.b32 p, %r618, 0;
  mov.b32 %r1502, %r605;
  mov.b32 %r1501, %r606;
  mov.b32 %r1500, %r607;
  mov.b32 %r1499, %r608;
  @p ld.global.v4.u32 {%r1502, %r1501, %r1500, %r1499}, [%rd196];
}

	// end inline asm
	ld.local.u16 	%rs2243, [%rd201+30];
	mov.b32 	{%rs2241, %rs2247}, %r1502;
	// begin inline asm
	{mul.f16 %rs2239,%rs16,%rs2241;
}
	// end inline asm
	// begin inline asm
	{add.f16 %rs2242,%rs2243,%rs2239;
}
	// end inline asm
	// begin inline asm
	{mul.f16 %rs2245,%rs17,%rs2247;
}
	// end inline asm
	// begin inline asm
	{add.f16 %rs2248,%rs2242,%rs2245;
}
	// end inline asm
	mov.b32 	{%rs2253, %rs2259}, %r1501;
	// begin inline asm
	{mul.f16 %rs2251,%rs18,%rs2253;
}
	// end inline asm
	// begin inline asm
	{add.f16 %rs2254,%rs2248,%rs2251;
}
	// end inline asm
	// begin inline asm
	{mul.f16 %rs2257,%rs19,%rs2259;
}
	// end inline asm
	// begin inline asm
	{add.f16 %rs2260,%rs2254,%rs2257;
}
	// end inline asm
	mov.b32 	{%rs2265, %rs2271}, %r1500;
	// begin inline asm
	{mul.f16 %rs2263,%rs20,%rs2265;
}
	// end inline asm
	// begin inline asm
	{add.f16 %rs2266,%rs2260,%rs2263;
}
	// end inline asm
	// begin inline asm
	{mul.f16 %rs2269,%rs2270,%rs2271;
}
	// end inline asm
	// begin inline asm
	{add.f16 %rs2272,%rs2266,%rs2269;
}
	// end inline asm
	mov.b32 	{%rs2277, %rs2283}, %r1499;
	// begin inline asm
	{mul.f16 %rs2275,%rs1556,%rs2277;
}
	// end inline asm
	// begin inline asm
	{add.f16 %rs2278,%rs2272,%rs2275;
}
	// end inline asm
	// begin inline asm
	{mul.f16 %rs2281,%rs1562,%rs2283;
}
	// end inline asm
	// begin inline asm
	{add.f16 %rs2284,%rs2278,%rs2281;
}
	// end inline asm
	st.local.u16 	[%rd201+30], %rs2284;
	add.s64 	%rd275, %rd275, 16;
	setp.ne.s64 	%p13, %rd275, %rd11;
	mov.u64 	%rd277, %rd11;
	@%p13 bra 	$L__BB5_18;
$L__BB5_19:
	@%p5 bra 	$L__BB5_29;
	setp.lt.u64 	%p15, %rd8, 7;
	@%p15 bra 	$L__BB5_22;
	mul.lo.s64 	%rd210, %rd277, %rd117;
	shl.b64 	%rd211, %rd210, 1;
	add.s64 	%rd212, %rd129, %rd211;
	add.s64 	%rd202, %rd212, 128;
	mov.b32 	%r691, 1;
	// begin inline asm
	{
  .reg .pred p;
  setp.ne.b32 p, %r691, 0;
  mov.b32 %r624, %r1502;
  mov.b32 %r625, %r1501;
  mov.b32 %r626, %r1500;
  mov.b32 %r627, %r1499;
  @p ld.global.v4.u32 {%r624, %r625, %r626, %r627}, [%rd202];
}

	// end inline asm
	shl.b64 	%rd213, %rd277, 1;
	add.s64 	%rd214, %rd2, %rd213;
	ld.local.u16 	%rs2291, [%rd214];
	mov.b32 	{%rs2288, %rs2294}, %r1434;
	mov.b32 	{%rs2289, %rs2295}, %r624;
	// begin inline asm
	{mul.f16 %rs2287,%rs2288,%rs2289;
}
	// end inline asm
	// begin inline asm
	{add.f16 %rs2290,%rs2291,%rs2287;
}
	// end inline asm
	// begin inline asm
	{mul.f16 %rs2293,%rs2294,%rs2295;
}
	// end inline asm
	// begin inline asm
	{add.f16 %rs2296,%rs2290,%rs2293;
}
	// end inline asm
	mov.b32 	{%rs2300, %rs2306}, %r1433;
	mov.b32 	{%rs2301, %rs2307}, %r625;
	// begin inline asm
	{mul.f16 %rs2299,%rs2300,%rs2301;
}
	// end inline asm
	// begin inline asm
	{add.f16 %rs2302,%rs2296,%rs2299;
}
	// end inline asm
	// begin inline asm
	{mul.f16 %rs2305,%rs2306,%rs2307;
}
	// end inline asm
	// begin inline asm
	{add.f16 %rs2308,%rs2302,%rs2305;
}
	// end inline asm
	mov.b32 	{%rs2312, %rs2318}, %r1432;
	mov.b32 	{%rs2313, %rs2319}, %r626;
	// begin inline asm
	{mul.f16 %rs2311,%rs2312,%rs2313;
}
	// end inline asm
	// begin inline asm
	{add.f16 %rs2314,%rs2308,%rs2311;
}
	// end inline asm
	// begin inline asm
	{mul.f16 %rs2317,%rs2318,%rs2319;
}
	// end inline asm
	// begin inline asm
	{add.f16 %rs2320,%rs2314,%rs2317;
}
	// end inline asm
	mov.b32 	{%rs2324, %rs2330}, %r1431;
	mov.b32 	{%rs2325, %rs2331}, %r627;
	// begin inline asm
	{mul.f16 %rs2323,%rs2324,%rs2325;
}
	// end inline asm
	// begin inline asm
	{add.f16 %rs2326,%rs2320,%rs2323;
}
	// end inline asm
	// begin inline asm
	{mul.f16 %rs2329,%rs2330,%rs2331;
}
	// end inline asm
	// begin inline asm
	{add.f16 %rs2332,%rs2326,%rs2329;
}
	// end inline asm
	st.local.u16 	[%rd214], %rs2332;
	add.s64 	%rd203, %rd202, %rd14;
	// begin inline asm
	{
  .reg .pred p;
  setp.ne.b32 p, %r691, 0;
  mov.b32 %r633, %r624;
  mov.b32 %r634, %r625;
  mov.b32 %r635, %r626;
  mov.b32 %r636, %r627;
  @p ld.global.v4.u32 {%r633, %r634, %r635, %r636}, [%rd203];
}

	// end inline asm
	ld.local.u16 	%rs2339, [%rd214+2];
	mov.b32 	{%rs2337, %rs2343}, %r633;
	// begin inline asm
	{mul.f16 %rs2335,%rs2288,%rs2337;
}
	// end inline asm
	// begin inline asm
	{add.f16 %rs2338,%rs2339,%rs2335;
}
	// end inline asm
	// begin inline asm
	{mul.f16 %rs2341,%rs2294,%rs2343;
}
	// end inline asm
	// begin inline asm
	{add.f16 %rs2344,%rs2338,%rs2341;
}
	// end inline asm
	mov.b32 	{%rs2349, %rs2355}, %r634;
	// begin inline asm
	{mul.f16 %rs2347,%rs2300,%rs2349;
}
	// end inline asm
	// begin inline asm
	{add.f16 %rs2350,%rs2344,%rs2347;
}
	// end inline asm
	// begin inline asm
	{mul.f16 %rs2353,%rs2306,%rs2355;
}
	// end inline asm
	// begin inline asm
	{add.f16 %rs2356,%rs2350,%rs2353;
}
	// end inline asm
	mov.b32 	{%rs2361, %rs2367}, %r635;
	// begin inline asm
	{mul.f16 %rs2359,%rs2312,%rs2361;
}
	// end inline asm
	// begin inline asm
	{add.f16 %rs2362,%rs2356,%rs2359;
}
	// end inline asm
	// begin inline asm
	{mul.f16 %rs2365,%rs2318,%rs2367;
}
	// end inline asm
	// begin inline asm
	{add.f16 %rs2368,%rs2362,%rs2365;
}
	// end inline asm
	mov.b32 	{%rs2373, %rs2379}, %r636;
	// begin inline asm
	{mul.f16 %rs2371,%rs2324,%rs2373;
}
	// end inline asm
	// begin inline asm
	{add.f16 %rs2374,%rs2368,%rs2371;
}
	// end inline asm
	// begin inline asm
	{mul.f16 %rs2377,%rs2330,%rs2379;
}
	// end inline asm
	// begin inline asm
	{add.f16 %rs2380,%rs2374,%rs2377;
}
	// end inline asm
	st.local.u16 	[%rd214+2], %rs2380;
	add.s64 	%rd204, %rd203, %rd14;
	// begin inline asm
	{
  .reg .pred p;
  setp.ne.b32 p, %r691, 0;
  mov.b32 %r642, %r633;
  mov.b32 %r643, %r634;
  mov.b32 %r644, %r635;
  mov.b32 %r645, %r636;
  @p ld.global.v4.u32 {%r642, %r643, %r644, %r645}, [%rd204];
}

	// end inline asm
	ld.local.u16 	%rs2387, [%rd214+4];
	mov.b32 	{%rs2385, %rs2391}, %r642;
	// begin inline asm
	{mul.f16 %rs2383,%rs2288,%rs2385;
}
	// end inline asm
	// begin inline asm
	{add.f16 %rs2386,%rs2387,%rs2383;
}
	// end inline asm
	// begin inline asm
	{mul.f16 %rs2389,%rs2294,%rs2391;
}
	// end inline asm
	// begin inline asm
	{add.f16 %rs2392,%rs2386,%rs2389;
}
	// end inline asm
	mov.b32 	{%rs2397, %rs2403}, %r643;
	// begin inline asm
	{mul.f16 %rs2395,%rs2300,%rs2397;
}
	// end inline asm
	// begin inline asm
	{add.f16 %rs2398,%rs2392,%rs2395;
}
	// end inline asm
	// begin inline asm
	{mul.f16 %rs2401,%rs2306,%rs2403;
}
	// end inline asm
	// begin inline asm
	{add.f16 %rs2404,%rs2398,%rs2401;
}
	// end inline asm
	mov.b32 	{%rs2409, %rs2415}, %r644;
	// begin inline asm
	{mul.f16 %rs2407,%rs2312,%rs2409;
}
	// end inline asm
	// begin inline asm
	{add.f16 %rs2410,%rs2404,%rs2407;
}
	// end inline asm
	// begin inline asm
	{mul.f16 %rs2413,%rs2318,%rs2415;
}
	// end inline asm
	// begin inline asm
	{add.f16 %rs2416,%rs2410,%rs2413;
}
	// end inline asm
	mov.b32 	{%rs2421, %rs2427}, %r645;
	// begin inline asm
	{mul.f16 %rs2419,%rs2324,%rs2421;
}
	// end inline asm
	// begin inline asm
	{add.f16 %rs2422,%rs2416,%rs2419;
}
	// end inline asm
	// begin inline asm
	{mul.f16 %rs2425,%rs2330,%rs2427;
}
	// end inline asm
	// begin inline asm
	{add.f16 %rs2428,%rs2422,%rs2425;
}
	// end inline asm
	st.local.u16 	[%rd214+4], %rs2428;
	add.s64 	%rd205, %rd204, %rd14;
	// begin inline asm
	{
  .reg .pred p;
  setp.ne.b32 p, %r691, 0;
  mov.b32 %r651, %r642;
  mov.b32 %r652, %r643;
  mov.b32 %r653, %r644;
  mov.b32 %r654, %r645;
  @p ld.global.v4.u32 {%r651, %r652, %r653, %r654}, [%rd205];
}

	// end inline asm
	ld.local.u16 	%rs2435, [%rd214+6];
	mov.b32 	{%rs2433, %rs2439}, %r651;
	// begin inline asm
	{mul.f16 %rs2431,%rs2288,%rs2433;
}
	// end inline asm
	// begin inline asm
	{add.f16 %rs2434,%rs2435,%rs2431;
}
	// end inline asm
	// begin inline asm
	{mul.f16 %rs2437,%rs2294,%rs2439;
}
	// end inline asm
	// begin inline asm
	{add.f16 %rs2440,%rs2434,%rs2437;
}
	// end inline asm
	mov.b32 	{%rs2445, %rs2451}, %r652;
	// begin inline asm
	{mul.f16 %rs2443,%rs2300,%rs2445;
}
	// end inline asm
	// begin inline asm
	{add.f16 %rs2446,%rs2440,%rs2443;
}
	// end inline asm
	// begin inline asm
	{mul.f16 %rs2449,%rs2306,%rs2451;
}
	// end inline asm
	// begin inline asm
	{add.f16 %rs2452,%rs2446,%rs2449;
}
	// end inline asm
	mov.b32 	{%rs2457, %rs2463}, %r653;
	// begin inline asm
	{mul.f16 %rs2455,%rs2312,%rs2457;
}
	// end inline asm
	// begin inline asm
	{add.f16 %rs2458,%rs2452,%rs2455;
}
	// end inline asm
	// begin inline asm
	{mul.f16 %rs2461,%rs2318,%rs2463;
}
	// end inline asm
	// begin inline asm
	{add.f16 %rs2464,%rs2458,%rs2461;
}
	// end inline asm
	mov.b32 	{%rs2469, %rs2475}, %r654;
	// begin inline asm
	{mul.f16 %rs2467,%rs2324,%rs2469;
}
	// end inline asm
	// begin inline asm
	{add.f16 %rs2470,%rs2464,%rs2467;
}
	// end inline asm
	// begin inline asm
	{mul.f16 %rs2473,%rs2330,%rs2475;
}
	// end inline asm
	// begin inline asm
	{add.f16 %rs2476,%rs2470,%rs2473;
}
	// end inline asm
	st.local.u16 	[%rd214+6], %rs2476;
	add.s64 	%rd206, %rd205, %rd14;
	// begin inline asm
	{
  .reg .pred p;
  setp.ne.b32 p, %r691, 0;
  mov.b32 %r660, %r651;
  mov.b32 %r661, %r652;
  mov.b32 %r662, %r653;
  mov.b32 %r663, %r654;
  @p ld.global.v4.u32 {%r660, %r661, %r662, %r663}, [%rd206];
}

	// end inline asm
	ld.local.u16 	%rs2483, [%rd214+8];
	mov.b32 	{%rs2481, %rs2487}, %r660;
	// begin inline asm
	{mul.f16 %rs2479,%rs2288,%rs2481;
}
	// end inline asm
	// begin inline asm
	{add.f16 %rs2482,%rs2483,%rs2479;
}
	// end inline asm
	// begin inline asm
	{mul.f16 %rs2485,%rs2294,%rs2487;
}
	// end inline asm
	// begin inline asm
	{add.f16 %rs2488,%rs2482,%rs2485;
}
	// end inline asm
	mov.b32 	{%rs2493, %rs2499}, %r661;
	// begin inline asm
	{mul.f16 %rs2491,%rs2300,%rs2493;
}
	// end inline asm
	// begin inline asm
	{add.f16 %rs2494,%rs2488,%rs2491;
}
	// end inline asm
	// begin inline asm
	{mul.f16 %rs2497,%rs2306,%rs2499;
}
	// end inline asm
	// begin inline asm
	{add.f16 %rs2500,%rs2494,%rs2497;
}
	// end inline asm
	mov.b32 	{%rs2505, %rs2511}, %r662;
	// begin inline asm
	{mul.f16 %rs2503,%rs2312,%rs2505;
}
	// end inline asm
	// begin inline asm
	{add.f16 %rs2506,%rs2500,%rs2503;
}
	// end inline asm
	// begin inline asm
	{mul.f16 %rs2509,%rs2318,%rs2511;
}
	// end inline asm
	// begin inline asm
	{add.f16 %rs2512,%rs2506,%rs2509;
}
	// end inline asm
	mov.b32 	{%rs2517, %rs2523}, %r663;
	// begin inline asm
	{mul.f16 %rs2515,%rs2324,%rs2517;
}
	// end inline asm
	// begin inline asm
	{add.f16 %rs2518,%rs2512,%rs2515;
}
	// end inline asm
	// begin inline asm
	{mul.f16 %rs2521,%rs2330,%rs2523;
}
	// end inline asm
	// begin inline asm
	{add.f16 %rs2524,%rs2518,%rs2521;
}
	// end inline asm
	st.local.u16 	[%rd214+8], %rs2524;
	add.s64 	%rd207, %rd206, %rd14;
	// begin inline asm
	{
  .reg .pred p;
  setp.ne.b32 p, %r691, 0;
  mov.b32 %r669, %r660;
  mov.b32 %r670, %r661;
  mov.b32 %r671, %r662;
  mov.b32 %r672, %r663;
  @p ld.global.v4.u32 {%r669, %r670, %r671, %r672}, [%rd207];
}

	// end inline asm
	ld.local.u16 	%rs2531, [%rd214+10];
	mov.b32 	{%rs2529, %rs2535}, %r669;
	// begin inline asm
	{mul.f16 %rs2527,%rs2288,%rs2529;
}
	// end inline asm
	// begin inline asm
	{add.f16 %rs2530,%rs2531,%rs2527;
}
	// end inline asm
	// begin inline asm
	{mul.f16 %rs2533,%rs2294,%rs2535;
}
	// end inline asm
	// begin inline asm
	{add.f16 %rs2536,%rs2530,%rs2533;
}
	// end inline asm
	mov.b32 	{%rs2541, %rs2547}, %r670;
	// begin inline asm
	{mul.f16 %rs2539,%rs2300,%rs2541;
}
	// end inline asm
	// begin inline asm
	{add.f16 %rs2542,%rs2536,%rs2539;
}
	// end inline asm
	// begin inline asm
	{mul.f16 %rs2545,%rs2306,%rs2547;
}
	// end inline asm
	// begin inline asm
	{add.f16 %rs2548,%rs2542,%rs2545;
}
	// end inline asm
	mov.b32 	{%rs2553, %rs2559}, %r671;
	// begin inline asm
	{mul.f16 %rs2551,%rs2312,%rs2553;
}
	// end inline asm
	// begin inline asm
	{add.f16 %rs2554,%rs2548,%rs2551;
}
	// end inline asm
	// begin inline asm
	{mul.f16 %rs2557,%rs2318,%rs2559;
}
	// end inline asm
	// begin inline asm
	{add.f16 %rs2560,%rs2554,%rs2557;
}
	// end inline asm
	mov.b32 	{%rs2565, %rs2571}, %r672;
	// begin inline asm
	{mul.f16 %rs2563,%rs2324,%rs2565;
}
	// end inline asm
	// begin inline asm
	{add.f16 %rs2566,%rs2560,%rs2563;
}
	// end inline asm
	// begin inline asm
	{mul.f16 %rs2569,%rs2330,%rs2571;
}
	// end inline asm
	// begin inline asm
	{add.f16 %rs2572,%rs2566,%rs2569;
}
	// end inline asm
	st.local.u16 	[%rd214+10], %rs2572;
	add.s64 	%rd208, %rd207, %rd14;
	// begin inline asm
	{
  .reg .pred p;
  setp.ne.b32 p, %r691, 0;
  mov.b32 %r678, %r669;
  mov.b32 %r679, %r670;
  mov.b32 %r680, %r671;
  mov.b32 %r681, %r672;
  @p ld.global.v4.u32 {%r678, %r679, %r680, %r681}, [%rd208];
}

	// end inline asm
	ld.local.u16 	%rs2579, [%rd214+12];
	mov.b32 	{%rs2577, %rs2583}, %r678;
	// begin inline asm
	{mul.f16 %rs2575,%rs2288,%rs2577;
}
	// end inline asm
	// begin inline asm
	{add.f16 %rs2578,%rs2579,%rs2575;
}
	// end inline asm
	// begin inline asm
	{mul.f16 %rs2581,%rs2294,%rs2583;
}
	// end inline asm
	// begin inline asm
	{add.f16 %rs2584,%rs2578,%rs2581;
}
	// end inline asm
	mov.b32 	{%rs2589, %rs2595}, %r679;
	// begin inline asm
	{mul.f16 %rs2587,%rs2300,%rs2589;
}
	// end inline asm
	// begin inline asm
	{add.f16 %rs2590,%rs2584,%rs2587;
}
	// end inline asm
	// begin inline asm
	{mul.f16 %rs2593,%rs2306,%rs2595;
}
	// end inline asm
	// begin inline asm
	{add.f16 %rs2596,%rs2590,%rs2593;
}
	// end inline asm
	mov.b32 	{%rs2601, %rs2607}, %r680;
	// begin inline asm
	{mul.f16 %rs2599,%rs2312,%rs2601;
}
	// end inline asm
	// begin inline asm
	{add.f16 %rs2602,%rs2596,%rs2599;
}
	// end inline asm
	// begin inline asm
	{mul.f16 %rs2605,%rs2318,%rs2607;
}
	// end inline asm
	// begin inline asm
	{add.f16 %rs2608,%rs2602,%rs2605;
}
	// end inline asm
	mov.b32 	{%rs2613, %rs2619}, %r681;
	// begin inline asm
	{mul.f16 %rs2611,%rs2324,%rs2613;
}
	// end inline asm
	// begin inline asm
	{add.f16 %rs2614,%rs2608,%rs2611;
}
	// end inline asm
	// begin inline asm
	{mul.f16 %rs2617,%rs2330,%rs2619;
}
	// end inline asm
	// begin inline asm
	{add.f16 %rs2620,%rs2614,%rs2617;
}
	// end inline asm
	st.local.u16 	[%rd214+12], %rs2620;
	add.s64 	%rd209, %rd208, %rd14;
	// begin inline asm
	{
  .reg .pred p;
  setp.ne.b32 p, %r691, 0;
  mov.b32 %r1502, %r678;
  mov.b32 %r1501, %r679;
  mov.b32 %r1500, %r680;
  mov.b32 %r1499, %r681;
  @p ld.global.v4.u32 {%r1502, %r1501, %r1500, %r1499}, [%rd209];
}

	// end inline asm
	ld.local.u16 	%rs2627, [%rd214+14];
	mov.b32 	{%rs2625, %rs2631}, %r1502;
	// begin inline asm
	{mul.f16 %rs2623,%rs2288,%rs2625;
}
	// end inline asm
	// begin inline asm
	{add.f16 %rs2626,%rs2627,%rs2623;
}
	// end inline asm
	// begin inline asm
	{mul.f16 %rs2629,%rs2294,%rs2631;
}
	// end inline asm
	// begin inline asm
	{add.f16 %rs2632,%rs2626,%rs2629;
}
	// end inline asm
	mov.b32 	{%rs2637, %rs2643}, %r1501;
	// begin inline asm
	{mul.f16 %rs2635,%rs2300,%rs2637;
}
	// end inline asm
	// begin inline asm
	{add.f16 %rs2638,%rs2632,%rs2635;
}
	// end inline asm
	// begin inline asm
	{mul.f16 %rs2641,%rs2306,%rs2643;
}
	// end inline asm
	// begin inline asm
	{add.f16 %rs2644,%rs2638,%rs2641;
}
	// end inline asm
	mov.b32 	{%rs2649, %rs2655}, %r1500;
	// begin inline asm
	{mul.f16 %rs2647,%rs2312,%rs2649;
}
	// end inline asm
	// begin inline asm
	{add.f16 %rs2650,%rs2644,%rs2647;
}
	// end inline asm
	// begin inline asm
	{mul.f16 %rs2653,%rs2318,%rs2655;
}
	// end inline asm
	// begin inline asm
	{add.f16 %rs2656,%rs2650,%rs2653;
}
	// end inline asm
	mov.b32 	{%rs2661, %rs2667}, %r1499;
	// begin inline asm
	{mul.f16 %rs2659,%rs2324,%rs2661;
}
	// end inline asm
	// begin inline asm
	{add.f16 %rs2662,%rs2656,%rs2659;
}
	// end inline asm
	// begin inline asm
	{mul.f16 %rs2665,%rs2330,%rs2667;
}
	// end inline asm
	// begin inline asm
	{add.f16 %rs2668,%rs2662,%rs2665;
}
	// end inline asm
	st.local.u16 	[%rd214+14], %rs2668;
	add.s64 	%rd277, %rd277, 8;
$L__BB5_22:
	setp.eq.s64 	%p16, %rd9, 0;
	@%p16 bra 	$L__BB5_29;
	setp.lt.u64 	%p17, %rd10, 3;
	@%p17 bra 	$L__BB5_25;
	mul.lo.s64 	%rd219, %rd277, %rd117;
	shl.b64 	%rd220, %rd219, 1;
	add.s64 	%rd221, %rd129, %rd220;
	add.s64 	%rd215, %rd221, 128;
	mov.b32 	%r728, 1;
	// begin inline asm
	{
  .reg .pred p;
  setp.ne.b32 p, %r728, 0;
  mov.b32 %r697, %r1502;
  mov.b32 %r698, %r1501;
  mov.b32 %r699, %r1500;
  mov.b32 %r700, %r1499;
  @p ld.global.v4.u32 {%r697, %r698, %r699, %r700}, [%rd215];
}

	// end inline asm
	shl.b64 	%rd222, %rd277, 1;
	add.s64 	%rd223, %rd2, %rd222;
	ld.local.u16 	%rs2675, [%rd223];
	mov.b32 	{%rs2672, %rs2678}, %r1434;
	mov.b32 	{%rs2673, %rs2679}, %r697;
	// begin inline asm
	{mul.f16 %rs2671,%rs2672,%rs2673;
}
	// end inline asm
	// begin inline asm
	{add.f16 %rs2674,%rs2675,%rs2671;
}
	// end inline asm
	// begin inline asm
	{mul.f16 %rs2677,%rs2678,%rs2679;
}
	// end inline asm
	// begin inline asm
	{add.f16 %rs2680,%rs2674,%rs2677;
}
	// end inline asm
	mov.b32 	{%rs2684, %rs2690}, %r1433;
	mov.b32 	{%rs2685, %rs2691}, %r698;
	// begin inline asm
	{mul.f16 %rs2683,%rs2684,%rs2685;
}
	// end inline asm
	// begin inline asm
	{add.f16 %rs2686,%rs2680,%rs2683;
}
	// end inline asm
	// begin inline asm
	{mul.f16 %rs2689,%rs2690,%rs2691;
}
	// end inline asm
	// begin inline asm
	{add.f16 %rs2692,%rs2686,%rs2689;
}
	// end inline asm
	mov.b32 	{%rs2696, %rs2702}, %r1432;
	mov.b32 	{%rs2697, %rs2703}, %r699;
	// begin inline asm
	{mul.f16 %rs2695,%rs2696,%rs2697;
}
	// end inline asm
	// begin inline asm
	{add.f16 %rs2698,%rs2692,%rs2695;
}
	// end inline asm
	// begin inline asm
	{mul.f16 %rs2701,%rs2702,%rs2703;
}
	// end inline asm
	// begin inline asm
	{add.f16 %rs2704,%rs2698,%rs2701;
}
	// end inline asm
	mov.b32 	{%rs2708, %rs2714}, %r1431;
	mov.b32 	{%rs2709, %rs2715}, %r700;
	// begin inline asm
	{mul.f16 %rs2707,%rs2708,%rs2709;
}
	// end inline asm
	// begin inline asm
	{add.f16 %rs2710,%rs2704,%rs2707;
}
	// end inline asm
	// begin inline asm
	{mul.f16 %rs2713,%rs2714,%rs2715;
}
	// end inline asm
	// begin inline asm
	{add.f16 %rs2716,%rs2710,%rs2713;
}
	// end inline asm
	st.local.u16 	[%rd223], %rs2716;
	add.s64 	%rd216, %rd215, %rd14;
	// begin inline asm
	{
  .reg .pred p;
  setp.ne.b32 p, %r728, 0;
  mov.b32 %r706, %r697;
  mov.b32 %r707, %r698;
  mov.b32 %r708, %r699;
  mov.b32 %r709, %r700;
  @p ld.global.v4.u32 {%r706, %r707, %r708, %r709}, [%rd216];
}

	// end inline asm
	ld.local.u16 	%rs2723, [%rd223+2];
	mov.b32 	{%rs2721, %rs2727}, %r706;
	// begin inline asm
	{mul.f16 %rs2719,%rs2672,%rs2721;
}
	// end inline asm
	// begin inline asm
	{add.f16 %rs2722,%rs2723,%rs2719;
}
	// end inline asm
	// begin inline asm
	{mul.f16 %rs2725,%rs2678,%rs2727;
}
	// end inline asm
	// begin inline asm
	{add.f16 %rs2728,%rs2722,%rs2725;
}
	// end inline asm
	mov.b32 	{%rs2733, %rs2739}, %r707;
	// begin inline asm
	{mul.f16 %rs2731,%rs2684,%rs2733;
}
	// end inline asm
	// begin inline asm
	{add.f16 %rs2734,%rs2728,%rs2731;
}
	// end inline asm
	// begin inline asm
	{mul.f16 %rs2737,%rs2690,%rs2739;
}
	// end inline asm
	// begin inline asm
	{add.f16 %rs2740,%rs2734,%rs2737;
}
	// end inline asm
	mov.b32 	{%rs2745, %rs2751}, %r708;
	// begin inline asm
	{mul.f16 %rs2743,%rs2696,%rs2745;
}
	// end inline asm
	// begin inline asm
	{add.f16 %rs2746,%rs2740,%rs2743;
}
	// end inline asm
	// begin inline asm
	{mul.f16 %rs2749,%rs2702,%rs2751;
}
	// end inline asm
	// begin inline asm
	{add.f16 %rs2752,%rs2746,%rs2749;
}
	// end inline asm
	mov.b32 	{%rs2757, %rs2763}, %r709;
	// begin inline asm
	{mul.f16 %rs2755,%rs2708,%rs2757;
}
	// end inline asm
	// begin inline asm
	{add.f16 %rs2758,%rs2752,%rs2755;
}
	// end inline asm
	// begin inline asm
	{mul.f16 %rs2761,%rs2714,%rs2763;
}
	// end inline asm
	// begin inline asm
	{add.f16 %rs2764,%rs2758,%rs2761;
}
	// end inline asm
	st.local.u16 	[%rd223+2], %rs2764;
	add.s64 	%rd217, %rd216, %rd14;
	// begin inline asm
	{
  .reg .pred p;
  setp.ne.b32 p, %r728, 0;
  mov.b32 %r715, %r706;
  mov.b32 %r716, %r707;
  mov.b32 %r717, %r708;
  mov.b32 %r718, %r709;
  @p ld.global.v4.u32 {%r715, %r716, %r717, %r718}, [%rd217];
}

	// end inline asm
	ld.local.u16 	%rs2771, [%rd223+4];
	mov.b32 	{%rs2769, %rs2775}, %r715;
	// begin inline asm
	{mul.f16 %rs2767,%rs2672,%rs2769;
}
	// end inline asm
	// begin inline asm
	{add.f16 %rs2770,%rs2771,%rs2767;
}
	// end inline asm
	// begin inline asm
	{mul.f16 %rs2773,%rs2678,%rs2775;
}
	// end inline asm
	// begin inline asm
	{add.f16 %rs2776,%rs2770,%rs2773;
}
	// end inline asm
	mov.b32 	{%rs2781, %rs2787}, %r716;
	// begin inline asm
	{mul.f16 %rs2779,%rs2684,%rs2781;
}
	// end inline asm
	// begin inline asm
	{add.f16 %rs2782,%rs2776,%rs2779;
}
	// end inline asm
	// begin inline asm
	{mul.f16 %rs2785,%rs2690,%rs2787;
}
	// end inline asm
	// begin inline asm
	{add.f16 %rs2788,%rs2782,%rs2785;
}
	// end inline asm
	mov.b32 	{%rs2793, %rs2799}, %r717;
	// begin inline asm
	{mul.f16 %rs2791,%rs2696,%rs2793;
}
	// end inline asm
	// begin inline asm
	{add.f16 %rs2794,%rs2788,%rs2791;
}
	// end inline asm
	// begin inline asm
	{mul.f16 %rs2797,%rs2702,%rs2799;
}
	// end inline asm
	// begin inline asm
	{add.f16 %rs2800,%rs2794,%rs2797;
}
	// end inline asm
	mov.b32 	{%rs2805, %rs2811}, %r718;
	// begin inline asm
	{mul.f16 %rs2803,%rs2708,%rs2805;
}
	// end inline asm
	// begin inline asm
	{add.f16 %rs2806,%rs2800,%rs2803;
}
	// end inline asm
	// begin inline asm
	{mul.f16 %rs2809,%rs2714,%rs2811;
}
	// end inline asm
	// begin inline asm
	{add.f16 %rs2812,%rs2806,%rs2809;
}
	// end inline asm
	st.local.u16 	[%rd223+4], %rs2812;
	add.s64 	%rd218, %rd217, %rd14;
	// begin inline asm
	{
  .reg .pred p;
  setp.ne.b32 p, %r728, 0;
  mov.b32 %r1502, %r715;
  mov.b32 %r1501, %r716;
  mov.b32 %r1500, %r717;
  mov.b32 %r1499, %r718;
  @p ld.global.v4.u32 {%r1502, %r1501, %r1500, %r1499}, [%rd218];
}

	// end inline asm
	ld.local.u16 	%rs2819, [%rd223+6];
	mov.b32 	{%rs2817, %rs2823}, %r1502;
	// begin inline asm
	{mul.f16 %rs2815,%rs2672,%rs2817;
}
	// end inline asm
	// begin inline asm
	{add.f16 %rs2818,%rs2819,%rs2815;
}
	// end inline asm
	// begin inline asm
	{mul.f16 %rs2821,%rs2678,%rs2823;
}
	// end inline asm
	// begin inline asm
	{add.f16 %rs2824,%rs2818,%rs2821;
}
	// end inline asm
	mov.b32 	{%rs2829, %rs2835}, %r1501;
	// begin inline asm
	{mul.f16 %rs2827,%rs2684,%rs2829;
}
	// end inline asm
	// begin inline asm
	{add.f16 %rs2830,%rs2824,%rs2827;
}
	// end inline asm
	// begin inline asm
	{mul.f16 %rs2833,%rs2690,%rs2835;
}
	// end inline asm
	// begin inline asm
	{add.f16 %rs2836,%rs2830,%rs2833;
}
	// end inline asm
	mov.b32 	{%rs2841, %rs2847}, %r1500;
	// begin inline asm
	{mul.f16 %rs2839,%rs2696,%rs2841;
}
	// end inline asm
	// begin inline asm
	{add.f16 %rs2842,%rs2836,%rs2839;
}
	// end inline asm
	// begin inline asm
	{mul.f16 %rs2845,%rs2702,%rs2847;
}
	// end inline asm
	// begin inline asm
	{add.f16 %rs2848,%rs2842,%rs2845;
}
	// end inline asm
	mov.b32 	{%rs2853, %rs2859}, %r1499;
	// begin inline asm
	{mul.f16 %rs2851,%rs2708,%rs2853;
}
	// end inline asm
	// begin inline asm
	{add.f16 %rs2854,%rs2848,%rs2851;
}
	// end inline asm
	// begin inline asm
	{mul.f16 %rs2857,%rs2714,%rs2859;
}
	// end inline asm
	// begin inline asm
	{add.f16 %rs2860,%rs2854,%rs2857;
}
	// end inline asm
	st.local.u16 	[%rd223+6], %rs2860;
	add.s64 	%rd277, %rd277, 4;
$L__BB5_25:
	setp.eq.s64 	%p18, %rd12, 0;
	@%p18 bra 	$L__BB5_29;
	setp.eq.s64 	%p19, %rd12, 1;
	mul.lo.s64 	%rd225, %rd277, %rd117;
	shl.b64 	%rd226, %rd225, 1;
	add.s64 	%rd45, %rd129, %rd226;
	add.s64 	%rd224, %rd45, 128;
	mov.b32 	%r737, 1;
	// begin inline asm
	{
  .reg .pred p;
  setp.ne.b32 p, %r737, 0;
  mov.b32 %r1502, %r1502;
  mov.b32 %r1501, %r1501;
  mov.b32 %r1500, %r1500;
  mov.b32 %r1499, %r1499;
  @p ld.global.v4.u32 {%r1502, %r1501, %r1500, %r1499}, [%rd224];
}

	// end inline asm
	shl.b64 	%rd227, %rd277, 1;
	add.s64 	%rd46, %rd2, %rd227;
	ld.local.u16 	%rs2867, [%rd46];
	mov.b32 	{%rs21, %rs22}, %r1434;
	mov.b32 	{%rs2865, %rs2871}, %r1502;
	// begin inline asm
	{mul.f16 %rs2863,%rs21,%rs2865;
}
	// end inline asm
	// begin inline asm
	{add.f16 %rs2866,%rs2867,%rs2863;
}
	// end inline asm
	// begin inline asm
	{mul.f16 %rs2869,%rs22,%rs2871;
}
	// end inline asm
	// begin inline asm
	{add.f16 %rs2872,%rs2866,%rs2869;
}
	// end inline asm
	mov.b32 	{%rs23, %rs24}, %r1433;
	mov.b32 	{%rs2877, %rs2883}, %r1501;
	// begin inline asm
	{mul.f16 %rs2875,%rs23,%rs2877;
}
	// end inline asm
	// begin inline asm
	{add.f16 %rs2878,%rs2872,%rs2875;
}
	// end inline asm
	// begin inline asm
	{mul.f16 %rs2881,%rs24,%rs2883;
}
	// end inline asm
	// begin inline asm
	{add.f16 %rs2884,%rs2878,%rs2881;
}
	// end inline asm
	mov.b32 	{%rs25, %rs26}, %r1432;
	mov.b32 	{%rs2889, %rs2895}, %r1500;
	// begin inline asm
	{mul.f16 %rs2887,%rs25,%rs2889;
}
	// end inline asm
	// begin inline asm
	{add.f16 %rs2890,%rs2884,%rs2887;
}
	// end inline asm
	// begin inline asm
	{mul.f16 %rs2893,%rs26,%rs2895;
}
	// end inline asm
	// begin inline asm
	{add.f16 %rs2896,%rs2890,%rs2893;
}
	// end inline asm
	mov.b32 	{%rs27, %rs28}, %r1431;
	mov.b32 	{%rs2901, %rs2907}, %r1499;
	// begin inline asm
	{mul.f16 %rs2899,%rs27,%rs2901;
}
	// end inline asm
	// begin inline asm
	{add.f16 %rs2902,%rs2896,%rs2899;
}
	// end inline asm
	// begin inline asm
	{mul.f16 %rs2905,%rs28,%rs2907;
}
	// end inline asm
	// begin inline asm
	{add.f16 %rs2908,%rs2902,%rs2905;
}
	// end inline asm
	st.local.u16 	[%rd46], %rs2908;
	@%p19 bra 	$L__BB5_29;
	setp.eq.s64 	%p20, %rd12, 2;
	add.s64 	%rd47, %rd45, %rd14;
	add.s64 	%rd228, %rd47, 128;
	mov.b32 	%r746, 1;
	// begin inline asm
	{
  .reg .pred p;
  setp.ne.b32 p, %r746, 0;
  mov.b32 %r1502, %r1502;
  mov.b32 %r1501, %r1501;
  mov.b32 %r1500, %r1500;
  mov.b32 %r1499, %r1499;
  @p ld.global.v4.u32 {%r1502, %r1501, %r1500, %r1499}, [%rd228];
}

	// end inline asm
	ld.local.u16 	%rs2915, [%rd46+2];
	mov.b32 	{%rs2913, %rs2919}, %r1502;
	// begin inline asm
	{mul.f16 %rs2911,%rs21,%rs2913;
}
	// end inline asm
	// begin inline asm
	{add.f16 %rs2914,%rs2915,%rs2911;
}
	// end inline asm
	// begin inline asm
	{mul.f16 %rs2917,%rs22,%rs2919;
}
	// end inline asm
	// begin inline asm
	{add.f16 %rs2920,%rs2914,%rs2917;
}
	// end inline asm
	mov.b32 	{%rs2925, %rs2931}, %r1501;
	// begin inline asm
	{mul.f16 %rs2923,%rs23,%rs2925;
}
	// end inline asm
	// begin inline asm
	{add.f16 %rs2926,%rs2920,%rs2923;
}
	// end inline asm
	// begin inline asm
	{mul.f16 %rs2929,%rs24,%rs2931;
}
	// end inline asm
	// begin inline asm
	{add.f16 %rs2932,%rs2926,%rs2929;
}
	// end inline asm
	mov.b32 	{%rs2937, %rs2943}, %r1500;
	// begin inline asm
	{mul.f16 %rs2935,%rs25,%rs2937;
}
	// end inline asm
	// begin inline asm
	{add.f16 %rs2938,%rs2932,%rs2935;
}
	// end inline asm
	// begin inline asm
	{mul.f16 %rs2941,%rs26,%rs2943;
}
	// end inline asm
	// begin inline asm
	{add.f16 %rs2944,%rs2938,%rs2941;
}
	// end inline asm
	mov.b32 	{%rs2949, %rs2955}, %r1499;
	// begin inline asm
	{mul.f16 %rs2947,%rs27,%rs2949;
}
	// end inline asm
	// begin inline asm
	{add.f16 %rs2950,%rs2944,%rs2947;
}
	// end inline asm
	// begin inline asm
	{mul.f16 %rs2953,%rs28,%rs2955;
}
	// end inline asm
	// begin inline asm
	{add.f16 %rs2956,%rs2950,%rs2953;
}
	// end inline asm
	st.local.u16 	[%rd46+2], %rs2956;
	@%p20 bra 	$L__BB5_29;
	add.s64 	%rd230, %rd47, %rd14;
	add.s64 	%rd229, %rd230, 128;
	mov.b32 	%r755, 1;
	// begin inline asm
	{
  .reg .pred p;
  setp.ne.b32 p, %r755, 0;
  mov.b32 %r1502, %r1502;
  mov.b32 %r1501, %r1501;
  mov.b32 %r1500, %r1500;
  mov.b32 %r1499, %r1499;
  @p ld.global.v4.u32 {%r1502, %r1501, %r1500, %r1499}, [%rd229];
}

	// end inline asm
	ld.local.u16 	%rs2963, [%rd46+4];
	mov.b32 	{%rs2961, %rs2967}, %r1502;
	// begin inline asm
	{mul.f16 %rs2959,%rs21,%rs2961;
}
	// end inline asm
	// begin inline asm
	{add.f16 %rs2962,%rs2963,%rs2959;
}
	// end inline asm
	// begin inline asm
	{mul.f16 %rs2965,%rs22,%rs2967;
}
	// end inline asm
	// begin inline asm
	{add.f16 %rs2968,%rs2962,%rs2965;
}
	// end inline asm
	mov.b32 	{%rs2973, %rs2979}, %r1501;
	// begin inline asm
	{mul.f16 %rs2971,%rs23,%rs2973;
}
	// end inline asm
	// begin inline asm
	{add.f16 %rs2974,%rs2968,%rs2971;
}
	// end inline asm
	// begin inline asm
	{mul.f16 %rs2977,%rs24,%rs2979;
}
	// end inline asm
	// begin inline asm
	{add.f16 %rs2980,%rs2974,%rs2977;
}
	// end inline asm
	mov.b32 	{%rs2985, %rs2991}, %r1500;
	// begin inline asm
	{mul.f16 %rs2983,%rs25,%rs2985;
}
	// end inline asm
	// begin inline asm
	{add.f16 %rs2986,%rs2980,%rs2983;
}
	// end inline asm
	// begin inline asm
	{mul.f16 %rs2989,%rs26,%rs2991;
}
	// end inline asm
	// begin inline asm
	{add.f16 %rs2992,%rs2986,%rs2989;
}
	// end inline asm
	mov.b32 	{%rs2997, %rs3003}, %r1499;
	// begin inline asm
	{mul.f16 %rs2995,%rs27,%rs2997;
}
	// end inline asm
	// begin inline asm
	{add.f16 %rs2998,%rs2992,%rs2995;
}
	// end inline asm
	// begin inline asm
	{mul.f16 %rs3001,%rs28,%rs3003;
}
	// end inline asm
	// begin inline asm
	{add.f16 %rs3004,%rs2998,%rs3001;
}
	// end inline asm
	st.local.u16 	[%rd46+4], %rs3004;
$L__BB5_29:
	add.s64 	%rd268, %rd268, 1;
	setp.eq.s64 	%p21, %rd268, %rd17;
	@%p21 bra 	$L__BB5_30;
	bra.uni 	$L__BB5_2;
$L__BB5_30:
	setp.eq.s64 	%p22, %rd116, 0;
	add.s64 	%rd21, %rd116, -1;
	and.b64  	%rd22, %rd116, 15;
	and.b64  	%rd23, %rd116, 7;
	@%p22 bra 	$L__BB5_82;
	// begin inline asm
	{mov.u32 %r760, WARP_SZ;
}
	// end inline asm
	shl.b32 	%r761, %r760, 8;
	add.s32 	%r149, %r761, -8161;
	setp.lt.u64 	%p23, %rd21, 15;
	mov.b64 	%rd281, 0;
	@%p23 bra 	$L__BB5_34;
	and.b64  	%rd281, %rd116, -16;
	add.s64 	%rd279, %rd2, 16;
	mov.u64 	%rd280, %rd281;
$L__BB5_33:
	.pragma "nounroll";
	ld.local.u16 	%rs3007, [%rd279+-16];
	// begin inline asm
	{  mov.b32 %r762, {%rs3007,%rs3007};}

	// end inline asm
	mov.b32 	%r870, 4;
	mov.b32 	%r872, -1;
	// begin inline asm
	{shfl.sync.bfly.b32 %r763,%r762,%r870,%r149,%r872;
}
	// end inline asm
	// begin inline asm
	{.reg .f16 low,high;
 mov.b32 {low,high}, %r763;
 mov.b16 %rs3009, low;}
	// end inline asm
	// begin inline asm
	{add.f16 %rs3010,%rs3007,%rs3009;
}
	// end inline asm
	st.local.u16 	[%rd279+-16], %rs3010;
	ld.local.u16 	%rs3017, [%rd279+-14];
	// begin inline asm
	{  mov.b32 %r769, {%rs3017,%rs3017};}

	// end inline asm
	// begin inline asm
	{shfl.sync.bfly.b32 %r770,%r769,%r870,%r149,%r872;
}
	// end inline asm
	// begin inline asm
	{.reg .f16 low,high;
 mov.b32 {low,high}, %r770;
 mov.b16 %rs3015, low;}
	// end inline asm
	// begin inline asm
	{add.f16 %rs3016,%rs3017,%rs3015;
}
	// end inline asm
	st.local.u16 	[%rd279+-14], %rs3016;
	ld.local.u16 	%rs3023, [%rd279+-12];
	// begin inline asm
	{  mov.b32 %r776, {%rs3023,%rs3023};}

	// end inline asm
	// begin inline asm
	{shfl.sync.bfly.b32 %r777,%r776,%r870,%r149,%r872;
}
	// end inline asm
	// begin inline asm
	{.reg .f16 low,high;
 mov.b32 {low,high}, %r777;
 mov.b16 %rs3021, low;}
	// end inline asm
	// begin inline asm
	{add.f16 %rs3022,%rs3023,%rs3021;
}
	// end inline asm
	st.local.u16 	[%rd279+-12], %rs3022;
	ld.local.u16 	%rs3029, [%rd279+-10];
	// begin inline asm
	{  mov.b32 %r783, {%rs3029,%rs3029};}

	// end inline asm
	// begin inline asm
	{shfl.sync.bfly.b32 %r784,%r783,%r870,%r149,%r872;
}
	// end inline asm
	// begin inline asm
	{.reg .f16 low,high;
 mov.b32 {low,high}, %r784;
 mov.b16 %rs3027, low;}
	// end inline asm
	// begin inline asm
	{add.f16 %rs3028,%rs3029,%rs3027;
}
	// end inline asm
	st.local.u16 	[%rd279+-10], %rs3028;
	ld.local.u16 	%rs3035, [%rd279+-8];
	// begin inline asm
	{  mov.b32 %r790, {%rs3035,%rs3035};}

	// end inline asm
	// begin inline asm
	{shfl.sync.bfly.b32 %r791,%r790,%r870,%r149,%r872;
}
	// end inline asm
	// begin inline asm
	{.reg .f16 low,high;
 mov.b32 {low,high}, %r791;
 mov.b16 %rs3033, low;}
	// end inline asm
	// begin inline asm
	{add.f16 %rs3034,%rs3035,%rs3033;
}
	// end inline asm
	st.local.u16 	[%rd279+-8], %rs3034;
	ld.local.u16 	%rs3041, [%rd279+-6];
	// begin inline asm
	{  mov.b32 %r797, {%rs3041,%rs3041};}

	// end inline asm
	// begin inline asm
	{shfl.sync.bfly.b32 %r798,%r797,%r870,%r149,%r872;
}
	// end inline asm
	// begin inline asm
	{.reg .f16 low,high;
 mov.b32 {low,high}, %r798;
 mov.b16 %rs3039, low;}
	// end inline asm
	// begin inline asm
	{add.f16 %rs3040,%rs3041,%rs3039;
}
	// end inline asm
	st.local.u16 	[%rd279+-6], %rs3040;
	ld.local.u16 	%rs3047, [%rd279+-4];
	// begin inline asm
	{  mov.b32 %r804, {%rs3047,%rs3047};}

	// end inline asm
	// begin inline asm
	{shfl.sync.bfly.b32 %r805,%r804,%r870,%r149,%r872;
}
	// end inline asm
	// begin inline asm
	{.reg .f16 low,high;
 mov.b32 {low,high}, %r805;
 mov.b16 %rs3045, low;}
	// end inline asm
	// begin inline asm
	{add.f16 %rs3046,%rs3047,%rs3045;
}
	// end inline asm
	st.local.u16 	[%rd279+-4], %rs3046;
	ld.local.u16 	%rs3053, [%rd279+-2];
	// begin inline asm
	{  mov.b32 %r811, {%rs3053,%rs3053};}

	// end inline asm
	// begin inline asm
	{shfl.sync.bfly.b32 %r812,%r811,%r870,%r149,%r872;
}
	// end inline asm
	// begin inline asm
	{.reg .f16 low,high;
 mov.b32 {low,high}, %r812;
 mov.b16 %rs3051, low;}
	// end inline asm
	// begin inline asm
	{add.f16 %rs3052,%rs3053,%rs3051;
}
	// end inline asm
	st.local.u16 	[%rd279+-2], %rs3052;
	ld.local.u16 	%rs3059, [%rd279];
	// begin inline asm
	{  mov.b32 %r818, {%rs3059,%rs3059};}

	// end inline asm
	// begin inline asm
	{shfl.sync.bfly.b32 %r819,%r818,%r870,%r149,%r872;
}
	// end inline asm
	// begin inline asm
	{.reg .f16 low,high;
 mov.b32 {low,high}, %r819;
 mov.b16 %rs3057, low;}
	// end inline asm
	// begin inline asm
	{add.f16 %rs3058,%rs3059,%rs3057;
}
	// end inline asm
	st.local.u16 	[%rd279], %rs3058;
	ld.local.u16 	%rs3065, [%rd279+2];
	// begin inline asm
	{  mov.b32 %r825, {%rs3065,%rs3065};}

	// end inline asm
	// begin inline asm
	{shfl.sync.bfly.b32 %r826,%r825,%r870,%r149,%r872;
}
	// end inline asm
	// begin inline asm
	{.reg .f16 low,high;
 mov.b32 {low,high}, %r826;
 mov.b16 %rs3063, low;}
	// end inline asm
	// begin inline asm
	{add.f16 %rs3064,%rs3065,%rs3063;
}
	// end inline asm
	st.local.u16 	[%rd279+2], %rs3064;
	ld.local.u16 	%rs3071, [%rd279+4];
	// begin inline asm
	{  mov.b32 %r832, {%rs3071,%rs3071};}

	// end inline asm
	// begin inline asm
	{shfl.sync.bfly.b32 %r833,%r832,%r870,%r149,%r872;
}
	// end inline asm
	// begin inline asm
	{.reg .f16 low,high;
 mov.b32 {low,high}, %r833;
 mov.b16 %rs3069, low;}
	// end inline asm
	// begin inline asm
	{add.f16 %rs3070,%rs3071,%rs3069;
}
	// end inline asm
	st.local.u16 	[%rd279+4], %rs3070;
	ld.local.u16 	%rs3077, [%rd279+6];
	// begin inline asm
	{  mov.b32 %r839, {%rs3077,%rs3077};}

	// end inline asm
	// begin inline asm
	{shfl.sync.bfly.b32 %r840,%r839,%r870,%r149,%r872;
}
	// end inline asm
	// begin inline asm
	{.reg .f16 low,high;
 mov.b32 {low,high}, %r840;
 mov.b16 %rs3075, low;}
	// end inline asm
	// begin inline asm
	{add.f16 %rs3076,%rs3077,%rs3075;
}
	// end inline asm
	st.local.u16 	[%rd279+6], %rs3076;
	ld.local.u16 	%rs3083, [%rd279+8];
	// begin inline asm
	{  mov.b32 %r846, {%rs3083,%rs3083};}

	// end inline asm
	// begin inline asm
	{shfl.sync.bfly.b32 %r847,%r846,%r870,%r149,%r872;
}
	// end inline asm
	// begin inline asm
	{.reg .f16 low,high;
 mov.b32 {low,high}, %r847;
 mov.b16 %rs3081, low;}
	// end inline asm
	// begin inline asm
	{add.f16 %rs3082,%rs3083,%rs3081;
}
	// end inline asm
	st.local.u16 	[%rd279+8], %rs3082;
	ld.local.u16 	%rs3089, [%rd279+10];
	// begin inline asm
	{  mov.b32 %r853, {%rs3089,%rs3089};}

	// end inline asm
	// begin inline asm
	{shfl.sync.bfly.b32 %r854,%r853,%r870,%r149,%r872;
}
	// end inline asm
	// begin inline asm
	{.reg .f16 low,high;
 mov.b32 {low,high}, %r854;
 mov.b16 %rs3087, low;}
	// end inline asm
	// begin inline asm
	{add.f16 %rs3088,%rs3089,%rs3087;
}
	// end inline asm
	st.local.u16 	[%rd279+10], %rs3088;
	ld.local.u16 	%rs3095, [%rd279+12];
	// begin inline asm
	{  mov.b32 %r860, {%rs3095,%rs3095};}

	// end inline asm
	// begin inline asm
	{shfl.sync.bfly.b32 %r861,%r860,%r870,%r149,%r872;
}
	// end inline asm
	// begin inline asm
	{.reg .f16 low,high;
 mov.b32 {low,high}, %r861;
 mov.b16 %rs3093, low;}
	// end inline asm
	// begin inline asm
	{add.f16 %rs3094,%rs3095,%rs3093;
}
	// end inline asm
	st.local.u16 	[%rd279+12], %rs3094;
	ld.local.u16 	%rs3101, [%rd279+14];
	// begin inline asm
	{  mov.b32 %r867, {%rs3101,%rs3101};}

	// end inline asm
	// begin inline asm
	{shfl.sync.bfly.b32 %r868,%r867,%r870,%r149,%r872;
}
	// end inline asm
	// begin inline asm
	{.reg .f16 low,high;
 mov.b32 {low,high}, %r868;
 mov.b16 %rs3099, low;}
	// end inline asm
	// begin inline asm
	{add.f16 %rs3100,%rs3101,%rs3099;
}
	// end inline asm
	st.local.u16 	[%rd279+14], %rs3100;
	add.s64 	%rd280, %rd280, -16;
	add.s64 	%rd279, %rd279, 32;
	setp.ne.s64 	%p24, %rd280, 0;
	@%p24 bra 	$L__BB5_33;
$L__BB5_34:
	setp.eq.s64 	%p25, %rd22, 0;
	@%p25 bra 	$L__BB5_44;
	setp.lt.u64 	%p26, %rd22, 8;
	@%p26 bra 	$L__BB5_37;
	shl.b64 	%rd232, %rd281, 1;
	add.s64 	%rd233, %rd2, %rd232;
	ld.local.u16 	%rs3103, [%rd233];
	// begin inline asm
	{  mov.b32 %r874, {%rs3103,%rs3103};}

	// end inline asm
	mov.b32 	%r926, 4;
	mov.b32 	%r928, -1;
	// begin inline asm
	{shfl.sync.bfly.b32 %r875,%r874,%r926,%r149,%r928;
}
	// end inline asm
	// begin inline asm
	{.reg .f16 low,high;
 mov.b32 {low,high}, %r875;
 mov.b16 %rs3105, low;}
	// end inline asm
	// begin inline asm
	{add.f16 %rs3106,%rs3103,%rs3105;
}
	// end inline asm
	st.local.u16 	[%rd233], %rs3106;
	ld.local.u16 	%rs3113, [%rd233+2];
	// begin inline asm
	{  mov.b32 %r881, {%rs3113,%rs3113};}

	// end inline asm
	// begin inline asm
	{shfl.sync.bfly.b32 %r882,%r881,%r926,%r149,%r928;
}
	// end inline asm
	// begin inline asm
	{.reg .f16 low,high;
 mov.b32 {low,high}, %r882;
 mov.b16 %rs3111, low;}
	// end inline asm
	// begin inline asm
	{add.f16 %rs3112,%rs3113,%rs3111;
}
	// end inline asm
	st.local.u16 	[%rd233+2], %rs3112;
	ld.local.u16 	%rs3119, [%rd233+4];
	// begin inline asm
	{  mov.b32 %r888, {%rs3119,%rs3119};}

	// end inline asm
	// begin inline asm
	{shfl.sync.bfly.b32 %r889,%r888,%r926,%r149,%r928;
}
	// end inline asm
	// begin inline asm
	{.reg .f16 low,high;
 mov.b32 {low,high}, %r889;
 mov.b16 %rs3117, low;}
	// end inline asm
	// begin inline asm
	{add.f16 %rs3118,%rs3119,%rs3117;
}
	// end inline asm
	st.local.u16 	[%rd233+4], %rs3118;
	ld.local.u16 	%rs3125, [%rd233+6];
	// begin inline asm
	{  mov.b32 %r895, {%rs3125,%rs3125};}

	// end inline asm
	// begin inline asm
	{shfl.sync.bfly.b32 %r896,%r895,%r926,%r149,%r928;
}
	// end inline asm
	// begin inline asm
	{.reg .f16 low,high;
 mov.b32 {low,high}, %r896;
 mov.b16 %rs3123, low;}
	// end inline asm
	// begin inline asm
	{add.f16 %rs3124,%rs3125,%rs3123;
}
	// end inline asm
	st.local.u16 	[%rd233+6], %rs3124;
	ld.local.u16 	%rs3131, [%rd233+8];
	// begin inline asm
	{  mov.b32 %r902, {%rs3131,%rs3131};}

	// end inline asm
	// begin inline asm
	{shfl.sync.bfly.b32 %r903,%r902,%r926,%r149,%r928;
}
	// end inline asm
	// begin inline asm
	{.reg .f16 low,high;
 mov.b32 {low,high}, %r903;
 mov.b16 %rs3129, low;}
	// end inline asm
	// begin inline asm
	{add.f16 %rs3130,%rs3131,%rs3129;
}
	// end inline asm
	st.local.u16 	[%rd233+8], %rs3130;
	ld.local.u16 	%rs3137, [%rd233+10];
	// begin inline asm
	{  mov.b32 %r909, {%rs3137,%rs3137};}

	// end inline asm
	// begin inline asm
	{shfl.sync.bfly.b32 %r910,%r909,%r926,%r149,%r928;
}
	// end inline asm
	// begin inline asm
	{.reg .f16 low,high;
 mov.b32 {low,high}, %r910;
 mov.b16 %rs3135, low;}
	// end inline asm
	// begin inline asm
	{add.f16 %rs3136,%rs3137,%rs3135;
}
	// end inline asm
	st.local.u16 	[%rd233+10], %rs3136;
	ld.local.u16 	%rs3143, [%rd233+12];
	// begin inline asm
	{  mov.b32 %r916, {%rs3143,%rs3143};}

	// end inline asm
	// begin inline asm
	{shfl.sync.bfly.b32 %r917,%r916,%r926,%r149,%r928;
}
	// end inline asm
	// begin inline asm
	{.reg .f16 low,high;
 mov.b32 {low,high}, %r917;
 mov.b16 %rs3141, low;}
	// end inline asm
	// begin inline asm
	{add.f16 %rs3142,%rs3143,%rs3141;
}
	// end inline asm
	st.local.u16 	[%rd233+12], %rs3142;
	ld.local.u16 	%rs3149, [%rd233+14];
	// begin inline asm
	{  mov.b32 %r923, {%rs3149,%rs3149};}

	// end inline asm
	// begin inline asm
	{shfl.sync.bfly.b32 %r924,%r923,%r926,%r149,%r928;
}
	// end inline asm
	// begin inline asm
	{.reg .f16 low,high;
 mov.b32 {low,high}, %r924;
 mov.b16 %rs3147, low;}
	// end inline asm
	// begin inline asm
	{add.f16 %rs3148,%rs3149,%rs3147;
}
	// end inline asm
	st.local.u16 	[%rd233+14], %rs3148;
	add.s64 	%rd281, %rd281, 8;
$L__BB5_37:
	setp.eq.s64 	%p27, %rd23, 0;
	@%p27 bra 	$L__BB5_44;
	and.b64  	%rd61, %rd116, 3;
	setp.lt.u64 	%p28, %rd23, 4;
	@%p28 bra 	$L__BB5_40;
	shl.b64 	%rd234, %rd281, 1;
	add.s64 	%rd235, %rd2, %rd234;
	ld.local.u16 	%rs3151, [%rd235];
	// begin inline asm
	{  mov.b32 %r930, {%rs3151,%rs3151};}

	// end inline asm
	mov.b32 	%r954, 4;
	mov.b32 	%r956, -1;
	// begin inline asm
	{shfl.sync.bfly.b32 %r931,%r930,%r954,%r149,%r956;
}
	// end inline asm
	// begin inline asm
	{.reg .f16 low,high;
 mov.b32 {low,high}, %r931;
 mov.b16 %rs3153, low;}
	// end inline asm
	// begin inline asm
	{add.f16 %rs3154,%rs3151,%rs3153;
}
	// end inline asm
	st.local.u16 	[%rd235], %rs3154;
	ld.local.u16 	%rs3161, [%rd235+2];
	// begin inline asm
	{  mov.b32 %r937, {%rs3161,%rs3161};}

	// end inline asm
	// begin inline asm
	{shfl.sync.bfly.b32 %r938,%r937,%r954,%r149,%r956;
}
	// end inline asm
	// begin inline asm
	{.reg .f16 low,high;
 mov.b32 {low,high}, %r938;
 mov.b16 %rs3159, low;}
	// end inline asm
	// begin inline asm
	{add.f16 %rs3160,%rs3161,%rs3159;
}
	// end inline asm
	st.local.u16 	[%rd235+2], %rs3160;
	ld.local.u16 	%rs3167, [%rd235+4];
	// begin inline asm
	{  mov.b32 %r944, {%rs3167,%rs3167};}

	// end inline asm
	// begin inline asm
	{shfl.sync.bfly.b32 %r945,%r944,%r954,%r149,%r956;
}
	// end inline asm
	// begin inline asm
	{.reg .f16 low,high;
 mov.b32 {low,high}, %r945;
 mov.b16 %rs3165, low;}
	// end inline asm
	// begin inline asm
	{add.f16 %rs3166,%rs3167,%rs3165;
}
	// end inline asm
	st.local.u16 	[%rd235+4], %rs3166;
	ld.local.u16 	%rs3173, [%rd235+6];
	// begin inline asm
	{  mov.b32 %r951, {%rs3173,%rs3173};}

	// end inline asm
	// begin inline asm
	{shfl.sync.bfly.b32 %r952,%r951,%r954,%r149,%r956;
}
	// end inline asm
	// begin inline asm
	{.reg .f16 low,high;
 mov.b32 {low,high}, %r952;
 mov.b16 %rs3171, low;}
	// end inline asm
	// begin inline asm
	{add.f16 %rs3172,%rs3173,%rs3171;
}
	// end inline asm
	st.local.u16 	[%rd235+6], %rs3172;
	add.s64 	%rd281, %rd281, 4;
$L__BB5_40:
	setp.eq.s64 	%p29, %rd61, 0;
	@%p29 bra 	$L__BB5_44;
	shl.b64 	%rd236, %rd281, 1;
	add.s64 	%rd64, %rd2, %rd236;
	ld.local.u16 	%rs3175, [%rd64];
	// begin inline asm
	{  mov.b32 %r958, {%rs3175,%rs3175};}

	// end inline asm
	mov.b32 	%r961, 4;
	mov.b32 	%r963, -1;
	// begin inline asm
	{shfl.sync.bfly.b32 %r959,%r958,%r961,%r149,%r963;
}
	// end inline asm
	// begin inline asm
	{.reg .f16 low,high;
 mov.b32 {low,high}, %r959;
 mov.b16 %rs3177, low;}
	// end inline asm
	// begin inline asm
	{add.f16 %rs3178,%rs3175,%rs3177;
}
	// end inline asm
	st.local.u16 	[%rd64], %rs3178;
	setp.eq.s64 	%p30, %rd61, 1;
	@%p30 bra 	$L__BB5_44;
	ld.local.u16 	%rs3181, [%rd64+2];
	// begin inline asm
	{  mov.b32 %r965, {%rs3181,%rs3181};}

	// end inline asm
	mov.b32 	%r968, 4;
	mov.b32 	%r970, -1;
	// begin inline asm
	{shfl.sync.bfly.b32 %r966,%r965,%r968,%r149,%r970;
}
	// end inline asm
	// begin inline asm
	{.reg .f16 low,high;
 mov.b32 {low,high}, %r966;
 mov.b16 %rs3183, low;}
	// end inline asm
	// begin inline asm
	{add.f16 %rs3184,%rs3181,%rs3183;
}
	// end inline asm
	st.local.u16 	[%rd64+2], %rs3184;
	setp.eq.s64 	%p31, %rd61, 2;
	@%p31 bra 	$L__BB5_44;
	ld.local.u16 	%rs3187, [%rd64+4];
	// begin inline asm
	{  mov.b32 %r972, {%rs3187,%rs3187};}

	// end inline asm
	mov.b32 	%r975, 4;
	mov.b32 	%r977, -1;
	// begin inline asm
	{shfl.sync.bfly.b32 %r973,%r972,%r975,%r149,%r977;
}
	// end inline asm
	// begin inline asm
	{.reg .f16 low,high;
 mov.b32 {low,high}, %r973;
 mov.b16 %rs3189, low;}
	// end inline asm
	// begin inline asm
	{add.f16 %rs3190,%rs3187,%rs3189;
}
	// end inline asm
	st.local.u16 	[%rd64+4], %rs3190;
$L__BB5_44:
	setp.lt.u64 	%p32, %rd21, 15;
	mov.b64 	%rd287, 0;
	@%p32 bra 	$L__BB5_47;
	and.b64  	%rd287, %rd116, -16;
	add.s64 	%rd284, %rd2, 16;
	mov.u64 	%rd285, %rd287;
$L__BB5_46:
	.pragma "nounroll";
	ld.local.u16 	%rs3193, [%rd284+-16];
	// begin inline asm
	{  mov.b32 %r979, {%rs3193,%rs3193};}

	// end inline asm
	mov.b32 	%r1087, 2;
	mov.b32 	%r1089, -1;
	// begin inline asm
	{shfl.sync.bfly.b32 %r980,%r979,%r1087,%r149,%r1089;
}
	// end inline asm
	// begin inline asm
	{.reg .f16 low,high;
 mov.b32 {low,high}, %r980;
 mov.b16 %rs3195, low;}
	// end inline asm
	// begin inline asm
	{add.f16 %rs3196,%rs3193,%rs3195;
}
	// end inline asm
	st.local.u16 	[%rd284+-16], %rs3196;
	ld.local.u16 	%rs3203, [%rd284+-14];
	// begin inline asm
	{  mov.b32 %r986, {%rs3203,%rs3203};}

	// end inline asm
	// begin inline asm
	{shfl.sync.bfly.b32 %r987,%r986,%r1087,%r149,%r1089;
}
	// end inline asm
	// begin inline asm
	{.reg .f16 low,high;
 mov.b32 {low,high}, %r987;
 mov.b16 %rs3201, low;}
	// end inline asm
	// begin inline asm
	{add.f16 %rs3202,%rs3203,%rs3201;
}
	// end inline asm
	st.local.u16 	[%rd284+-14], %rs3202;
	ld.local.u16 	%rs3209, [%rd284+-12];
	// begin inline asm
	{  mov.b32 %r993, {%rs3209,%rs3209};}

	// end inline asm
	// begin inline asm
	{shfl.sync.bfly.b32 %r994,%r993,%r1087,%r149,%r1089;
}
	// end inline asm
	// begin inline asm
	{.reg .f16 low,high;
 mov.b32 {low,high}, %r994;
 mov.b16 %rs3207, low;}
	// end inline asm
	// begin inline asm
	{add.f16 %rs3208,%rs3209,%rs3207;
}
	// end inline asm
	st.local.u16 	[%rd284+-12], %rs3208;
	ld.local.u16 	%rs3215, [%rd284+-10];
	// begin inline asm
	{  mov.b32 %r1000, {%rs3215,%rs3215};}

	// end inline asm
	// begin inline asm
	{shfl.sync.bfly.b32 %r1001,%r1000,%r1087,%r149,%r1089;
}
	// end inline asm
	// begin inline asm
	{.reg .f16 low,high;
 mov.b32 {low,high}, %r1001;
 mov.b16 %rs3213, low;}
	// end inline asm
	// begin inline asm
	{add.f16 %rs3214,%rs3215,%rs3213;
}
	// end inline asm
	st.local.u16 	[%rd284+-10], %rs3214;
	ld.local.u16 	%rs3221, [%rd284+-8];
	// begin inline asm
	{  mov.b32 %r1007, {%rs3221,%rs3221};}

	// end inline asm
	// begin inline asm
	{shfl.sync.bfly.b32 %r1008,%r1007,%r1087,%r149,%r1089;
}
	// end inline asm
	// begin inline asm
	{.reg .f16 low,high;
 mov.b32 {low,high}, %r1008;
 mov.b16 %rs3219, low;}
	// end inline asm
	// begin inline asm
	{add.f16 %rs3220,%rs3221,%rs3219;
}
	// end inline asm
	st.local.u16 	[%rd284+-8], %rs3220;
	ld.local.u16 	%rs3227, [%rd284+-6];
	// begin inline asm
	{  mov.b32 %r1014, {%rs3227,%rs3227};}

	// end inline asm
	// begin inline asm
	{shfl.sync.bfly.b32 %r1015,%r1014,%r1087,%r149,%r1089;
}
	// end inline asm
	// begin inline asm
	{.reg .f16 low,high;
 mov.b32 {low,high}, %r1015;
 mov.b16 %rs3225, low;}
	// end inline asm
	// begin inline asm
	{add.f16 %rs3226,%rs3227,%rs3225;
}
	// end inline asm
	st.local.u16 	[%rd284+-6], %rs3226;
	ld.local.u16 	%rs3233, [%rd284+-4];
	// begin inline asm
	{  mov.b32 %r1021, {%rs3233,%rs3233};}

	// end inline asm
	// begin inline asm
	{shfl.sync.bfly.b32 %r1022,%r1021,%r1087,%r149,%r1089;
}
	// end inline asm
	// begin inline asm
	{.reg .f16 low,high;
 mov.b32 {low,high}, %r1022;
 mov.b16 %rs3231, low;}
	// end inline asm
	// begin inline asm
	{add.f16 %rs3232,%rs3233,%rs3231;
}
	// end inline asm
	st.local.u16 	[%rd284+-4], %rs3232;
	ld.local.u16 	%rs3239, [%rd284+-2];
	// begin inline asm
	{  mov.b32 %r1028, {%rs3239,%rs3239};}

	// end inline asm
	// begin inline asm
	{shfl.sync.bfly.b32 %r1029,%r1028,%r1087,%r149,%r1089;
}
	// end inline asm
	// begin inline asm
	{.reg .f16 low,high;
 mov.b32 {low,high}, %r1029;
 mov.b16 %rs3237, low;}
	// end inline asm
	// begin inline asm
	{add.f16 %rs3238,%rs3239,%rs3237;
}
	// end inline asm
	st.local.u16 	[%rd284+-2], %rs3238;
	ld.local.u16 	%rs3245, [%rd284];
	// begin inline asm
	{  mov.b32 %r1035, {%rs3245,%rs3245};}

	// end inline asm
	// begin inline asm
	{shfl.sync.bfly.b32 %r1036,%r1035,%r1087,%r149,%r1089;
}
	// end inline asm
	// begin inline asm
	{.reg .f16 low,high;
 mov.b32 {low,high}, %r1036;
 mov.b16 %rs3243, low;}
	// end inline asm
	// begin inline asm
	{add.f16 %rs3244,%rs3245,%rs3243;
}
	// end inline asm
	st.local.u16 	[%rd284], %rs3244;
	ld.local.u16 	%rs3251, [%rd284+2];
	// begin inline asm
	{  mov.b32 %r1042, {%rs3251,%rs3251};}

	// end inline asm
	// begin inline asm
	{shfl.sync.bfly.b32 %r1043,%r1042,%r1087,%r149,%r1089;
}
	// end inline asm
	// begin inline asm
	{.reg .f16 low,high;
 mov.b32 {low,high}, %r1043;
 mov.b16 %rs3249, low;}
	// end inline asm
	// begin inline asm
	{add.f16 %rs3250,%rs3251,%rs3249;
}
	// end inline asm
	st.local.u16 	[%rd284+2], %rs3250;
	ld.local.u16 	%rs3257, [%rd284+4];
	// begin inline asm
	{  mov.b32 %r1049, {%rs3257,%rs3257};}

	// end inline asm
	// begin inline asm
	{shfl.sync.bfly.b32 %r1050,%r1049,%r1087,%r149,%r1089;
}
	// end inline asm
	// begin inline asm
	{.reg .f16 low,high;
 mov.b32 {low,high}, %r1050;
 mov.b16 %rs3255, low;}
	// end inline asm
	// begin inline asm
	{add.f16 %rs3256,%rs3257,%rs3255;
}
	// end inline asm
	st.local.u16 	[%rd284+4], %rs3256;
	ld.local.u16 	%rs3263, [%rd284+6];
	// begin inline asm
	{  mov.b32 %r1056, {%rs3263,%rs3263};}

	// end inline asm
	// begin inline asm
	{shfl.sync.bfly.b32 %r1057,%r1056,%r1087,%r149,%r1089;
}
	// end inline asm
	// begin inline asm
	{.reg .f16 low,high;
 mov.b32 {low,high}, %r1057;
 mov.b16 %rs3261, low;}
	// end inline asm
	// begin inline asm
	{add.f16 %rs3262,%rs3263,%rs3261;
}
	// end inline asm
	st.local.u16 	[%rd284+6], %rs3262;
	ld.local.u16 	%rs3269, [%rd284+8];
	// begin inline asm
	{  mov.b32 %r1063, {%rs3269,%rs3269};}

	// end inline asm
	// begin inline asm
	{shfl.sync.bfly.b32 %r1064,%r1063,%r1087,%r149,%r1089;
}
	// end inline asm
	// begin inline asm
	{.reg .f16 low,high;
 mov.b32 {low,high}, %r1064;
 mov.b16 %rs3267, low;}
	// end inline asm
	// begin inline asm
	{add.f16 %rs3268,%rs3269,%rs3267;
}
	// end inline asm
	st.local.u16 	[%rd284+8], %rs3268;
	ld.local.u16 	%rs3275, [%rd284+10];
	// begin inline asm
	{  mov.b32 %r1070, {%rs3275,%rs3275};}

	// end inline asm
	// begin inline asm
	{shfl.sync.bfly.b32 %r1071,%r1070,%r1087,%r149,%r1089;
}
	// end inline asm
	// begin inline asm
	{.reg .f16 low,high;
 mov.b32 {low,high}, %r1071;
 mov.b16 %rs3273, low;}
	// end inline asm
	// begin inline asm
	{add.f16 %rs3274,%rs3275,%rs3273;
}
	// end inline asm
	st.local.u16 	[%rd284+10], %rs3274;
	ld.local.u16 	%rs3281, [%rd284+12];
	// begin inline asm
	{  mov.b32 %r1077, {%rs3281,%rs3281};}

	// end inline asm
	// begin inline asm
	{shfl.sync.bfly.b32 %r1078,%r1077,%r1087,%r149,%r1089;
}
	// end inline asm
	// begin inline asm
	{.reg .f16 low,high;
 mov.b32 {low,high}, %r1078;
 mov.b16 %rs3279, low;}
	// end inline asm
	// begin inline asm
	{add.f16 %rs3280,%rs3281,%rs3279;
}
	// end inline asm
	st.local.u16 	[%rd284+12], %rs3280;
	ld.local.u16 	%rs3287, [%rd284+14];
	// begin inline asm
	{  mov.b32 %r1084, {%rs3287,%rs3287};}

	// end inline asm
	// begin inline asm
	{shfl.sync.bfly.b32 %r1085,%r1084,%r1087,%r149,%r1089;
}
	// end inline asm
	// begin inline asm
	{.reg .f16 low,high;
 mov.b32 {low,high}, %r1085;
 mov.b16 %rs3285, low;}
	// end inline asm
	// begin inline asm
	{add.f16 %rs3286,%rs3287,%rs3285;
}
	// end inline asm
	st.local.u16 	[%rd284+14], %rs3286;
	add.s64 	%rd285, %rd285, -16;
	add.s64 	%rd284, %rd284, 32;
	setp.ne.s64 	%p33, %rd285, 0;
	@%p33 bra 	$L__BB5_46;
$L__BB5_47:
	setp.eq.s64 	%p34, %rd22, 0;
	@%p34 bra 	$L__BB5_57;
	setp.lt.u64 	%p35, %rd22, 8;
	@%p35 bra 	$L__BB5_50;
	shl.b64 	%rd238, %rd287, 1;
	add.s64 	%rd239, %rd2, %rd238;
	ld.local.u16 	%rs3289, [%rd239];
	// begin inline asm
	{  mov.b32 %r1091, {%rs3289,%rs3289};}

	// end inline asm
	mov.b32 	%r1143, 2;
	mov.b32 	%r1145, -1;
	// begin inline asm
	{shfl.sync.bfly.b32 %r1092,%r1091,%r1143,%r149,%r1145;
}
	// end inline asm
	// begin inline asm
	{.reg .f16 low,high;
 mov.b32 {low,high}, %r1092;
 mov.b16 %rs3291, low;}
	// end inline asm
	// begin inline asm
	{add.f16 %rs3292,%rs3289,%rs3291;
}
	// end inline asm
	st.local.u16 	[%rd239], %rs3292;
	ld.local.u16 	%rs3299, [%rd239+2];
	// begin inline asm
	{  mov.b32 %r1098, {%rs3299,%rs3299};}

	// end inline asm
	// begin inline asm
	{shfl.sync.bfly.b32 %r1099,%r1098,%r1143,%r149,%r1145;
}
	// end inline asm
	// begin inline asm
	{.reg .f16 low,high;
 mov.b32 {low,high}, %r1099;
 mov.b16 %rs3297, low;}
	// end inline asm
	// begin inline asm
	{add.f16 %rs3298,%rs3299,%rs3297;
}
	// end inline asm
	st.local.u16 	[%rd239+2], %rs3298;
	ld.local.u16 	%rs3305, [%rd239+4];
	// begin inline asm
	{  mov.b32 %r1105, {%rs3305,%rs3305};}

	// end inline asm
	// begin inline asm
	{shfl.sync.bfly.b32 %r1106,%r1105,%r1143,%r149,%r1145;
}
	// end inline asm
	// begin inline asm
	{.reg .f16 low,high;
 mov.b32 {low,high}, %r1106;
 mov.b16 %rs3303, low;}
	// end inline asm
	// begin inline asm
	{add.f16 %rs3304,%rs3305,%rs3303;
}
	// end inline asm
	st.local.u16 	[%rd239+4], %rs3304;
	ld.local.u16 	%rs3311, [%rd239+6];
	// begin inline asm
	{  mov.b32 %r1112, {%rs3311,%rs3311};}

	// end inline asm
	// begin inline asm
	{shfl.sync.bfly.b32 %r1113,%r1112,%r1143,%r149,%r1145;
}
	// end inline asm
	// begin inline asm
	{.reg .f16 low,high;
 mov.b32 {low,high}, %r1113;
 mov.b16 %rs3309, low;}
	// end inline asm
	// begin inline asm
	{add.f16 %rs3310,%rs3311,%rs3309;
}
	// end inline asm
	st.local.u16 	[%rd239+6], %rs3310;
	ld.local.u16 	%rs3317, [%rd239+8];
	// begin inline asm
	{  mov.b32 %r1119, {%rs3317,%rs3317};}

	// end inline asm
	// begin inline asm
	{shfl.sync.bfly.b32 %r1120,%r1119,%r1143,%r149,%r1145;
}
	// end inline asm
	// begin inline asm
	{.reg .f16 low,high;
 mov.b32 {low,high}, %r1120;
 mov.b16 %rs3315, low;}
	// end inline asm
	// begin inline asm
	{add.f16 %rs3316,%rs3317,%rs3315;
}
	// end inline asm
	st.local.u16 	[%rd239+8], %rs3316;
	ld.local.u16 	%rs3323, [%rd239+10];
	// begin inline asm
	{  mov.b32 %r1126, {%rs3323,%rs3323};}

	// end inline asm
	// begin inline asm
	{shfl.sync.bfly.b32 %r1127,%r1126,%r1143,%r149,%r1145;
}
	// end inline asm
	// begin inline asm
	{.reg .f16 low,high;
 mov.b32 {low,high}, %r1127;
 mov.b16 %rs3321, low;}
	// end inline asm
	// begin inline asm
	{add.f16 %rs3322,%rs3323,%rs3321;
}
	// end inline asm
	st.local.u16 	[%rd239+10], %rs3322;
	ld.local.u16 	%rs3329, [%rd239+12];
	// begin inline asm
	{  mov.b32 %r1133, {%rs3329,%rs3329};}

	// end inline asm
	// begin inline asm
	{shfl.sync.bfly.b32 %r1134,%r1133,%r1143,%r149,%r1145;
}
	// end inline asm
	// begin inline asm
	{.reg .f16 low,high;
 mov.b32 {low,high}, %r1134;
 mov.b16 %rs3327, low;}
	// end inline asm
	// begin inline asm
	{add.f16 %rs3328,%rs3329,%rs3327;
}
	// end inline asm
	st.local.u16 	[%rd239+12], %rs3328;
	ld.local.u16 	%rs3335, [%rd239+14];
	// begin inline asm
	{  mov.b32 %r1140, {%rs3335,%rs3335};}

	// end inline asm
	// begin inline asm
	{shfl.sync.bfly.b32 %r1141,%r1140,%r1143,%r149,%r1145;
}
	// end inline asm
	// begin inline asm
	{.reg .f16 low,high;
 mov.b32 {low,high}, %r1141;
 mov.b16 %rs3333, low;}
	// end inline asm
	// begin inline asm
	{add.f16 %rs3334,%rs3335,%rs3333;
}
	// end inline asm
	st.local.u16 	[%rd239+14], %rs3334;
	add.s64 	%rd287, %rd287, 8;
$L__BB5_50:
	setp.eq.s64 	%p36, %rd23, 0;
	@%p36 bra 	$L__BB5_57;
	and.b64  	%rd74, %rd116, 3;
	setp.lt.u64 	%p37, %rd23, 4;
	@%p37 bra 	$L__BB5_53;
	shl.b64 	%rd240, %rd287, 1;
	add.s64 	%rd241, %rd2, %rd240;
	ld.local.u16 	%rs3337, [%rd241];
	// begin inline asm
	{  mov.b32 %r1147, {%rs3337,%rs3337};}

	// end inline asm
	mov.b32 	%r1171, 2;
	mov.b32 	%r1173, -1;
	// begin inline asm
	{shfl.sync.bfly.b32 %r1148,%r1147,%r1171,%r149,%r1173;
}
	// end inline asm
	// begin inline asm
	{.reg .f16 low,high;
 mov.b32 {low,high}, %r1148;
 mov.b16 %rs3339, low;}
	// end inline asm
	// begin inline asm
	{add.f16 %rs3340,%rs3337,%rs3339;
}
	// end inline asm
	st.local.u16 	[%rd241], %rs3340;
	ld.local.u16 	%rs3347, [%rd241+2];
	// begin inline asm
	{  mov.b32 %r1154, {%rs3347,%rs3347};}

	// end inline asm
	// begin inline asm
	{shfl.sync.bfly.b32 %r1155,%r1154,%r1171,%r149,%r1173;
}
	// end inline asm
	// begin inline asm
	{.reg .f16 low,high;
 mov.b32 {low,high}, %r1155;
 mov.b16 %rs3345, low;}
	// end inline asm
	// begin inline asm
	{add.f16 %rs3346,%rs3347,%rs3345;
}
	// end inline asm
	st.local.u16 	[%rd241+2], %rs3346;
	ld.local.u16 	%rs3353, [%rd241+4];
	// begin inline asm
	{  mov.b32 %r1161, {%rs3353,%rs3353};}

	// end inline asm
	// begin inline asm
	{shfl.sync.bfly.b32 %r1162,%r1161,%r1171,%r149,%r1173;
}
	// end inline asm
	// begin inline asm
	{.reg .f16 low,high;
 mov.b32 {low,high}, %r1162;
 mov.b16 %rs3351, low;}
	// end inline asm
	// begin inline asm
	{add.f16 %rs3352,%rs3353,%rs3351;
}
	// end inline asm
	st.local.u16 	[%rd241+4], %rs3352;
	ld.local.u16 	%rs3359, [%rd241+6];
	// begin inline asm
	{  mov.b32 %r1168, {%rs3359,%rs3359};}

	// end inline asm
	// begin inline asm
	{shfl.sync.bfly.b32 %r1169,%r1168,%r1171,%r149,%r1173;
}
	// end inline asm
	// begin inline asm
	{.reg .f16 low,high;
 mov.b32 {low,high}, %r1169;
 mov.b16 %rs3357, low;}
	// end inline asm
	// begin inline asm
	{add.f16 %rs3358,%rs3359,%rs3357;
}
	// end inline asm
	st.local.u16 	[%rd241+6], %rs3358;
	add.s64 	%rd287, %rd287, 4;
$L__BB5_53:
	setp.eq.s64 	%p38, %rd74, 0;
	@%p38 bra 	$L__BB5_57;
	shl.b64 	%rd242, %rd287, 1;
	add.s64 	%rd77, %rd2, %rd242;
	ld.local.u16 	%rs3361, [%rd77];
	// begin inline asm
	{  mov.b32 %r1175, {%rs3361,%rs3361};}

	// end inline asm
	mov.b32 	%r1178, 2;
	mov.b32 	%r1180, -1;
	// begin inline asm
	{shfl.sync.bfly.b32 %r1176,%r1175,%r1178,%r149,%r1180;
}
	// end inline asm
	// begin inline asm
	{.reg .f16 low,high;
 mov.b32 {low,high}, %r1176;
 mov.b16 %rs3363, low;}
	// end inline asm
	// begin inline asm
	{add.f16 %rs3364,%rs3361,%rs3363;
}
	// end inline asm
	st.local.u16 	[%rd77], %rs3364;
	setp.eq.s64 	%p39, %rd74, 1;
	@%p39 bra 	$L__BB5_57;
	ld.local.u16 	%rs3367, [%rd77+2];
	// begin inline asm
	{  mov.b32 %r1182, {%rs3367,%rs3367};}

	// end inline asm
	mov.b32 	%r1185, 2;
	mov.b32 	%r1187, -1;
	// begin inline asm
	{shfl.sync.bfly.b32 %r1183,%r1182,%r1185,%r149,%r1187;
}
	// end inline asm
	// begin inline asm
	{.reg .f16 low,high;
 mov.b32 {low,high}, %r1183;
 mov.b16 %rs3369, low;}
	// end inline asm
	// begin inline asm
	{add.f16 %rs3370,%rs3367,%rs3369;
}
	// end inline asm
	st.local.u16 	[%rd77+2], %rs3370;
	setp.eq.s64 	%p40, %rd74, 2;
	@%p40 bra 	$L__BB5_57;
	ld.local.u16 	%rs3373, [%rd77+4];
	// begin inline asm
	{  mov.b32 %r1189, {%rs3373,%rs3373};}

	// end inline asm
	mov.b32 	%r1192, 2;
	mov.b32 	%r1194, -1;
	// begin inline asm
	{shfl.sync.bfly.b32 %r1190,%r1189,%r1192,%r149,%r1194;
}
	// end inline asm
	// begin inline asm
	{.reg .f16 low,high;
 mov.b32 {low,high}, %r1190;
 mov.b16 %rs3375, low;}
	// end inline asm
	// begin inline asm
	{add.f16 %rs3376,%rs3373,%rs3375;
}
	// end inline asm
	st.local.u16 	[%rd77+4], %rs3376;
$L__BB5_57:
	setp.lt.u64 	%p41, %rd21, 15;
	mov.b64 	%rd292, 0;
	@%p41 bra 	$L__BB5_60;
	and.b64  	%rd292, %rd116, -16;
	add.s64 	%rd289, %rd2, 16;
	mov.u64 	%rd290, %rd292;
$L__BB5_59:
	.pragma "nounroll";
	ld.local.u16 	%rs3379, [%rd289+-16];
	// begin inline asm
	{  mov.b32 %r1196, {%rs3379,%rs3379};}

	// end inline asm
	mov.b32 	%r1304, 1;
	mov.b32 	%r1306, -1;
	// begin inline asm
	{shfl.sync.bfly.b32 %r1197,%r1196,%r1304,%r149,%r1306;
}
	// end inline asm
	// begin inline asm
	{.reg .f16 low,high;
 mov.b32 {low,high}, %r1197;
 mov.b16 %rs3381, low;}
	// end inline asm
	// begin inline asm
	{add.f16 %rs3382,%rs3379,%rs3381;
}
	// end inline asm
	st.local.u16 	[%rd289+-16], %rs3382;
	ld.local.u16 	%rs3389, [%rd289+-14];
	// begin inline asm
	{  mov.b32 %r1203, {%rs3389,%rs3389};}

	// end inline asm
	// begin inline asm
	{shfl.sync.bfly.b32 %r1204,%r1203,%r1304,%r149,%r1306;
}
	// end inline asm
	// begin inline asm
	{.reg .f16 low,high;
 mov.b32 {low,high}, %r1204;
 mov.b16 %rs3387, low;}
	// end inline asm
	// begin inline asm
	{add.f16 %rs3388,%rs3389,%rs3387;
}
	// end inline asm
	st.local.u16 	[%rd289+-14], %rs3388;
	ld.local.u16 	%rs3395, [%rd289+-12];
	// begin inline asm
	{  mov.b32 %r1210, {%rs3395,%rs3395};}

	// end inline asm
	// begin inline asm
	{shfl.sync.bfly.b32 %r1211,%r1210,%r1304,%r149,%r1306;
}
	// end inline asm
	// begin inline asm
	{.reg .f16 low,high;
 mov.b32 {low,high}, %r1211;
 mov.b16 %rs3393, low;}
	// end inline asm
	// begin inline asm
	{add.f16 %rs3394,%rs3395,%rs3393;
}
	// end inline asm
	st.local.u16 	[%rd289+-12], %rs3394;
	ld.local.u16 	%rs3401, [%rd289+-10];
	// begin inline asm
	{  mov.b32 %r1217, {%rs3401,%rs3401};}

	// end inline asm
	// begin inline asm
	{shfl.sync.bfly.b32 %r1218,%r1217,%r1304,%r149,%r1306;
}
	// end inline asm
	// begin inline asm
	{.reg .f16 low,high;
 mov.b32 {low,high}, %r1218;
 mov.b16 %rs3399, low;}
	// end inline asm
	// begin inline asm
	{add.f16 %rs3400,%rs3401,%rs3399;
}
	// end inline asm
	st.local.u16 	[%rd289+-10], %rs3400;
	ld.local.u16 	%rs3407, [%rd289+-8];
	// begin inline asm
	{  mov.b32 %r1224, {%rs3407,%rs3407};}

	// end inline asm
	// begin inline asm
	{shfl.sync.bfly.b32 %r1225,%r1224,%r1304,%r149,%r1306;
}
	// end inline asm
	// begin inline asm
	{.reg .f16 low,high;
 mov.b32 {low,high}, %r1225;
 mov.b16 %rs3405, low;}
	// end inline asm
	// begin inline asm
	{add.f16 %rs3406,%rs3407,%rs3405;
}
	// end inline asm
	st.local.u16 	[%rd289+-8], %rs3406;
	ld.local.u16 	%rs3413, [%rd289+-6];
	// begin inline asm
	{  mov.b32 %r1231, {%rs3413,%rs3413};}

	// end inline asm
	// begin inline asm
	{shfl.sync.bfly.b32 %r1232,%r1231,%r1304,%r149,%r1306;
}
	// end inline asm
	// begin inline asm
	{.reg .f16 low,high;
 mov.b32 {low,high}, %r1232;
 mov.b16 %rs3411, low;}
	// end inline asm
	// begin inline asm
	{add.f16 %rs3412,%rs3413,%rs3411;
}
	// end inline asm
	st.local.u16 	[%rd289+-6], %rs3412;
	ld.local.u16 	%rs3419, [%rd289+-4];
	// begin inline asm
	{  mov.b32 %r1238, {%rs3419,%rs3419};}

	// end inline asm
	// begin inline asm
	{shfl.sync.bfly.b32 %r1239,%r1238,%r1304,%r149,%r1306;
}
	// end inline asm
	// begin inline asm
	{.reg .f16 low,high;
 mov.b32 {low,high}, %r1239;
 mov.b16 %rs3417, low;}
	// end inline asm
	// begin inline asm
	{add.f16 %rs3418,%rs3419,%rs3417;
}
	// end inline asm
	st.local.u16 	[%rd289+-4], %rs3418;
	ld.local.u16 	%rs3425, [%rd289+-2];
	// begin inline asm
	{  mov.b32 %r1245, {%rs3425,%rs3425};}

	// end inline asm
	// begin inline asm
	{shfl.sync.bfly.b32 %r1246,%r1245,%r1304,%r149,%r1306;
}
	// end inline asm
	// begin inline asm
	{.reg .f16 low,high;
 mov.b32 {low,high}, %r1246;
 mov.b16 %rs3423, low;}
	// end inline asm
	// begin inline asm
	{add.f16 %rs3424,%rs3425,%rs3423;
}
	// end inline asm
	st.local.u16 	[%rd289+-2], %rs3424;
	ld.local.u16 	%rs3431, [%rd289];
	// begin inline asm
	{  mov.b32 %r1252, {%rs3431,%rs3431};}

	// end inline asm
	// begin inline asm
	{shfl.sync.bfly.b32 %r1253,%r1252,%r1304,%r149,%r1306;
}
	// end inline asm
	// begin inline asm
	{.reg .f16 low,high;
 mov.b32 {low,high}, %r1253;
 mov.b16 %rs3429, low;}
	// end inline asm
	// begin inline asm
	{add.f16 %rs3430,%rs3431,%rs3429;
}
	// end inline asm
	st.local.u16 	[%rd289], %rs3430;
	ld.local.u16 	%rs3437, [%rd289+2];
	// begin inline asm
	{  mov.b32 %r1259, {%rs3437,%rs3437};}

	// end inline asm
	// begin inline asm
	{shfl.sync.bfly.b32 %r1260,%r1259,%r1304,%r149,%r1306;
}
	// end inline asm
	// begin inline asm
	{.reg .f16 low,high;
 mov.b32 {low,high}, %r1260;
 mov.b16 %rs3435, low;}
	// end inline asm
	// begin inline asm
	{add.f16 %rs3436,%rs3437,%rs3435;
}
	// end inline asm
	st.local.u16 	[%rd289+2], %rs3436;
	ld.local.u16 	%rs3443, [%rd289+4];
	// begin inline asm
	{  mov.b32 %r1266, {%rs3443,%rs3443};}

	// end inline asm
	// begin inline asm
	{shfl.sync.bfly.b32 %r1267,%r1266,%r1304,%r149,%r1306;
}
	// end inline asm
	// begin inline asm
	{.reg .f16 low,high;
 mov.b32 {low,high}, %r1267;
 mov.b16 %rs3441, low;}
	// end inline asm
	// begin inline asm
	{add.f16 %rs3442,%rs3443,%rs3441;
}
	// end inline asm
	st.local.u16 	[%rd289+4], %rs3442;
	ld.local.u16 	%rs3449, [%rd289+6];
	// begin inline asm
	{  mov.b32 %r1273, {%rs3449,%rs3449};}

	// end inline asm
	// begin inline asm
	{shfl.sync.bfly.b32 %r1274,%r1273,%r1304,%r149,%r1306;
}
	// end inline asm
	// begin inline asm
	{.reg .f16 low,high;
 mov.b32 {low,high}, %r1274;
 mov.b16 %rs3447, low;}
	// end inline asm
	// begin inline asm
	{add.f16 %rs3448,%rs3449,%rs3447;
}
	// end inline asm
	st.local.u16 	[%rd289+6], %rs3448;
	ld.local.u16 	%rs3455, [%rd289+8];
	// begin inline asm
	{  mov.b32 %r1280, {%rs3455,%rs3455};}

	// end inline asm
	// begin inline asm
	{shfl.sync.bfly.b32 %r1281,%r1280,%r1304,%r149,%r1306;
}
	// end inline asm
	// begin inline asm
	{.reg .f16 low,high;
 mov.b32 {low,high}, %r1281;
 mov.b16 %rs3453, low;}
	// end inline asm
	// begin inline asm
	{add.f16 %rs3454,%rs3455,%rs3453;
}
	// end inline asm
	st.local.u16 	[%rd289+8], %rs3454;
	ld.local.u16 	%rs3461, [%rd289+10];
	// begin inline asm
	{  mov.b32 %r1287, {%rs3461,%rs3461};}

	// end inline asm
	// begin inline asm
	{shfl.sync.bfly.b32 %r1288,%r1287,%r1304,%r149,%r1306;
}
	// end inline asm
	// begin inline asm
	{.reg .f16 low,high;
 mov.b32 {low,high}, %r1288;
 mov.b16 %rs3459, low;}
	// end inline asm
	// begin inline asm
	{add.f16 %rs3460,%rs3461,%rs3459;
}
	// end inline asm
	st.local.u16 	[%rd289+10], %rs3460;
	ld.local.u16 	%rs3467, [%rd289+12];
	// begin inline asm
	{  mov.b32 %r1294, {%rs3467,%rs3467};}

	// end inline asm
	// begin inline asm
	{shfl.sync.bfly.b32 %r1295,%r1294,%r1304,%r149,%r1306;
}
	// end inline asm
	// begin inline asm
	{.reg .f16 low,high;
 mov.b32 {low,high}, %r1295;
 mov.b16 %rs3465, low;}
	// end inline asm
	// begin inline asm
	{add.f16 %rs3466,%rs3467,%rs3465;
}
	// end inline asm
	st.local.u16 	[%rd289+12], %rs3466;
	ld.local.u16 	%rs3473, [%rd289+14];
	// begin inline asm
	{  mov.b32 %r1301, {%rs3473,%rs3473};}

	// end inline asm
	// begin inline asm
	{shfl.sync.bfly.b32 %r1302,%r1301,%r1304,%r149,%r1306;
}
	// end inline asm
	// begin inline asm
	{.reg .f16 low,high;
 mov.b32 {low,high}, %r1302;
 mov.b16 %rs3471, low;}
	// end inline asm
	// begin inline asm
	{add.f16 %rs3472,%rs3473,%rs3471;
}
	// end inline asm
	st.local.u16 	[%rd289+14], %rs3472;
	add.s64 	%rd290, %rd290, -16;
	add.s64 	%rd289, %rd289, 32;
	setp.ne.s64 	%p42, %rd290, 0;
	@%p42 bra 	$L__BB5_59;
$L__BB5_60:
	setp.eq.s64 	%p43, %rd22, 0;
	@%p43 bra 	$L__BB5_70;
	setp.lt.u64 	%p44, %rd22, 8;
	@%p44 bra 	$L__BB5_63;
	shl.b64 	%rd244, %rd292, 1;
	add.s64 	%rd245, %rd2, %rd244;
	ld.local.u16 	%rs3475, [%rd245];
	// begin inline asm
	{  mov.b32 %r1308, {%rs3475,%rs3475};}

	// end inline asm
	mov.b32 	%r1360, 1;
	mov.b32 	%r1362, -1;
	// begin inline asm
	{shfl.sync.bfly.b32 %r1309,%r1308,%r1360,%r149,%r1362;
}
	// end inline asm
	// begin inline asm
	{.reg .f16 low,high;
 mov.b32 {low,high}, %r1309;
 mov.b16 %rs3477, low;}
	// end inline asm
	// begin inline asm
	{add.f16 %rs3478,%rs3475,%rs3477;
}
	// end inline asm
	st.local.u16 	[%rd245], %rs3478;
	ld.local.u16 	%rs3485, [%rd245+2];
	// begin inline asm
	{  mov.b32 %r1315, {%rs3485,%rs3485};}

	// end inline asm
	// begin inline asm
	{shfl.sync.bfly.b32 %r1316,%r1315,%r1360,%r149,%r1362;
}
	// end inline asm
	// begin inline asm
	{.reg .f16 low,high;
 mov.b32 {low,high}, %r1316;
 mov.b16 %rs3483, low;}
	// end inline asm
	// begin inline asm
	{add.f16 %rs3484,%rs3485,%rs3483;
}
	// end inline asm
	st.local.u16 	[%rd245+2], %rs3484;
	ld.local.u16 	%rs3491, [%rd245+4];
	// begin inline asm
	{  mov.b32 %r1322, {%rs3491,%rs3491};}

	// end inline asm
	// begin inline asm
	{shfl.sync.bfly.b32 %r1323,%r1322,%r1360,%r149,%r1362;
}
	// end inline asm
	// begin inline asm
	{.reg .f16 low,high;
 mov.b32 {low,high}, %r1323;
 mov.b16 %rs3489, low;}
	// end inline asm
	// begin inline asm
	{add.f16 %rs3490,%rs3491,%rs3489;
}
	// end inline asm
	st.local.u16 	[%rd245+4], %rs3490;
	ld.local.u16 	%rs3497, [%rd245+6];
	// begin inline asm
	{  mov.b32 %r1329, {%rs3497,%rs3497};}

	// end inline asm
	// begin inline asm
	{shfl.sync.bfly.b32 %r1330,%r1329,%r1360,%r149,%r1362;
}
	// end inline asm
	// begin inline asm
	{.reg .f16 low,high;
 mov.b32 {low,high}, %r1330;
 mov.b16 %rs3495, low;}
	// end inline asm
	// begin inline asm
	{add.f16 %rs3496,%rs3497,%rs3495;
}
	// end inline asm
	st.local.u16 	[%rd245+6], %rs3496;
	ld.local.u16 	%rs3503, [%rd245+8];
	// begin inline asm
	{  mov.b32 %r1336, {%rs3503,%rs3503};}

	// end inline asm
	// begin inline asm
	{shfl.sync.bfly.b32 %r1337,%r1336,%r1360,%r149,%r1362;
}
	// end inline asm
	// begin inline asm
	{.reg .f16 low,high;
 mov.b32 {low,high}, %r1337;
 mov.b16 %rs3501, low;}
	// end inline asm
	// begin inline asm
	{add.f16 %rs3502,%rs3503,%rs3501;
}
	// end inline asm
	st.local.u16 	[%rd245+8], %rs3502;
	ld.local.u16 	%rs3509, [%rd245+10];
	// begin inline asm
	{  mov.b32 %r1343, {%rs3509,%rs3509};}

	// end inline asm
	// begin inline asm
	{shfl.sync.bfly.b32 %r1344,%r1343,%r1360,%r149,%r1362;
}
	// end inline asm
	// begin inline asm
	{.reg .f16 low,high;
 mov.b32 {low,high}, %r1344;
 mov.b16 %rs3507, low;}
	// end inline asm
	// begin inline asm
	{add.f16 %rs3508,%rs3509,%rs3507;
}
	// end inline asm
	st.local.u16 	[%rd245+10], %rs3508;
	ld.local.u16 	%rs3515, [%rd245+12];
	// begin inline asm
	{  mov.b32 %r1350, {%rs3515,%rs3515};}

	// end inline asm
	// begin inline asm
	{shfl.sync.bfly.b32 %r1351,%r1350,%r1360,%r149,%r1362;
}
	// end inline asm
	// begin inline asm
	{.reg .f16 low,high;
 mov.b32 {low,high}, %r1351;
 mov.b16 %rs3513, low;}
	// end inline asm
	// begin inline asm
	{add.f16 %rs3514,%rs3515,%rs3513;
}
	// end inline asm
	st.local.u16 	[%rd245+12], %rs3514;
	ld.local.u16 	%rs3521, [%rd245+14];
	// begin inline asm
	{  mov.b32 %r1357, {%rs3521,%rs3521};}

	// end inline asm
	// begin inline asm
	{shfl.sync.bfly.b32 %r1358,%r1357,%r1360,%r149,%r1362;
}
	// end inline asm
	// begin inline asm
	{.reg .f16 low,high;
 mov.b32 {low,high}, %r1358;
 mov.b16 %rs3519, low;}
	// end inline asm
	// begin inline asm
	{add.f16 %rs3520,%rs3521,%rs3519;
}
	// end inline asm
	st.local.u16 	[%rd245+14], %rs3520;
	add.s64 	%rd292, %rd292, 8;
$L__BB5_63:
	setp.eq.s64 	%p45, %rd23, 0;
	@%p45 bra 	$L__BB5_70;
	and.b64  	%rd87, %rd116, 3;
	setp.lt.u64 	%p46, %rd23, 4;
	@%p46 bra 	$L__BB5_66;
	shl.b64 	%rd246, %rd292, 1;
	add.s64 	%rd247, %rd2, %rd246;
	ld.local.u16 	%rs3523, [%rd247];
	// begin inline asm
	{  mov.b32 %r1364, {%rs3523,%rs3523};}

	// end inline asm
	mov.b32 	%r1388, 1;
	mov.b32 	%r1390, -1;
	// begin inline asm
	{shfl.sync.bfly.b32 %r1365,%r1364,%r1388,%r149,%r1390;
}
	// end inline asm
	// begin inline asm
	{.reg .f16 low,high;
 mov.b32 {low,high}, %r1365;
 mov.b16 %rs3525, low;}
	// end inline asm
	// begin inline asm
	{add.f16 %rs3526,%rs3523,%rs3525;
}
	// end inline asm
	st.local.u16 	[%rd247], %rs3526;
	ld.local.u16 	%rs3533, [%rd247+2];
	// begin inline asm
	{  mov.b32 %r1371, {%rs3533,%rs3533};}

	// end inline asm
	// begin inline asm
	{shfl.sync.bfly.b32 %r1372,%r1371,%r1388,%r149,%r1390;
}
	// end inline asm
	// begin inline asm
	{.reg .f16 low,high;
 mov.b32 {low,high}, %r1372;
 mov.b16 %rs3531, low;}
	// end inline asm
	// begin inline asm
	{add.f16 %rs3532,%rs3533,%rs3531;
}
	// end inline asm
	st.local.u16 	[%rd247+2], %rs3532;
	ld.local.u16 	%rs3539, [%rd247+4];
	// begin inline asm
	{  mov.b32 %r1378, {%rs3539,%rs3539};}

	// end inline asm
	// begin inline asm
	{shfl.sync.bfly.b32 %r1379,%r1378,%r1388,%r149,%r1390;
}
	// end inline asm
	// begin inline asm
	{.reg .f16 low,high;
 mov.b32 {low,high}, %r1379;
 mov.b16 %rs3537, low;}
	// end inline asm
	// begin inline asm
	{add.f16 %rs3538,%rs3539,%rs3537;
}
	// end inline asm
	st.local.u16 	[%rd247+4], %rs3538;
	ld.local.u16 	%rs3545, [%rd247+6];
	// begin inline asm
	{  mov.b32 %r1385, {%rs3545,%rs3545};}

	// end inline asm
	// begin inline asm
	{shfl.sync.bfly.b32 %r1386,%r1385,%r1388,%r149,%r1390;
}
	// end inline asm
	// begin inline asm
	{.reg .f16 low,high;
 mov.b32 {low,high}, %r1386;
 mov.b16 %rs3543, low;}
	// end inline asm
	// begin inline asm
	{add.f16 %rs3544,%rs3545,%rs3543;
}
	// end inline asm
	st.local.u16 	[%rd247+6], %rs3544;
	add.s64 	%rd292, %rd292, 4;
$L__BB5_66:
	setp.eq.s64 	%p47, %rd87, 0;
	@%p47 bra 	$L__BB5_70;
	shl.b64 	%rd248, %rd292, 1;
	add.s64 	%rd90, %rd2, %rd248;
	ld.local.u16 	%rs3547, [%rd90];
	// begin inline asm
	{  mov.b32 %r1392, {%rs3547,%rs3547};}

	// end inline asm
	mov.b32 	%r1395, 1;
	mov.b32 	%r1397, -1;
	// begin inline asm
	{shfl.sync.bfly.b32 %r1393,%r1392,%r1395,%r149,%r1397;
}
	// end inline asm
	// begin inline asm
	{.reg .f16 low,high;
 mov.b32 {low,high}, %r1393;
 mov.b16 %rs3549, low;}
	// end inline asm
	// begin inline asm
	{add.f16 %rs3550,%rs3547,%rs3549;
}
	// end inline asm
	st.local.u16 	[%rd90], %rs3550;
	setp.eq.s64 	%p48, %rd87, 1;
	@%p48 bra 	$L__BB5_70;
	ld.local.u16 	%rs3553, [%rd90+2];
	// begin inline asm
	{  mov.b32 %r1399, {%rs3553,%rs3553};}

	// end inline asm
	mov.b32 	%r1402, 1;
	mov.b32 	%r1404, -1;
	// begin inline asm
	{shfl.sync.bfly.b32 %r1400,%r1399,%r1402,%r149,%r1404;
}
	// end inline asm
	// begin inline asm
	{.reg .f16 low,high;
 mov.b32 {low,high}, %r1400;
 mov.b16 %rs3555, low;}
	// end inline asm
	// begin inline asm
	{add.f16 %rs3556,%rs3553,%rs3555;
}
	// end inline asm
	st.local.u16 	[%rd90+2], %rs3556;
	setp.eq.s64 	%p49, %rd87, 2;
	@%p49 bra 	$L__BB5_70;
	ld.local.u16 	%rs3559, [%rd90+4];
	// begin inline asm
	{  mov.b32 %r1406, {%rs3559,%rs3559};}

	// end inline asm
	mov.b32 	%r1409, 1;
	mov.b32 	%r1411, -1;
	// begin inline asm
	{shfl.sync.bfly.b32 %r1407,%r1406,%r1409,%r149,%r1411;
}
	// end inline asm
	// begin inline asm
	{.reg .f16 low,high;
 mov.b32 {low,high}, %r1407;
 mov.b16 %rs3561, low;}
	// end inline asm
	// begin inline asm
	{add.f16 %rs3562,%rs3559,%rs3561;
}
	// end inline asm
	st.local.u16 	[%rd90+4], %rs3562;
$L__BB5_70:
	setp.lt.u64 	%p50, %rd21, 15;
	cvt.u32.u64 	%r1413, %rd4;
	mul.lo.s64 	%rd91, %rd116, %rd5;
	shl.b32 	%r1414, %r1413, 3;
	cvt.u64.u32 	%rd92, %r1414;
	add.s64 	%rd93, %rd91, %rd92;
	mov.b64 	%rd297, 0;
	@%p50 bra 	$L__BB5_73;
	and.b64  	%rd297, %rd116, -16;
	shl.b64 	%rd250, %rd91, 1;
	shl.b64 	%rd251, %rd4, 4;
	add.s64 	%rd252, %rd250, %rd251;
	add.s64 	%rd253, %rd252, %rd1;
	add.s64 	%rd295, %rd253, 16;
	add.s64 	%rd294, %rd2, 16;
	mov.u64 	%rd296, %rd297;
$L__BB5_72:
	.pragma "nounroll";
	ld.local.v4.b32 	{%r1415, %r1416, %r1417, %r1418}, [%rd294+-16];
	mov.b32 	{%rs3565, %rs3566}, %r1418;
	mov.b32 	{%rs3567, %rs3568}, %r1417;
	mov.b32 	{%rs3569, %rs3570}, %r1416;
	mov.b32 	{%rs3571, %rs3572}, %r1415;
	st.global.u16 	[%rd295+-16], %rs3571;
	st.global.u16 	[%rd295+-14], %rs3572;
	st.global.u16 	[%rd295+-12], %rs3569;
	st.global.u16 	[%rd295+-10], %rs3570;
	st.global.u16 	[%rd295+-8], %rs3567;
	st.global.u16 	[%rd295+-6], %rs3568;
	st.global.u16 	[%rd295+-4], %rs3565;
	st.global.u16 	[%rd295+-2], %rs3566;
	ld.local.v4.b32 	{%r1419, %r1420, %r1421, %r1422}, [%rd294];
	mov.b32 	{%rs3573, %rs3574}, %r1422;
	mov.b32 	{%rs3575, %rs3576}, %r1421;
	mov.b32 	{%rs3577, %rs3578}, %r1420;
	mov.b32 	{%rs3579, %rs3580}, %r1419;
	st.global.u16 	[%rd295], %rs3579;
	st.global.u16 	[%rd295+2], %rs3580;
	st.global.u16 	[%rd295+4], %rs3577;
	st.global.u16 	[%rd295+6], %rs3578;
	st.global.u16 	[%rd295+8], %rs3575;
	st.global.u16 	[%rd295+10], %rs3576;
	st.global.u16 	[%rd295+12], %rs3573;
	st.global.u16 	[%rd295+14], %rs3574;
	add.s64 	%rd296, %rd296, -16;
	add.s64 	%rd295, %rd295, 32;
	add.s64 	%rd294, %rd294, 32;
	setp.ne.s64 	%p51, %rd296, 0;
	@%p51 bra 	$L__BB5_72;
$L__BB5_73:
	setp.eq.s64 	%p52, %rd22, 0;
	@%p52 bra 	$L__BB5_82;
	setp.lt.u64 	%p53, %rd22, 8;
	@%p53 bra 	$L__BB5_76;
	add.s64 	%rd254, %rd93, %rd297;
	shl.b64 	%rd255, %rd254, 1;
	add.s64 	%rd256, %rd1, %rd255;
	shl.b64 	%rd257, %rd297, 1;
	add.s64 	%rd258, %rd2, %rd257;
	ld.local.u16 	%rs3581, [%rd258];
	st.global.u16 	[%rd256], %rs3581;
	ld.local.u16 	%rs3582, [%rd258+2];
	st.global.u16 	[%rd256+2], %rs3582;
	ld.local.u16 	%rs3583, [%rd258+4];
	st.global.u16 	[%rd256+4], %rs3583;
	ld.local.u16 	%rs3584, [%rd258+6];
	st.global.u16 	[%rd256+6], %rs3584;
	ld.local.u16 	%rs3585, [%rd258+8];
	st.global.u16 	[%rd256+8], %rs3585;
	ld.local.u16 	%rs3586, [%rd258+10];
	st.global.u16 	[%rd256+10], %rs3586;
	ld.local.u16 	%rs3587, [%rd258+12];
	st.global.u16 	[%rd256+12], %rs3587;
	ld.local.u16 	%rs3588, [%rd258+14];
	st.global.u16 	[%rd256+14], %rs3588;
	add.s64 	%rd297, %rd297, 8;
$L__BB5_76:
	setp.eq.s64 	%p54, %rd23, 0;
	@%p54 bra 	$L__BB5_82;
	and.b64  	%rd300, %rd116, 3;
	setp.lt.u64 	%p55, %rd23, 4;
	@%p55 bra 	$L__BB5_79;
	add.s64 	%rd259, %rd93, %rd297;
	shl.b64 	%rd260, %rd259, 1;
	add.s64 	%rd261, %rd1, %rd260;
	shl.b64 	%rd262, %rd297, 1;
	add.s64 	%rd263, %rd2, %rd262;
	ld.local.u16 	%rs3589, [%rd263];
	st.global.u16 	[%rd261], %rs3589;
	ld.local.u16 	%rs3590, [%rd263+2];
	st.global.u16 	[%rd261+2], %rs3590;
	ld.local.u16 	%rs3591, [%rd263+4];
	st.global.u16 	[%rd261+4], %rs3591;
	ld.local.u16 	%rs3592, [%rd263+6];
	st.global.u16 	[%rd261+6], %rs3592;
	add.s64 	%rd297, %rd297, 4;
$L__BB5_79:
	setp.eq.s64 	%p56, %rd300, 0;
	@%p56 bra 	$L__BB5_82;
	shl.b64 	%rd264, %rd297, 1;
	add.s64 	%rd302, %rd2, %rd264;
	add.s64 	%rd265, %rd297, %rd91;
	add.s64 	%rd266, %rd265, %rd92;
	shl.b64 	%rd267, %rd266, 1;
	add.s64 	%rd301, %rd1, %rd267;
$L__BB5_81:
	.pragma "nounroll";
	ld.local.u16 	%rs3593, [%rd302];
	st.global.u16 	[%rd301], %rs3593;
	add.s64 	%rd302, %rd302, 2;
	add.s64 	%rd301, %rd301, 2;
	add.s64 	%rd300, %rd300, -1;
	setp.ne.s64 	%p57, %rd300, 0;
	@%p57 bra 	$L__BB5_81;
$L__BB5_82:
	ret;

}


// ===== COMPILED SASS (sm_100) =====

	.target	sm_100

	.elftype	@"ET_EXEC"


//--------------------- .note.nv.tkinfo           --------------------------
	.section	.note.nv.tkinfo,"",@"SHT_NOTE"
	.sectionflags	@"SHF_NOTE_NV_TKINFO"
	.tkinfo
        /*0018*/ 	.word	0x00000002
        /*0030*/ 	.string	""
        /*0030*/ 	.string	"ptxas"
        /*0030*/ 	.string	"Cuda compilation tools, release 13.0, V13.0.88"
        /*0030*/ 	.string	"Build cuda_13.0.r13.0/compiler.36424714_0"
        /*0030*/ 	.string	"-arch sm_100 -m 64 "



//--------------------- .note.nv.cuinfo           --------------------------
	.section	.note.nv.cuinfo,"",@"SHT_NOTE"
	.sectionflags	@"SHF_NOTE_NV_CUINFO"
        /*0018*/ 	.short	0x0002
        /*001a*/ 	.short	0x0064
        /*001c*/ 	.short	0x0082
	.zero		2


//--------------------- .nv.info                  --------------------------
	.section	.nv.info,"",@"SHT_CUDA_INFO"
	.align	4


	//----- nvinfo : EIATTR_REGCOUNT
	.align		4
        /*0000*/ 	.byte	0x04, 0x2f
        /*0002*/ 	.short	(.L_1 - .L_0)
	.align		4
.L_0:
        /*0004*/ 	.word	index@(_Z13mySGemvKernelPK6__halfS1_PS_mm)
        /*0008*/ 	.word	0x00000026


	//----- nvinfo : EIATTR_FRAME_SIZE
	.align		4
.L_1:
        /*000c*/ 	.byte	0x04, 0x11
        /*000e*/ 	.short	(.L_3 - .L_2)
	.align		4
.L_2:
        /*0010*/ 	.word	index@(_Z13mySGemvKernelPK6__halfS1_PS_mm)
        /*0014*/ 	.word	0x00000000


	//----- nvinfo : EIATTR_REGCOUNT
	.align		4
.L_3:
        /*0018*/ 	.byte	0x04, 0x2f
        /*001a*/ 	.short	(.L_5 - .L_4)
	.align		4
.L_4:
        /*001c*/ 	.word	index@(_Z19mySGemvKernel_StageP6__halfS0_S0_mm)
        /*0020*/ 	.word	0x00000026


	//----- nvinfo : EIATTR_FRAME_SIZE
	.align		4
.L_5:
        /*0024*/ 	.byte	0x04, 0x11
        /*0026*/ 	.short	(.L_7 - .L_6)
	.align		4
.L_6:
        /*0028*/ 	.word	index@(_Z19mySGemvKernel_StageP6__halfS0_S0_mm)
        /*002c*/ 	.word	0x00000000


	//----- nvinfo : EIATTR_REGCOUNT
	.align		4
.L_7:
        /*0030*/ 	.byte	0x04, 0x2f
        /*0032*/ 	.short	(.L_9 - .L_8)
	.align		4
.L_8:
        /*0034*/ 	.word	index@(_Z20mySGemvKernel_Stage2PK6__halfS1_PS_mmm)
        /*0038*/ 	.word	0x00000026


	//----- nvinfo : EIATTR_FRAME_SIZE
	.align		4
.L_9:
        /*003c*/ 	.byte	0x04, 0x11
        /*003e*/ 	.short	(.L_11 - .L_10)
	.align		4
.L_10:
        /*0040*/ 	.word	index@(_Z20mySGemvKernel_Stage2PK6__halfS1_PS_mmm)
        /*0044*/ 	.word	0x00000000


	//----- nvinfo : EIATTR_REGCOUNT
	.align		4
.L_11:
        /*0048*/ 	.byte	0x04, 0x2f
        /*004a*/ 	.short	(.L_13 - .L_12)
	.align		4
.L_12:
        /*004c*/ 	.word	index@(_Z20mySGemvKernel_Stage3PK6__halfS1_PS_mmm)
        /*0050*/ 	.word	0x00000026


	//----- nvinfo : EIATTR_FRAME_SIZE
	.align		4
.L_13:
        /*0054*/ 	.byte	0x04, 0x11
        /*0056*/ 	.short	(.L_15 - .L_14)
	.align		4
.L_14:
        /*0058*/ 	.word	index@(_Z20mySGemvKernel_Stage3PK6__halfS1_PS_mmm)
        /*005c*/ 	.word	0x00000000


	//----- nvinfo : EIATTR_REGCOUNT
	.align		4
.L_15:
        /*0060*/ 	.byte	0x04, 0x2f
        /*0062*/ 	.short	(.L_17 - .L_16)
	.align		4
.L_16:
        /*0064*/ 	.word	index@(_Z20mySGemvKernel_Stage4PK6__halfS1_PS_mmm)
        /*0068*/ 	.word	0x0000002c


	//----- nvinfo : EIATTR_FRAME_SIZE
	.align		4
.L_17:
        /*006c*/ 	.byte	0x04, 0x11
        /*006e*/ 	.short	(.L_19 - .L_18)
	.align		4
.L_18:
        /*0070*/ 	.word	index@(_Z20mySGemvKernel_Stage4PK6__halfS1_PS_mmm)
        /*0074*/ 	.word	0x00000000


	//----- nvinfo : EIATTR_REGCOUNT
	.align		4
.L_19:
        /*0078*/ 	.byte	0x04, 0x2f
        /*007a*/ 	.short	(.L_21 - .L_20)
	.align		4
.L_20:
        /*007c*/ 	.word	index@(_Z20mySGemvKernel_Stage5PK6__halfS1_PS_mmm)
        /*0080*/ 	.word	0x00000028


	//----- nvinfo : EIATTR_FRAME_SIZE
	.align		4
.L_21:
        /*0084*/ 	.byte	0x04, 0x11
        /*0086*/ 	.short	(.L_23 - .L_22)
	.align		4
.L_22:
        /*0088*/ 	.word	index@(_Z20mySGemvKernel_Stage5PK6__halfS1_PS_mmm)
        /*008c*/ 	.word	0x00000010


	//----- nvinfo : EIATTR_MIN_STACK_SIZE
	.align		4
.L_23:
        /*0090*/ 	.byte	0x04, 0x12
        /*0092*/ 	.short	(.L_25 - .L_24)
	.align		4
.L_24:
        /*0094*/ 	.word	index@(_Z20mySGemvKernel_Stage5PK6__halfS1_PS_mmm)
        /*0098*/ 	.word	0x00000010


	//----- nvinfo : EIATTR_MIN_STACK_SIZE
	.align		4
.L_25:
        /*009c*/ 	.byte	0x04, 0x12
        /*009e*/ 	.short	(.L_27 - .L_26)
	.align		4
.L_26:
        /*00a0*/ 	.word	index@(_Z20mySGemvKernel_Stage4PK6__halfS1_PS_mmm)
        /*00a4*/ 	.word	0x00000000


	//----- nvinfo : EIATTR_MIN_STACK_SIZE
	.align		4
.L_27:
        /*00a8*/ 	.byte	0x04, 0x12
        /*00aa*/ 	.short	(.L_29 - .L_28)
	.align		4
.L_28:
        /*00ac*/ 	.word	index@(_Z20mySGemvKernel_Stage3PK6__halfS1_PS_mmm)
        /*00b0*/ 	.word	0x00000000


	//----- nvinfo : EIATTR_MIN_STACK_SIZE
	.align		4
.L_29:
        /*00b4*/ 	.byte	0x04, 0x12
        /*00b6*/ 	.short	(.L_31 - .L_30)
	.align		4
.L_30:
        /*00b8*/ 	.word	index@(_Z20mySGemvKernel_Stage2PK6__halfS1_PS_mmm)
        /*00bc*/ 	.word	0x00000000


	//----- nvinfo : EIATTR_MIN_STACK_SIZE
	.align		4
.L_31:
        /*00c0*/ 	.byte	0x04, 0x12
        /*00c2*/ 	.short	(.L_33 - .L_32)
	.align		4
.L_32:
        /*00c4*/ 	.word	index@(_Z19mySGemvKernel_StageP6__halfS0_S0_mm)
        /*00c8*/ 	.word	0x00000000


	//----- nvinfo : EIATTR_MIN_STACK_SIZE
	.align		4
.L_33:
        /*00cc*/ 	.byte	0x04, 0x12
        /*00ce*/ 	.short	(.L_35 - .L_34)
	.align		4
.L_34:
        /*00d0*/ 	.word	index@(_Z13mySGemvKernelPK6__halfS1_PS_mm)
        /*00d4*/ 	.word	0x00000000
.L_35:


//--------------------- .nv.compat                --------------------------
	.section	.nv.compat,"",@"SHT_CUDA_COMPAT_INFO"
	.align	4
        /*0000*/ 	.byte	0x02, 0x09, 0x00, 0x00, 0x02, 0x02, 0x01, 0x00, 0x02, 0x05, 0x05, 0x00, 0x03, 0x07, 0x01, 0x01
        /*0010*/ 	.byte	0x02, 0x03, 0x00, 0x00, 0x02, 0x06, 0x01, 0x00, 0x04, 0x0b, 0x08, 0x00, 0x09, 0x00, 0x00, 0x00
        /*0020*/ 	.byte	0x00, 0x00, 0x00, 0x00


//--------------------- .nv.info._Z20mySGemvKernel_Stage5PK6__halfS1_PS_mmm --------------------------
	.section	.nv.info._Z20mySGemvKernel_Stage5PK6__halfS1_PS_mmm,"",@"SHT_CUDA_INFO"
	.sectionflags	@""
	.align	4


	//----- nvinfo : EIATTR_CUDA_API_VERSION
	.align		4
        /*0000*/ 	.byte	0x04, 0x37
        /*0002*/ 	.short	(.L_37 - .L_36)
.L_36:
        /*0004*/ 	.word	0x00000082


	//----- nvinfo : EIATTR_KPARAM_INFO
	.align		4
.L_37:
        /*0008*/ 	.byte	0x04, 0x17
        /*000a*/ 	.short	(.L_39 - .L_38)
.L_38:
        /*000c*/ 	.word	0x00000000
        /*0010*/ 	.short	0x0005
        /*0012*/ 	.short	0x0028
        /*0014*/ 	.byte	0x00, 0xf0, 0x21, 0x00


	//----- nvinfo : EIATTR_KPARAM_INFO
	.align		4
.L_39:
        /*0018*/ 	.byte	0x04, 0x17
        /*001a*/ 	.short	(.L_41 - .L_40)
.L_40:
        /*001c*/ 	.word	0x00000000
        /*0020*/ 	.short	0x0004
        /*0022*/ 	.short	0x0020
        /*0024*/ 	.byte	0x00, 0xf0, 0x21, 0x00


	//----- nvinfo : EIATTR_KPARAM_INFO
	.align		4
.L_41:
        /*0028*/ 	.byte	0x04, 0x17
        /*002a*/ 	.short	(.L_43 - .L_42)
.L_42:
        /*002c*/ 	.word	0x00000000
        /*0030*/ 	.short	0x0003
        /*0032*/ 	.short	0x0018
        /*0034*/ 	.byte	0x00, 0xf0, 0x21, 0x00


	//----- nvinfo : EIATTR_KPARAM_INFO
	.align		4
.L_43:
        /*0038*/ 	.byte	0x04, 0x17
        /*003a*/ 	.short	(.L_45 - .L_44)
.L_44:
        /*003c*/ 	.word	0x00000000
        /*0040*/ 	.short	0x0002
        /*0042*/ 	.short	0x0010
        /*0044*/ 	.byte	0x00, 0xf5, 0x21, 0x00


	//----- nvinfo : EIATTR_KPARAM_INFO
	.align		4
.L_45:
        /*0048*/ 	.byte	0x04, 0x17
        /*004a*/ 	.short	(.L_47 - .L_46)
.L_46:
        /*004c*/ 	.word	0x00000000
        /*0050*/ 	.short	0x0001
        /*0052*/ 	.short	0x0008
        /*0054*/ 	.byte	0x00, 0xf5, 0x21, 0x00


	//----- nvinfo : EIATTR_KPARAM_INFO
	.align		4
.L_47:
        /*0058*/ 	.byte	0x04, 0x17
        /*005a*/ 	.short	(.L_49 - .L_48)
.L_48:
        /*005c*/ 	.word	0x00000000
        /*0060*/ 	.short	0x0000
        /*0062*/ 	.short	0x0000
        /*0064*/ 	.byte	0x00, 0xf5, 0x21, 0x00


	//----- nvinfo : EIATTR_SPARSE_MMA_MASK
	.align		4
.L_49:
        /*0068*/ 	.byte	0x03, 0x50
        /*006a*/ 	.short	0x0000


	//----- nvinfo : EIATTR_MAXREG_COUNT
	.align		4
        /*006c*/ 	.byte	0x03, 0x1b
        /*006e*/ 	.short	0x00ff


	//----- nvinfo : EIATTR_MERCURY_ISA_VERSION
	.align		4
        /*0070*/ 	.byte	0x03, 0x5f
        /*0072*/ 	.short	0x0101


	//----- nvinfo : EIATTR_COOP_GROUP_MASK_REGIDS
	.align		4
        /*0074*/ 	.byte	0x04, 0x29
        /*0076*/ 	.short	(.L_51 - .L_50)


	//   ....[0]....
.L_50:
        /*0078*/ 	.word	0xffffffff


	//   ....[1]....
        /*007c*/ 	.word	0xffffffff


	//   ....[2]....
        /*0080*/ 	.word	0xffffffff


	//   ....[3]....
        /*0084*/ 	.word	0xffffffff


	//   ....[4]....
        /*0088*/ 	.word	0xffffffff


	//   ....[5]....
        /*008c*/ 	.word	0xffffffff


	//   ....[6]....
        /*0090*/ 	.word	0xffffffff


	//   ....[7]....
        /*0094*/ 	.word	0xffffffff


	//   ....[8]....
        /*0098*/ 	.word	0xffffffff


	//   ....[9]....
        /*009c*/ 	.word	0xffffffff


	//   ....[10]....
        /*00a0*/ 	.word	0xffffffff


	//   ....[11]....
        /*00a4*/ 	.word	0xffffffff


	//   ....[12]....
        /*00a8*/ 	.word	0xffffffff


	//   ....[13]....
        /*00ac*/ 	.word	0xffffffff


	//   ....[14]....
        /*00b0*/ 	.word	0xffffffff


	//   ....[15]....
        /*00b4*/ 	.word	0xffffffff


	//   ....[16]....
        /*00b8*/ 	.word	0xffffffff


	//   ....[17]....
        /*00bc*/ 	.word	0xffffffff


	//   ....[18]....
        /*00c0*/ 	.word	0xffffffff


	//   ....[19]....
        /*00c4*/ 	.word	0xffffffff


	//   ....[20]....
        /*00c8*/ 	.word	0xffffffff


	//   ....[21]....
        /*00cc*/ 	.word	0xffffffff


	//   ....[22]....
        /*00d0*/ 	.word	0xffffffff


	//   ....[23]....
        /*00d4*/ 	.word	0xffffffff


	//   ....[24]....
        /*00d8*/ 	.word	0xffffffff


	//   ....[25]....
        /*00dc*/ 	.word	0xffffffff


	//   ....[26]....
        /*00e0*/ 	.word	0xffffffff


	//   ....[27]....
        /*00e4*/ 	.word	0xffffffff


	//   ....[28]....
        /*00e8*/ 	.word	0xffffffff


	//   ....[29]....
        /*00ec*/ 	.word	0xffffffff


	//   ....[30]....
        /*00f0*/ 	.word	0xffffffff


	//   ....[31]....
        /*00f4*/ 	.word	0xffffffff


	//   ....[32]....
        /*00f8*/ 	.word	0xffffffff


	//   ....[33]....
        /*00fc*/ 	.word	0xffffffff


	//   ....[34]....
        /*0100*/ 	.word	0xffffffff


	//   ....[35]....
        /*0104*/ 	.word	0xffffffff


	//   ....[36]....
        /*0108*/ 	.word	0xffffffff


	//   ....[37]....
        /*010c*/ 	.word	0xffffffff


	//   ....[38]....
        /*0110*/ 	.word	0xffffffff


	//   ....[39]....
        /*0114*/ 	.word	0xffffffff


	//   ....[40]....
        /*0118*/ 	.word	0xffffffff


	//   ....[41]....
        /*011c*/ 	.word	0xffffffff


	//   ....[42]....
        /*0120*/ 	.word	0xffffffff


	//   ....[43]....
        /*0124*/ 	.word	0xffffffff


	//   ....[44]....
        /*0128*/ 	.word	0xffffffff


	//   ....[45]....
        /*012c*/ 	.word	0xffffffff


	//   ....[46]....
        /*0130*/ 	.word	0xffffffff


	//   ....[47]....
        /*0134*/ 	.word	0xffffffff


	//   ....[48]....
        /*0138*/ 	.word	0xffffffff


	//   ....[49]....
        /*013c*/ 	.word	0xffffffff


	//   ....[50]....
        /*0140*/ 	.word	0xffffffff


	//   ....[51]....
        /*0144*/ 	.word	0xffffffff


	//   ....[52]....
        /*0148*/ 	.word	0xffffffff


	//   ....[53]....
        /*014c*/ 	.word	0xffffffff


	//   ....[54]....
        /*0150*/ 	.word	0xffffffff


	//   ....[55]....
        /*0154*/ 	.word	0xffffffff


	//   ....[56]....
        /*0158*/ 	.word	0xffffffff


	//   ....[57]....
        /*015c*/ 	.word	0xffffffff


	//   ....[58]....
        /*0160*/ 	.word	0xffffffff


	//   ....[59]....
        /*0164*/ 	.word	0xffffffff


	//   ....[60]....
        /*0168*/ 	.word	0xffffffff


	//   ....[61]....
        /*016c*/ 	.word	0xffffffff


	//   ....[62]....
        /*0170*/ 	.word	0xffffffff


	//   ....[63]....
        /*0174*/ 	.word	0xffffffff


	//   ....[64]....
        /*0178*/ 	.word	0xffffffff


	//   ....[65]....
        /*017c*/ 	.word	0xffffffff


	//   ....[66]....
        /*0180*/ 	.word	0xffffffff


	//   ....[67]....
        /*0184*/ 	.word	0xffffffff


	//   ....[68]....
        /*0188*/ 	.word	0xffffffff


	//   ....[69]....
        /*018c*/ 	.word	0xffffffff


	//   ....[70]....
        /*0190*/ 	.word	0xffffffff


	//   ....[71]....
        /*0194*/ 	.word	0xffffffff


	//   ....[72]....
        /*0198*/ 	.word	0xffffffff


	//   ....[73]....
        /*019c*/ 	.word	0xffffffff


	//   ....[74]....
        /*01a0*/ 	.word	0xffffffff


	//   ....[75]....
        /*01a4*/ 	.word	0xffffffff


	//   ....[76]....
        /*01a8*/ 	.word	0xffffffff


	//   ....[77]....
        /*01ac*/ 	.word	0xffffffff


	//   ....[78]....
        /*01b0*/ 	.word	0xffffffff


	//   ....[79]....
        /*01b4*/ 	.word	0xffffffff


	//   ....[80]....
        /*01b8*/ 	.word	0xffffffff


	//   ....[81]....
        /*01bc*/ 	.word	0xffffffff


	//   ....[82]....
        /*01c0*/ 	.word	0xffffffff


	//   ....[83]....
        /*01c4*/ 	.word	0xffffffff


	//   ....[84]....
        /*01c8*/ 	.word	0xffffffff


	//   ....[85]....
        /*01cc*/ 	.word	0xffffffff


	//   ....[86]....
        /*01d0*/ 	.word	0xffffffff


	//   ....[87]....
        /*01d4*/ 	.word	0xffffffff


	//   ....[88]....
        /*01d8*/ 	.word	0xffffffff


	//   ....[89]....
        /*01dc*/ 	.word	0xffffffff


	//   ....[90]....
        /*01e0*/ 	.word	0xffffffff


	//   ....[91]....
        /*01e4*/ 	.word	0xffffffff


	//   ....[92]....
        /*01e8*/ 	.word	0xffffffff


	//----- nvinfo : EIATTR_COOP_GROUP_INSTR_OFFSETS
	.align		4
.L_51:
        /*01ec*/ 	.byte	0x04, 0x28
        /*01ee*/ 	.short	(.L_53 - .L_52)


	//   ....[0]....
.L_52:
        /*01f0*/ 	.word	0x00005020


	//   ....[1]....
        /*01f4*/ 	.word	0x00005040


	//   ....[2]....
        /*01f8*/ 	.word	0x00005060


	//   ....[3]....
        /*01fc*/ 	.word	0x00005080


	//   ....[4]....
        /*0200*/ 	.word	0x00005090


	//   ....[5]....
        /*0204*/ 	.word	0x00005100


	//   ....[6]....
        /*0208*/ 	.word	0x00005120


	//   ....[7]....
        /*020c*/ 	.word	0x000051b0


	//   ....[8]....
        /*0210*/ 	.word	0x000051c0


	//   ....[9]....
        /*0214*/ 	.word	0x00005200


	//   ....[10]....
        /*0218*/ 	.word	0x00005240


	//   ....[11]....
        /*021c*/ 	.word	0x00005260


	//   ....[12]....
        /*0220*/ 	.word	0x00005270


	//   ....[13]....
        /*0224*/ 	.word	0x00005290


	//   ....[14]....
        /*0228*/ 	.word	0x000052b0


	//   ....[15]....
        /*022c*/ 	.word	0x000052c0


	//   ....[16]....
        /*0230*/ 	.word	0x00005550


	//   ....[17]....
        /*0234*/ 	.word	0x000055c0


	//   ....[18]....
        /*0238*/ 	.word	0x000055d0


	//   ....[19]....
        /*023c*/ 	.word	0x000055e0


	//   ....[20]....
        /*0240*/ 	.word	0x000055f0


	//   ....[21]....
        /*0244*/ 	.word	0x00005600


	//   ....[22]....
        /*0248*/ 	.word	0x00005610


	//   ....[23]....
        /*024c*/ 	.word	0x00005620


	//   ....[24]....
        /*0250*/ 	.word	0x00005820


	//   ....[25]....
        /*0254*/ 	.word	0x00005840


	//   ....[26]....
        /*0258*/ 	.word	0x00005860


	//   ....[27]....
        /*025c*/ 	.word	0x00005870


	//   ....[28]....
        /*0260*/ 	.word	0x00005960


	//   ....[29]....
        /*0264*/ 	.word	0x000059e0


	//   ....[30]....
        /*0268*/ 	.word	0x00005a40


	//   ....[31]....
        /*026c*/ 	.word	0x00005c30


	//   ....[32]....
        /*0270*/ 	.word	0x00005c50


	//   ....[33]....
        /*0274*/ 	.word	0x00005c70


	//   ....[34]....
        /*0278*/ 	.word	0x00005c90


	//   ....[35]....
        /*027c*/ 	.word	0x00005ca0


	//   ....[36]....
        /*0280*/ 	.word	0x00005d10


	//   ....[37]....
        /*0284*/ 	.word	0x00005d30


	//   ....[38]....
        /*0288*/ 	.word	0x00005dc0


	//   ....[39]....
        /*028c*/ 	.word	0x00005dd0


	//   ....[40]....
        /*0290*/ 	.word	0x00005e10


	//   ....[41]....
        /*0294*/ 	.word	0x00005e50


	//   ....[42]....
        /*0298*/ 	.word	0x00005e70


	//   ....[43]....
        /*029c*/ 	.word	0x00005e80


	//   ....[44]....
        /*02a0*/ 	.word	0x00005ea0


	//   ....[45]....
        /*02a4*/ 	.word	0x00005ec0


	//   ....[46]....
        /*02a8*/ 	.word	0x00005ed0


	//   ....[47]....
        /*02ac*/ 	.word	0x00006160


	//   ....[48]....
        /*02b0*/ 	.word	0x000061d0


	//   ....[49]....
        /*02b4*/ 	.word	0x000061e0


	//   ....[50]....
        /*02b8*/ 	.word	0x000061f0


	//   ....[51]....
        /*02bc*/ 	.word	0x00006200


	//   ....[52]....
        /*02c0*/ 	.word	0x00006210


	//   ....[53]....
        /*02c4*/ 	.word	0x00006220


	//   ....[54]....
        /*02c8*/ 	.word	0x00006230


	//   ....[55]....
        /*02cc*/ 	.word	0x00006430


	//   ....[56]....
        /*02d0*/ 	.word	0x00006450


	//   ....[57]....
        /*02d4*/ 	.word	0x00006470


	//   ....[58]....
        /*02d8*/ 	.word	0x00006480


	//   ....[59]....
        /*02dc*/ 	.word	0x00006570


	//   ....[60]....
        /*02e0*/ 	.word	0x000065f0


	//   ....[61]....
        /*02e4*/ 	.word	0x00006650


	//   ....[62]....
        /*02e8*/ 	.word	0x00006840


	//   ....[63]....
        /*02ec*/ 	.word	0x00006860


	//   ....[64]....
        /*02f0*/ 	.word	0x00006880


	//   ....[65]....
        /*02f4*/ 	.word	0x000068a0


	//   ....[66]....
        /*02f8*/ 	.word	0x000068b0


	//   ....[67]....
        /*02fc*/ 	.word	0x00006920


	//   ....[68]....
        /*0300*/ 	.word	0x00006940


	//   ....[69]....
        /*0304*/ 	.word	0x000069d0


	//   ....[70]....
        /*0308*/ 	.word	0x000069e0


	//   ....[71]....
        /*030c*/ 	.word	0x00006a20


	//   ....[72]....
        /*0310*/ 	.word	0x00006a60


	//   ....[73]....
        /*0314*/ 	.word	0x00006a80


	//   ....[74]....
        /*0318*/ 	.word	0x00006a90


	//   ....[75]....
        /*031c*/ 	.word	0x00006ab0


	//   ....[76]....
        /*0320*/ 	.word	0x00006ad0


	//   ....[77]....
        /*0324*/ 	.word	0x00006ae0


	//   ....[78]....
        /*0328*/ 	.word	0x00006d70


	//   ....[79]....
        /*032c*/ 	.word	0x00006de0


	//   ....[80]....
        /*0330*/ 	.word	0x00006df0


	//   ....[81]....
        /*0334*/ 	.word	0x00006e00


	//   ....[82]....
        /*0338*/ 	.word	0x00006e10


	//   ....[83]....
        /*033c*/ 	.word	0x00006e20


	//   ....[84]....
        /*0340*/ 	.word	0x00006e30


	//   ....[85]....
        /*0344*/ 	.word	0x00006e40


	//   ....[86]....
        /*0348*/ 	.word	0x00007040


	//   ....[87]....
        /*034c*/ 	.word	0x00007060


	//   ....[88]....
        /*0350*/ 	.word	0x00007080


	//   ....[89]....
        /*0354*/ 	.word	0x00007090


	//   ....[90]....
        /*0358*/ 	.word	0x00007180


	//   ....[91]....
        /*035c*/ 	.word	0x00007200


	//   ....[92]....
        /*0360*/ 	.word	0x00007260


	//----- nvinfo : EIATTR_VRC_CTA_INIT_COUNT
	.align		4
.L_53:
        /*0364*/ 	.byte	0x02, 0x4a
	.zero		1
	.zero		1


	//----- nvinfo : EIATTR_EXIT_INSTR_OFFSETS
	.align		4
        /*0368*/ 	.byte	0x04, 0x1c
        /*036a*/ 	.short	(.L_55 - .L_54)


	//   ....[0]....
.L_54:
        /*036c*/ 	.word	0x00004dd0


	//   ....[1]....
        /*0370*/ 	.word	0x00007610


	//   ....[2]....
        /*0374*/ 	.word	0x00007810


	//   ....[3]....
        /*0378*/ 	.word	0x00007970


	//   ....[4]....
        /*037c*/ 	.word	0x00007ad0


	//----- nvinfo : EIATTR_CBANK_PARAM_SIZE
	.align		4
.L_55:
        /*0380*/ 	.byte	0x03, 0x19
        /*0382*/ 	.short	0x0030


	//----- nvinfo : EIATTR_PARAM_CBANK
	.align		4
        /*0384*/ 	.byte	0x04, 0x0a
        /*0386*/ 	.short	(.L_57 - .L_56)
	.align		4
.L_56:
        /*0388*/ 	.word	index@(.nv.constant0._Z20mySGemvKernel_Stage5PK6__halfS1_PS_mmm)
        /*038c*/ 	.short	0x0380
        /*038e*/ 	.short	0x0030


	//----- nvinfo : EIATTR_SW_WAR
	.align		4
.L_57:
        /*0390*/ 	.byte	0x04, 0x36
        /*0392*/ 	.short	(.L_59 - .L_58)
.L_58:
        /*0394*/ 	.word	0x00000008
.L_59:


//--------------------- .nv.info._Z20mySGemvKernel_Stage4PK6__halfS1_PS_mmm --------------------------
	.section	.nv.info._Z20mySGemvKernel_Stage4PK6__halfS1_PS_mmm,"",@"SHT_CUDA_INFO"
	.sectionflags	@""
	.align	4


	//----- nvinfo : EIATTR_CUDA_API_VERSION
	.align		4
        /*0000*/ 	.byte	0x04, 0x37
        /*0002*/ 	.short	(.L_61 - .L_60)
.L_60:
        /*0004*/ 	.word	0x00000082


	//----- nvinfo : EIATTR_KPARAM_INFO
	.align		4
.L_61:
        /*0008*/ 	.byte	0x04, 0x17
        /*000a*/ 	.short	(.L_63 - .L_62)
.L_62:
        /*000c*/ 	.word	0x00000000
        /*0010*/ 	.short	0x0005
        /*0012*/ 	.short	0x0028
        /*0014*/ 	.byte	0x00, 0xf0, 0x21, 0x00


	//----- nvinfo : EIATTR_KPARAM_INFO
	.align		4
.L_63:
        /*0018*/ 	.byte	0x04, 0x17
        /*001a*/ 	.short	(.L_65 - .L_64)
.L_64:
        /*001c*/ 	.word	0x00000000
        /*0020*/ 	.short	0x0004
        /*0022*/ 	.short	0x0020
        /*0024*/ 	.byte	0x00, 0xf0, 0x21, 0x00


	//----- nvinfo : EIATTR_KPARAM_INFO
	.align		4
.L_65:
        /*0028*/ 	.byte	0x04, 0x17
        /*002a*/ 	.short	(.L_67 - .L_66)
.L_66:
        /*002c*/ 	.word	0x00000000
        /*0030*/ 	.short	0x0003
        /*0032*/ 	.short	0x0018
        /*0034*/ 	.byte	0x00, 0xf0, 0x21, 0x00


	//----- nvinfo : EIATTR_KPARAM_INFO
	.align		4
.L_67:
        /*0038*/ 	.byte	0x04, 0x17
        /*003a*/ 	.short	(.L_69 - .L_68)
.L_68:
        /*003c*/ 	.word	0x00000000
        /*0040*/ 	.short	0x0002
        /*0042*/ 	.short	0x0010
        /*0044*/ 	.byte	0x00, 0xf5, 0x21, 0x00


	//----- nvinfo : EIATTR_KPARAM_INFO
	.align		4
.L_69:
        /*0048*/ 	.byte	0x04, 0x17
        /*004a*/ 	.short	(.L_71 - .L_70)
.L_70:
        /*004c*/ 	.word	0x00000000
        /*0050*/ 	.short	0x0001
        /*0052*/ 	.short	0x0008
        /*0054*/ 	.byte	0x00, 0xf5, 0x21, 0x00


	//----- nvinfo : EIATTR_KPARAM_INFO
	.align		4
.L_71:
        /*0058*/ 	.byte	0x04, 0x17
        /*005a*/ 	.short	(.L_73 - .L_72)
.L_72:
        /*005c*/ 	.word	0x00000000
        /*0060*/ 	.short	0x0000
        /*0062*/ 	.short	0x0000
        /*0064*/ 	.byte	0x00, 0xf5, 0x21, 0x00


	//----- nvinfo : EIATTR_SPARSE_MMA_MASK
	.align		4
.L_73:
        /*0068*/ 	.byte	0x03, 0x50
        /*006a*/ 	.short	0x0000


	//----- nvinfo : EIATTR_MAXREG_COUNT
	.align		4
        /*006c*/ 	.byte	0x03, 0x1b
        /*006e*/ 	.short	0x00ff


	//----- nvinfo : EIATTR_MERCURY_ISA_VERSION
	.align		4
        /*0070*/ 	.byte	0x03, 0x5f
        /*0072*/ 	.short	0x0101


	//----- nvinfo : EIATTR_COOP_GROUP_MASK_REGIDS
	.align		4
        /*0074*/ 	.byte	0x04, 0x29
        /*0076*/ 	.short	(.L_75 - .L_74)


	//   ....[0]....
.L_74:
        /*0078*/ 	.word	0xffffffff


	//   ....[1]....
        /*007c*/ 	.word	0xffffffff


	//   ....[2]....
        /*0080*/ 	.word	0xffffffff


	//   ....[3]....
        /*0084*/ 	.word	0xffffffff


	//   ....[4]....
        /*0088*/ 	.word	0xffffffff


	//   ....[5]....
        /*008c*/ 	.word	0xffffffff


	//   ....[6]....
        /*0090*/ 	.word	0xffffffff


	//   ....[7]....
        /*0094*/ 	.word	0xffffffff


	//   ....[8]....
        /*0098*/ 	.word	0xffffffff


	//   ....[9]....
        /*009c*/ 	.word	0xffffffff


	//   ....[10]....
        /*00a0*/ 	.word	0xffffffff


	//   ....[11]....
        /*00a4*/ 	.word	0xffffffff


	//   ....[12]....
        /*00a8*/ 	.word	0xffffffff


	//   ....[13]....
        /*00ac*/ 	.word	0xffffffff


	//   ....[14]....
        /*00b0*/ 	.word	0xffffffff


	//   ....[15]....
        /*00b4*/ 	.word	0xffffffff


	//   ....[16]....
        /*00b8*/ 	.word	0xffffffff


	//   ....[17]....
        /*00bc*/ 	.word	0xffffffff


	//   ....[18]....
        /*00c0*/ 	.word	0xffffffff


	//   ....[19]....
        /*00c4*/ 	.word	0xffffffff


	//   ....[20]....
        /*00c8*/ 	.word	0xffffffff


	//   ....[21]....
        /*00cc*/ 	.word	0xffffffff


	//   ....[22]....
        /*00d0*/ 	.word	0xffffffff


	//   ....[23]....
        /*00d4*/ 	.word	0xffffffff


	//----- nvinfo : EIATTR_COOP_GROUP_INSTR_OFFSETS
	.align		4
.L_75:
        /*00d8*/ 	.byte	0x04, 0x28
        /*00da*/ 	.short	(.L_77 - .L_76)


	//   ....[0]....
.L_76:
        /*00dc*/ 	.word	0x00000f10


	//   ....[1]....
        /*00e0*/ 	.word	0x00000f50


	//   ....[2]....
        /*00e4*/ 	.word	0x00000f90


	//   ....[3]....
        /*00e8*/ 	.word	0x00000fb0


	//   ....[4]....
        /*00ec*/ 	.word	0x00000fc0


	//   ....[5]....
        /*00f0*/ 	.word	0x00000fd0


	//   ....[6]....
        /*00f4*/ 	.word	0x00000fe0


	//   ....[7]....
        /*00f8*/ 	.word	0x00001000


	//   ....[8]....
        /*00fc*/ 	.word	0x00001030


	//   ....[9]....
        /*0100*/ 	.word	0x00001050


	//   ....[10]....
        /*0104*/ 	.word	0x00001070


	//   ....[11]....
        /*0108*/ 	.word	0x00001090


	//   ....[12]....
        /*010c*/ 	.word	0x000010b0


	//   ....[13]....
        /*0110*/ 	.word	0x000010d0


	//   ....[14]....
        /*0114*/ 	.word	0x000010e0


	//   ....[15]....
        /*0118*/ 	.word	0x00001100


	//   ....[16]....
        /*011c*/ 	.word	0x00001130


	//   ....[17]....
        /*0120*/ 	.word	0x00001150


	//   ....[18]....
        /*0124*/ 	.word	0x00001190


	//   ....[19]....
        /*0128*/ 	.word	0x000011b0


	//   ....[20]....
        /*012c*/ 	.word	0x000011d0


	//   ....[21]....
        /*0130*/ 	.word	0x000011e0


	//   ....[22]....
        /*0134*/ 	.word	0x00001200


	//   ....[23]....
        /*0138*/ 	.word	0x00001230


	//----- nvinfo : EIATTR_VRC_CTA_INIT_COUNT
	.align		4
.L_77:
        /*013c*/ 	.byte	0x02, 0x4a
	.zero		1
	.zero		1


	//----- nvinfo : EIATTR_EXIT_INSTR_OFFSETS
	.align		4
        /*0140*/ 	.byte	0x04, 0x1c
        /*0142*/ 	.short	(.L_79 - .L_78)


	//   ....[0]....
.L_78:
        /*0144*/ 	.word	0x00001370


	//----- nvinfo : EIATTR_CBANK_PARAM_SIZE
	.align		4
.L_79:
        /*0148*/ 	.byte	0x03, 0x19
        /*014a*/ 	.short	0x0030


	//----- nvinfo : EIATTR_PARAM_CBANK
	.align		4
        /*014c*/ 	.byte	0x04, 0x0a
        /*014e*/ 	.short	(.L_81 - .L_80)
	.align		4
.L_80:
        /*0150*/ 	.word	index@(.nv.constant0._Z20mySGemvKernel_Stage4PK6__halfS1_PS_mmm)
        /*0154*/ 	.short	0x0380
        /*0156*/ 	.short	0x0030


	//----- nvinfo : EIATTR_SW_WAR
	.align		4
.L_81:
        /*0158*/ 	.byte	0x04, 0x36
        /*015a*/ 	.short	(.L_83 - .L_82)
.L_82:
        /*015c*/ 	.word	0x00000008
.L_83:


//--------------------- .nv.info._Z20mySGemvKernel_Stage3PK6__halfS1_PS_mmm --------------------------
	.section	.nv.info._Z20mySGemvKernel_Stage3PK6__halfS1_PS_mmm,"",@"SHT_CUDA_INFO"
	.sectionflags	@""
	.align	4


	//----- nvinfo : EIATTR_CUDA_API_VERSION
	.align		4
        /*0000*/ 	.byte	0x04, 0x37
        /*0002*/ 	.short	(.L_85 - .L_84)
.L_84:
        /*0004*/ 	.word	0x00000082


	//----- nvinfo : EIATTR_KPARAM_INFO
	.align		4
.L_85:
        /*0008*/ 	.byte	0x04, 0x17
        /*000a*/ 	.short	(.L_87 - .L_86)
.L_86:
        /*000c*/ 	.word	0x00000000
        /*0010*/ 	.short	0x0005
        /*0012*/ 	.short	0x0028
        /*0014*/ 	.byte	0x00, 0xf0, 0x21, 0x00


	//----- nvinfo : EIATTR_KPARAM_INFO
	.align		4
.L_87:
        /*0018*/ 	.byte	0x04, 0x17
        /*001a*/ 	.short	(.L_89 - .L_88)
.L_88:
        /*001c*/ 	.word	0x00000000
        /*0020*/ 	.short	0x0004
        /*0022*/ 	.short	0x0020
        /*0024*/ 	.byte	0x00, 0xf0, 0x21, 0x00


	//----- nvinfo : EIATTR_KPARAM_INFO
	.align		4
.L_89:
        /*0028*/ 	.byte	0x04, 0x17
        /*002a*/ 	.short	(.L_91 - .L_90)
.L_90:
        /*002c*/ 	.word	0x00000000
        /*0030*/ 	.short	0x0003
        /*0032*/ 	.short	0x0018
        /*0034*/ 	.byte	0x00, 0xf0, 0x21, 0x00


	//----- nvinfo : EIATTR_KPARAM_INFO
	.align		4
.L_91:
        /*0038*/ 	.byte	0x04, 0x17
        /*003a*/ 	.short	(.L_93 - .L_92)
.L_92:
        /*003c*/ 	.word	0x00000000
        /*0040*/ 	.short	0x0002
        /*0042*/ 	.short	0x0010
        /*0044*/ 	.byte	0x00, 0xf5, 0x21, 0x00


	//----- nvinfo : EIATTR_KPARAM_INFO
	.align		4
.L_93:
        /*0048*/ 	.byte	0x04, 0x17
        /*004a*/ 	.short	(.L_95 - .L_94)
.L_94:
        /*004c*/ 	.word	0x00000000
        /*0050*/ 	.short	0x0001
        /*0052*/ 	.short	0x0008
        /*0054*/ 	.byte	0x00, 0xf5, 0x21, 0x00


	//----- nvinfo : EIATTR_KPARAM_INFO
	.align		4
.L_95:
        /*0058*/ 	.byte	0x04, 0x17
        /*005a*/ 	.short	(.L_97 - .L_96)
.L_96:
        /*005c*/ 	.word	0x00000000
        /*0060*/ 	.short	0x0000
        /*0062*/ 	.short	0x0000
        /*0064*/ 	.byte	0x00, 0xf5, 0x21, 0x00


	//----- nvinfo : EIATTR_SPARSE_MMA_MASK
	.align		4
.L_97:
        /*0068*/ 	.byte	0x03, 0x50
        /*006a*/ 	.short	0x0000


	//----- nvinfo : EIATTR_MAXREG_COUNT
	.align		4
        /*006c*/ 	.byte	0x03, 0x1b
        /*006e*/ 	.short	0x00ff


	//----- nvinfo : EIATTR_MERCURY_ISA_VERSION
	.align		4
        /*0070*/ 	.byte	0x03, 0x5f
        /*0072*/ 	.short	0x0101


	//----- nvinfo : EIATTR_COOP_GROUP_MASK_REGIDS
	.align		4
        /*0074*/ 	.byte	0x04, 0x29
        /*0076*/ 	.short	(.L_99 - .L_98)


	//   ....[0]....
.L_98:
        /*0078*/ 	.word	0xffffffff


	//   ....[1]....
        /*007c*/ 	.word	0xffffffff


	//   ....[2]....
        /*0080*/ 	.word	0xffffffff


	//----- nvinfo : EIATTR_COOP_GROUP_INSTR_OFFSETS
	.align		4
.L_99:
        /*0084*/ 	.byte	0x04, 0x28
        /*0086*/ 	.short	(.L_101 - .L_100)


	//   ....[0]....
.L_100:
        /*0088*/ 	.word	0x00001ac0


	//   ....[1]....
        /*008c*/ 	.word	0x00001b20


	//   ....[2]....
        /*0090*/ 	.word	0x00001b50


	//----- nvinfo : EIATTR_VRC_CTA_INIT_COUNT
	.align		4
.L_101:
        /*0094*/ 	.byte	0x02, 0x4a
	.zero		1
	.zero		1


	//----- nvinfo : EIATTR_EXIT_INSTR_OFFSETS
	.align		4
        /*0098*/ 	.byte	0x04, 0x1c
        /*009a*/ 	.short	(.L_103 - .L_102)


	//   ....[0]....
.L_102:
        /*009c*/ 	.word	0x00001bb0


	//----- nvinfo : EIATTR_CBANK_PARAM_SIZE
	.align		4
.L_103:
        /*00a0*/ 	.byte	0x03, 0x19
        /*00a2*/ 	.short	0x0030


	//----- nvinfo : EIATTR_PARAM_CBANK
	.align		4
        /*00a4*/ 	.byte	0x04, 0x0a
        /*00a6*/ 	.short	(.L_105 - .L_104)
	.align		4
.L_104:
        /*00a8*/ 	.word	index@(.nv.constant0._Z20mySGemvKernel_Stage3PK6__halfS1_PS_mmm)
        /*00ac*/ 	.short	0x0380
        /*00ae*/ 	.short	0x0030


	//----- nvinfo : EIATTR_SW_WAR
	.align		4
.L_105:
        /*00b0*/ 	.byte	0x04, 0x36
        /*00b2*/ 	.short	(.L_107 - .L_106)
.L_106:
        /*00b4*/ 	.word	0x00000008
.L_107:


//--------------------- .nv.info._Z20mySGemvKernel_Stage2PK6__halfS1_PS_mmm --------------------------
	.section	.nv.info._Z20mySGemvKernel_Stage2PK6__halfS1_PS_mmm,"",@"SHT_CUDA_INFO"
	.sectionflags	@""
	.align	4


	//----- nvinfo : EIATTR_CUDA_API_VERSION
	.align		4
        /*0000*/ 	.byte	0x04, 0x37
        /*0002*/ 	.short	(.L_109 - .L_108)
.L_108:
        /*0004*/ 	.word	0x00000082


	//----- nvinfo : EIATTR_KPARAM_INFO
	.align		4
.L_109:
        /*0008*/ 	.byte	0x04, 0x17
        /*000a*/ 	.short	(.L_111 - .L_110)
.L_110:
        /*000c*/ 	.word	0x00000000
        /*0010*/ 	.short	0x0005
        /*0012*/ 	.short	0x0028
        /*0014*/ 	.byte	0x00, 0xf0, 0x21, 0x00


	//----- nvinfo : EIATTR_KPARAM_INFO
	.align		4
.L_111:
        /*0018*/ 	.byte	0x04, 0x17
        /*001a*/ 	.short	(.L_113 - .L_112)
.L_112:
        /*001c*/ 	.word	0x00000000
        /*0020*/ 	.short	0x0004
        /*0022*/ 	.short	0x0020
        /*0024*/ 	.byte	0x00, 0xf0, 0x21, 0x00


	//----- nvinfo : EIATTR_KPARAM_INFO
	.align		4
.L_113:
        /*0028*/ 	.byte	0x04, 0x17
        /*002a*/ 	.short	(.L_115 - .L_114)
.L_114:
        /*002c*/ 	.word	0x00000000
        /*0030*/ 	.short	0x0003
        /*0032*/ 	.short	0x0018
        /*0034*/ 	.byte	0x00, 0xf0, 0x21, 0x00


	//----- nvinfo : EIATTR_KPARAM_INFO
	.align		4
.L_115:
        /*0038*/ 	.byte	0x04, 0x17
        /*003a*/ 	.short	(.L_117 - .L_116)
.L_116:
        /*003c*/ 	.word	0x00000000
        /*0040*/ 	.short	0x0002
        /*0042*/ 	.short	0x0010
        /*0044*/ 	.byte	0x00, 0xf5, 0x21, 0x00


	//----- nvinfo : EIATTR_KPARAM_INFO
	.align		4
.L_117:
        /*0048*/ 	.byte	0x04, 0x17
        /*004a*/ 	.short	(.L_119 - .L_118)
.L_118:
        /*004c*/ 	.word	0x00000000
        /*0050*/ 	.short	0x0001
        /*0052*/ 	.short	0x0008
        /*0054*/ 	.byte	0x00, 0xf5, 0x21, 0x00


	//----- nvinfo : EIATTR_KPARAM_INFO
	.align		4
.L_119:
        /*0058*/ 	.byte	0x04, 0x17
        /*005a*/ 	.short	(.L_121 - .L_120)
.L_120:
        /*005c*/ 	.word	0x00000000
        /*0060*/ 	.short	0x0000
        /*0062*/ 	.short	0x0000
        /*0064*/ 	.byte	0x00, 0xf5, 0x21, 0x00


	//----- nvinfo : EIATTR_SPARSE_MMA_MASK
	.align		4
.L_121:
        /*0068*/ 	.byte	0x03, 0x50
        /*006a*/ 	.short	0x0000


	//----- nvinfo : EIATTR_MAXREG_COUNT
	.align		4
        /*006c*/ 	.byte	0x03, 0x1b
        /*006e*/ 	.short	0x00ff


	//----- nvinfo : EIATTR_MERCURY_ISA_VERSION
	.align		4
        /*0070*/ 	.byte	0x03, 0x5f
        /*0072*/ 	.short	0x0101


	//----- nvinfo : EIATTR_COOP_GROUP_MASK_REGIDS
	.align		4
        /*0074*/ 	.byte	0x04, 0x29
        /*0076*/ 	.short	(.L_123 - .L_122)


	//   ....[0]....
.L_122:
        /*0078*/ 	.word	0xffffffff


	//   ....[1]....
        /*007c*/ 	.word	0xffffffff


	//   ....[2]....
        /*0080*/ 	.word	0xffffffff


	//----- nvinfo : EIATTR_COOP_GROUP_INSTR_OFFSETS
	.align		4
.L_123:
        /*0084*/ 	.byte	0x04, 0x28
        /*0086*/ 	.short	(.L_125 - .L_124)


	//   ....[0]....
.L_124:
        /*0088*/ 	.word	0x00001ac0


	//   ....[1]....
        /*008c*/ 	.word	0x00001b20


	//   ....[2]....
        /*0090*/ 	.word	0x00001b50


	//----- nvinfo : EIATTR_VRC_CTA_INIT_COUNT
	.align		4
.L_125:
        /*0094*/ 	.byte	0x02, 0x4a
	.zero		1
	.zero		1


	//----- nvinfo : EIATTR_EXIT_INSTR_OFFSETS
	.align		4
        /*0098*/ 	.byte	0x04, 0x1c
        /*009a*/ 	.short	(.L_127 - .L_126)


	//   ....[0]....
.L_126:
        /*009c*/ 	.word	0x00001bb0


	//----- nvinfo : EIATTR_CBANK_PARAM_SIZE
	.align		4
.L_127:
        /*00a0*/ 	.byte	0x03, 0x19
        /*00a2*/ 	.short	0x0030


	//----- nvinfo : EIATTR_PARAM_CBANK
	.align		4
        /*00a4*/ 	.byte	0x04, 0x0a
        /*00a6*/ 	.short	(.L_129 - .L_128)
	.align		4
.L_128:
        /*00a8*/ 	.word	index@(.nv.constant0._Z20mySGemvKernel_Stage2PK6__halfS1_PS_mmm)
        /*00ac*/ 	.short	0x0380
        /*00ae*/ 	.short	0x0030


	//----- nvinfo : EIATTR_SW_WAR
	.align		4
.L_129:
        /*00b0*/ 	.byte	0x04, 0x36
        /*00b2*/ 	.short	(.L_131 - .L_130)
.L_130:
        /*00b4*/ 	.word	0x00000008
.L_131:


//--------------------- .nv.info._Z19mySGemvKernel_StageP6__halfS0_S0_mm --------------------------
	.section	.nv.info._Z19mySGemvKernel_StageP6__halfS0_S0_mm,"",@"SHT_CUDA_INFO"
	.sectionflags	@""
	.align	4


	//----- nvinfo : EIATTR_CUDA_API_VERSION
	.align		4
        /*0000*/ 	.byte	0x04, 0x37
        /*0002*/ 	.short	(.L_133 - .L_132)
.L_132:
        /*0004*/ 	.word	0x00000082


	//----- nvinfo : EIATTR_KPARAM_INFO
	.align		4
.L_133:
        /*0008*/ 	.byte	0x04, 0x17
        /*000a*/ 	.short	(.L_135 - .L_134)
.L_134:
        /*000c*/ 	.word	0x00000000
        /*0010*/ 	.short	0x0004
        /*0012*/ 	.short	0x0020
        /*0014*/ 	.byte	0x00, 0xf0, 0x21, 0x00


	//----- nvinfo : EIATTR_KPARAM_INFO
	.align		4
.L_135:
        /*0018*/ 	.byte	0x04, 0x17
        /*001a*/ 	.short	(.L_137 - .L_136)
.L_136:
        /*001c*/ 	.word	0x00000000
        /*0020*/ 	.short	0x0003
        /*0022*/ 	.short	0x0018
        /*0024*/ 	.byte	0x00, 0xf0, 0x21, 0x00


	//----- nvinfo : EIATTR_KPARAM_INFO
	.align		4
.L_137:
        /*0028*/ 	.byte	0x04, 0x17
        /*002a*/ 	.short	(.L_139 - .L_138)
.L_138:
        /*002c*/ 	.word	0x00000000
        /*0030*/ 	.short	0x0002
        /*0032*/ 	.short	0x0010
        /*0034*/ 	.byte	0x00, 0xf5, 0x21, 0x00


	//----- nvinfo : EIATTR_KPARAM_INFO
	.align		4
.L_139:
        /*0038*/ 	.byte	0x04, 0x17
        /*003a*/ 	.short	(.L_141 - .L_140)
.L_140:
        /*003c*/ 	.word	0x00000000
        /*0040*/ 	.short	0x0001
        /*0042*/ 	.short	0x0008
        /*0044*/ 	.byte	0x00, 0xf5, 0x21, 0x00


	//----- nvinfo : EIATTR_KPARAM_INFO
	.align		4
.L_141:
        /*0048*/ 	.byte	0x04, 0x17
        /*004a*/ 	.short	(.L_143 - .L_142)
.L_142:
        /*004c*/ 	.word	0x00000000
        /*0050*/ 	.short	0x0000
        /*0052*/ 	.short	0x0000
        /*0054*/ 	.byte	0x00, 0xf5, 0x21, 0x00


	//----- nvinfo : EIATTR_SPARSE_MMA_MASK
	.align		4
.L_143:
        /*0058*/ 	.byte	0x03, 0x50
        /*005a*/ 	.short	0x0000


	//----- nvinfo : EIATTR_MAXREG_COUNT
	.align		4
        /*005c*/ 	.byte	0x03, 0x1b
        /*005e*/ 	.short	0x00ff


	//----- nvinfo : EIATTR_NUM_BARRIERS
	.align		4
        /*0060*/ 	.byte	0x02, 0x4c
        /*0062*/ 	.byte	0x01
	.zero		1


	//----- nvinfo : EIATTR_MERCURY_ISA_VERSION
	.align		4
        /*0064*/ 	.byte	0x03, 0x5f
        /*0066*/ 	.short	0x0101


	//----- nvinfo : EIATTR_COOP_GROUP_MASK_REGIDS
	.align		4
        /*0068*/ 	.byte	0x04, 0x29
        /*006a*/ 	.short	(.L_145 - .L_144)


	//   ....[0]....
.L_144:
        /*006c*/ 	.word	0xffffffff


	//   ....[1]....
        /*0070*/ 	.word	0xffffffff


	//   ....[2]....
        /*0074*/ 	.word	0xffffffff


	//----- nvinfo : EIATTR_COOP_GROUP_INSTR_OFFSETS
	.align		4
.L_145:
        /*0078*/ 	.byte	0x04, 0x28
        /*007a*/ 	.short	(.L_147 - .L_146)


	//   ....[0]....
.L_146:
        /*007c*/ 	.word	0x00000e60


	//   ....[1]....
        /*0080*/ 	.word	0x00000e80


	//   ....[2]....
        /*0084*/ 	.word	0x00000ea0


	//----- nvinfo : EIATTR_VRC_CTA_INIT_COUNT
	.align		4
.L_147:
        /*0088*/ 	.byte	0x02, 0x4a
	.zero		1
	.zero		1


	//----- nvinfo : EIATTR_EXIT_INSTR_OFFSETS
	.align		4
        /*008c*/ 	.byte	0x04, 0x1c
        /*008e*/ 	.short	(.L_149 - .L_148)


	//   ....[0]....
.L_148:
        /*0090*/ 	.word	0x00000eb0


	//   ....[1]....
        /*0094*/ 	.word	0x00000f10


	//----- nvinfo : EIATTR_CBANK_PARAM_SIZE
	.align		4
.L_149:
        /*0098*/ 	.byte	0x03, 0x19
        /*009a*/ 	.short	0x0028


	//----- nvinfo : EIATTR_PARAM_CBANK
	.align		4
        /*009c*/ 	.byte	0x04, 0x0a
        /*009e*/ 	.short	(.L_151 - .L_150)
	.align		4
.L_150:
        /*00a0*/ 	.word	index@(.nv.constant0._Z19mySGemvKernel_StageP6__halfS0_S0_mm)
        /*00a4*/ 	.short	0x0380
        /*00a6*/ 	.short	0x0028


	//----- nvinfo : EIATTR_SW_WAR
	.align		4
.L_151:
        /*00a8*/ 	.byte	0x04, 0x36
        /*00aa*/ 	.short	(.L_153 - .L_152)
.L_152:
        /*00ac*/ 	.word	0x00000008
.L_153:


//--------------------- .nv.info._Z13mySGemvKernelPK6__halfS1_PS_mm --------------------------
	.section	.nv.info._Z13mySGemvKernelPK6__halfS1_PS_mm,"",@"SHT_CUDA_INFO"
	.sectionflags	@""
	.align	4


	//----- nvinfo : EIATTR_CUDA_API_VERSION
	.align		4
        /*0000*/ 	.byte	0x04, 0x37
        /*0002*/ 	.short	(.L_155 - .L_154)
.L_154:
        /*0004*/ 	.word	0x00000082


	//----- nvinfo : EIATTR_KPARAM_INFO
	.align		4
.L_155:
        /*0008*/ 	.byte	0x04, 0x17
        /*000a*/ 	.short	(.L_157 - .L_156)
.L_156:
        /*000c*/ 	.word	0x00000000
        /*0010*/ 	.short	0x0004
        /*0012*/ 	.short	0x0020
        /*0014*/ 	.byte	0x00, 0xf0, 0x21, 0x00


	//----- nvinfo : EIATTR_KPARAM_INFO
	.align		4
.L_157:
        /*0018*/ 	.byte	0x04, 0x17
        /*001a*/ 	.short	(.L_159 - .L_158)
.L_158:
        /*001c*/ 	.word	0x00000000
        /*0020*/ 	.short	0x0003
        /*0022*/ 	.short	0x0018
        /*0024*/ 	.byte	0x00, 0xf0, 0x21, 0x00


	//----- nvinfo : EIATTR_KPARAM_INFO
	.align		4
.L_159:
        /*0028*/ 	.byte	0x04, 0x17
        /*002a*/ 	.short	(.L_161 - .L_160)
.L_160:
        /*002c*/ 	.word	0x00000000
        /*0030*/ 	.short	0x0002
        /*0032*/ 	.short	0x0010
        /*0034*/ 	.byte	0x00, 0xf5, 0x21, 0x00


	//----- nvinfo : EIATTR_KPARAM_INFO
	.align		4
.L_161:
        /*0038*/ 	.byte	0x04, 0x17
        /*003a*/ 	.short	(.L_163 - .L_162)
.L_162:
        /*003c*/ 	.word	0x00000000
        /*0040*/ 	.short	0x0001
        /*0042*/ 	.short	0x0008
        /*0044*/ 	.byte	0x00, 0xf5, 0x21, 0x00


	//----- nvinfo : EIATTR_KPARAM_INFO
	.align		4
.L_163:
        /*0048*/ 	.byte	0x04, 0x17
        /*004a*/ 	.short	(.L_165 - .L_164)
.L_164:
        /*004c*/ 	.word	0x00000000
        /*0050*/ 	.short	0x0000
        /*0052*/ 	.short	0x0000
        /*0054*/ 	.byte	0x00, 0xf5, 0x21, 0x00


	//----- nvinfo : EIATTR_SPARSE_MMA_MASK
	.align		4
.L_165:
        /*0058*/ 	.byte	0x03, 0x50
        /*005a*/ 	.short	0x0000


	//----- nvinfo : EIATTR_MAXREG_COUNT
	.align		4
        /*005c*/ 	.byte	0x03, 0x1b
        /*005e*/ 	.short	0x00ff


	//----- nvinfo : EIATTR_MERCURY_ISA_VERSION
	.align		4
        /*0060*/ 	.byte	0x03, 0x5f
        /*0062*/ 	.short	0x0101


	//----- nvinfo : EIATTR_COOP_GROUP_MASK_REGIDS
	.align		4
        /*0064*/ 	.byte	0x04, 0x29
        /*0066*/ 	.short	(.L_167 - .L_166)


	//   ....[0]....
.L_166:
        /*0068*/ 	.word	0xffffffff


	//   ....[1]....
        /*006c*/ 	.word	0xffffffff


	//   ....[2]....
        /*0070*/ 	.word	0xffffffff


	//----- nvinfo : EIATTR_COOP_GROUP_INSTR_OFFSETS
	.align		4
.L_167:
        /*0074*/ 	.byte	0x04, 0x28
        /*0076*/ 	.short	(.L_169 - .L_168)


	//   ....[0]....
.L_168:
        /*0078*/ 	.word	0x00000e40


	//   ....[1]....
        /*007c*/ 	.word	0x00000e60


	//   ....[2]....
        /*0080*/ 	.word	0x00000e80


	//----- nvinfo : EIATTR_VRC_CTA_INIT_COUNT
	.align		4
.L_169:
        /*0084*/ 	.byte	0x02, 0x4a
	.zero		1
	.zero		1


	//----- nvinfo : EIATTR_EXIT_INSTR_OFFSETS
	.align		4
        /*0088*/ 	.byte	0x04, 0x1c
        /*008a*/ 	.short	(.L_171 - .L_170)


	//   ....[0]....
.L_170:
        /*008c*/ 	.word	0x00000e90


	//   ....[1]....
        /*0090*/ 	.word	0x00000ef0


	//----- nvinfo : EIATTR_CBANK_PARAM_SIZE
	.align		4
.L_171:
        /*0094*/ 	.byte	0x03, 0x19
        /*0096*/ 	.short	0x0028


	//----- nvinfo : EIATTR_PARAM_CBANK
	.align		4
        /*0098*/ 	.byte	0x04, 0x0a
        /*009a*/ 	.short	(.L_173 - .L_172)
	.align		4
.L_172:
        /*009c*/ 	.word	index@(.nv.constant0._Z13mySGemvKernelPK6__halfS1_PS_mm)
        /*00a0*/ 	.short	0x0380
        /*00a2*/ 	.short	0x0028


	//----- nvinfo : EIATTR_SW_WAR
	.align		4
.L_173:
        /*00a4*/ 	.byte	0x04, 0x36
        /*00a6*/ 	.short	(.L_175 - .L_174)
.L_174:
        /*00a8*/ 	.word	0x00000008
.L_175:


//--------------------- .nv.callgraph             --------------------------
	.section	.nv.callgraph,"",@"SHT_CUDA_CALLGRAPH"
	.align	4
	.sectionentsize	8
	.align		4
        /*0000*/ 	.word	0x00000000
	.align		4
        /*0004*/ 	.word	0xffffffff
	.align		4
        /*0008*/ 	.word	0x00000000
	.align		4
        /*000c*/ 	.word	0xfffffffe
	.align		4
        /*0010*/ 	.word	0x00000000
	.align		4
        /*0014*/ 	.word	0xfffffffd
	.align		4
        /*0018*/ 	.word	0x00000000
	.align		4
        /*001c*/ 	.word	0xfffffffc


//--------------------- .text._Z20mySGemvKernel_Stage5PK6__halfS1_PS_mmm --------------------------
	.section	.text._Z20mySGemvKernel_Stage5PK6__halfS1_PS_mmm,"ax",@progbits
	.align	128
        .global         _Z20mySGemvKernel_Stage5PK6__halfS1_PS_mmm
        .type           _Z20mySGemvKernel_Stage5PK6__halfS1_PS_mmm,@function
        .size           _Z20mySGemvKernel_Stage5PK6__halfS1_PS_mmm,(.L_x_59 - _Z20mySGemvKernel_Stage5PK6__halfS1_PS_mmm)
        .other          _Z20mySGemvKernel_Stage5PK6__halfS1_PS_mmm,@"STO_CUDA_ENTRY STV_DEFAULT"
_Z20mySGemvKernel_Stage5PK6__halfS1_PS_mmm:
.text._Z20mySGemvKernel_Stage5PK6__halfS1_PS_mmm:
[----:B------:R-:W0:Y:S01]  /*0000*/  LDC R1, c[0x0][0x37c] ;  /* 0x0000df00ff017b82 */ /* 0x000e220000000800 */
[----:B------:R-:W1:Y:S01]  /*0010*/  S2R R3, SR_TID.X ;  /* 0x0000000000037919 */ /* 0x000e620000002100 */
[----:B------:R-:W2:Y:S01]  /*0020*/  LDCU.128 UR8, c[0x0][0x3a0] ;  /* 0x00007400ff0877ac */ /* 0x000ea20008000c00 */
[----:B0-----:R-:W-:Y:S01]  /*0030*/  IADD3 R1, PT, PT, R1, -0x10, RZ ;  /* 0xfffffff001017810 */ /* 0x001fe20007ffe0ff */
[----:B------:R-:W0:Y:S01]  /*0040*/  S2R R5, SR_CTAID.X ;  /* 0x0000000000057919 */ /* 0x000e220000002500 */
[----:B------:R-:W3:Y:S01]  /*0050*/  LDCU.64 UR12, c[0x0][0x358] ;  /* 0x00006b00ff0c77ac */ /* 0x000ee20008000a00 */
[----:B------:R-:W4:Y:S02]  /*0060*/  S2R R29, SR_CTAID.Z ;  /* 0x00000000001d7919 */ /* 0x000f240000002700 */
[----:B------:R0:W-:Y:S01]  /*0070*/  STL.128 [R1], RZ ;  /* 0x000000ff01007387 */ /* 0x0001e20000100c00 */
[----:B--2---:R-:W-:-:S04]  /*0080*/  UISETP.GE.U32.AND UP0, UPT, UR10, 0x80, UPT ;  /* 0x000000800a00788c */ /* 0x004fc8000bf06070 */
[----:B------:R-:W-:Y:S01]  /*0090*/  UISETP.GE.U32.AND.EX UP0, UPT, UR11, URZ, UPT, UP0 ;  /* 0x000000ff0b00728c */ /* 0x000fe2000bf06100 */
[----:B-1----:R-:W-:-:S04]  /*00a0*/  SHF.R.U32.HI R0, RZ, 0x3, R3 ;  /* 0x00000003ff007819 */ /* 0x002fc80000011603 */
[----:B------:R-:W-:Y:S02]  /*00b0*/  LOP3.LUT R2, R0, 0x7c, RZ, 0xc0, !PT ;  /* 0x0000007c00027812 */ /* 0x000fe400078ec0ff */
[----:B------:R-:W-:Y:S02]  /*00c0*/  LOP3.LUT R0, R3, 0x1f, RZ, 0xc0, !PT ;  /* 0x0000001f03007812 */ /* 0x000fe400078ec0ff */
[----:B0-----:R-:W-:Y:S02]  /*00d0*/  LEA R2, P0, R5, R2, 0x4 ;  /* 0x0000000205027211 */ /* 0x001fe400078020ff */
[----:B------:R-:W-:Y:S02]  /*00e0*/  SHF.R.U64 R3, R0, 0x3, RZ ;  /* 0x0000000300037819 */ /* 0x000fe400000012ff */
[----:B------:R-:W-:Y:S02]  /*00f0*/  IADD3.X R0, PT, PT, RZ, RZ, RZ, P0, !PT ;  /* 0x000000ffff007210 */ /* 0x000fe400007fe4ff */
[----:B------:R-:W-:Y:S01]  /*0100*/  LOP3.LUT R28, R2, R3, RZ, 0xfc, !PT ;  /* 0x00000003021c7212 */ /* 0x000fe200078efcff */
[----:B---34-:R-:W-:Y:S06]  /*0110*/  BRA.U !UP0, `(.L_x_0) ;  /* 0x0000004d08247547 */ /* 0x018fec000b800000 */
[----:B------:R-:W-:Y:S01]  /*0120*/  UMOV UR4, 0xffffffff ;  /* 0xffffffff00047882 */ /* 0x000fe20000000000 */
[----:B------:R-:W-:Y:S01]  /*0130*/  UMOV UR5, 0xffffffff ;  /* 0xffffffff00057882 */ /* 0x000fe20000000000 */
[----:B------:R-:W-:Y:S02]  /*0140*/  ULOP3.LUT UR27, UR8, 0xf, URZ, 0xc0, !UPT ;  /* 0x0000000f081b7892 */ /* 0x000fe4000f8ec0ff */
[----:B------:R-:W-:Y:S02]  /*0150*/  ULOP3.LUT UR24, UR8, 0x7, URZ, 0xc0, !UPT ;  /* 0x0000000708187892 */ /* 0x000fe4000f8ec0ff */
[----:B------:R-:W-:Y:S02]  /*0160*/  UIMAD.WIDE.U32 UR4, UR8, 0x1, UR4 ;  /* 0x00000001080478a5 */ /* 0x000fe4000f8e0004 */
[----:B------:R-:W-:Y:S02]  /*0170*/  UIADD3 UR25, UP1, UPT, UR27, -0x1, URZ ;  /* 0xffffffff1b197890 */ /* 0x000fe4000ff3e0ff */
[----:B------:R-:W-:-:S02]  /*0180*/  UIADD3 UR9, UPT, UPT, UR5, UR9, URZ ;  /* 0x0000000905097290 */ /* 0x000fc4000fffe0ff */
[----:B------:R-:W-:Y:S02]  /*0190*/  UIADD3 UR22, UP2, UPT, UR24, -0x1, URZ ;  /* 0xffffffff18167890 */ /* 0x000fe4000ff5e0ff */
[----:B------:R-:W-:Y:S02]  /*01a0*/  UISETP.GE.U32.AND UP0, UPT, UR4, 0xf, UPT ;  /* 0x0000000f0400788c */ /* 0x000fe4000bf06070 */
[----:B------:R-:W-:Y:S02]  /*01b0*/  USHF.L.U64.HI UR15, UR10, 0x5, UR11 ;  /* 0x000000050a0f7899 */ /* 0x000fe4000801020b */
[----:B------:R-:W-:Y:S02]  /*01c0*/  USHF.L.U64.HI UR11, UR10, 0x1, UR11 ;  /* 0x000000010a0b7899 */ /* 0x000fe4000801020b */
[----:B------:R-:W-:Y:S02]  /*01d0*/  USHF.L.U32 UR14, UR10, 0x5, URZ ;  /* 0x000000050a0e7899 */ /* 0x000fe400080006ff */
[----:B------:R-:W-:-:S02]  /*01e0*/  ULOP3.LUT UR21, UR8, 0xfffffff0, URZ, 0xc0, !UPT ;  /* 0xfffffff008157892 */ /* 0x000fc4000f8ec0ff */
[----:B------:R-:W-:Y:S02]  /*01f0*/  ULOP3.LUT UR20, UR8, 0x3, URZ, 0xc0, !UPT ;  /* 0x0000000308147892 */ /* 0x000fe4000f8ec0ff */
[----:B------:R-:W-:Y:S02]  /*0200*/  USHF.L.U32 UR10, UR10, 0x1, URZ ;  /* 0x000000010a0a7899 */ /* 0x000fe400080006ff */
[----:B------:R-:W-:Y:S02]  /*0210*/  UIADD3.X UR26, UPT, UPT, URZ, -0x1, URZ, UP1, !UPT ;  /* 0xffffffffff1a7890 */ /* 0x000fe40008ffe4ff */
[----:B------:R-:W-:Y:S02]  /*0220*/  UIADD3.X UR23, UPT, UPT, URZ, -0x1, URZ, UP2, !UPT ;  /* 0xffffffffff177890 */ /* 0x000fe400097fe4ff */
[----:B------:R-:W-:Y:S01]  /*0230*/  UISETP.GE.U32.AND.EX UP0, UPT, UR9, URZ, UPT, UP0 ;  /* 0x000000ff0900728c */ /* 0x000fe2000bf06100 */
[----:B------:R-:W-:Y:S01]  /*0240*/  UMOV UR4, URZ ;  /* 0x000000ff00047c82 */ /* 0x000fe20008000000 */
[----:B------:R-:W-:-:S09]  /*0250*/  UMOV UR5, URZ ;  /* 0x000000ff00057c82 */ /* 0x000fd20008000000 */
.L_x_11:
[----:B01--4-:R-:W0:Y:S01]  /*0260*/  S2R R2, SR_TID.X ;  /* 0x0000000000027919 */ /* 0x013e220000002100 */
[----:B------:R-:W1:Y:S01]  /*0270*/  LDCU.64 UR28, c[0x0][0x3a8] ;  /* 0x00007500ff1c77ac */ /* 0x000e620008000a00 */
[----:B--2---:R-:W2:Y:S01]  /*0280*/  LDCU.64 UR8, c[0x0][0x3a0] ;  /* 0x00007400ff0877ac */ /* 0x004ea20008000a00 */
[----:B---3--:R-:W3:Y:S01]  /*0290*/  LDCU.128 UR16, c[0x0][0x380] ;  /* 0x00007000ff1077ac */ /* 0x008ee20008000c00 */
[----:B------:R-:W-:Y:S02]  /*02a0*/  USHF.L.U32 UR6, UR4, 0x7, URZ ;  /* 0x0000000704067899 */ /* 0x000fe400080006ff */
[----:B------:R-:W-:Y:S02]  /*02b0*/  USHF.L.U64.HI UR7, UR4, 0x7, UR5 ;  /* 0x0000000704077899 */ /* 0x000fe40008010205 */
[----:B------:R-:W-:Y:S01]  /*02c0*/  UIADD3 UR4, UP1, UPT, UR4, 0x1, URZ ;  /* 0x0000000104047890 */ /* 0x000fe2000ff3e0ff */
[----:B-1----:R-:W-:Y:S01]  /*02d0*/  IMAD R3, R0, UR28, RZ ;  /* 0x0000001c00037c24 */ /* 0x002fe2000f8e02ff */
[----:B------:R-:W-:-:S02]  /*02e0*/  USHF.R.U64 UR31, UR28, 0x7, UR29 ;  /* 0x000000071c1f7899 */ /* 0x000fc4000800121d */
[----:B------:R-:W-:Y:S01]  /*02f0*/  UIADD3.X UR5, UPT, UPT, URZ, UR5, URZ, UP1, !UPT ;  /* 0x00000005ff057290 */ /* 0x000fe20008ffe4ff */
[----:B------:R-:W-:Y:S02]  /*0300*/  IMAD R7, R28, UR29, R3 ;  /* 0x0000001d1c077c24 */ /* 0x000fe4000f8e0203 */
[----:B------:R-:W-:Y:S01]  /*0310*/  HFMA2 R3, -RZ, RZ, 0, 0 ;  /* 0x00000000ff037431 */ /* 0x000fe200000001ff */
[----:B--2---:R-:W-:Y:S02]  /*0320*/  UISETP.NE.U32.AND UP2, UPT, UR8, URZ, UPT ;  /* 0x000000ff0800728c */ /* 0x004fe4000bf45070 */
[----:B------:R-:W-:Y:S02]  /*0330*/  USHF.R.U32.HI UR30, URZ, 0x7, UR29 ;  /* 0x00000007ff1e7899 */ /* 0x000fe4000801161d */
[----:B------:R-:W-:Y:S02]  /*0340*/  UISETP.NE.AND.EX UP2, UPT, UR9, URZ, UPT, UP2 ;  /* 0x000000ff0900728c */ /* 0x000fe4000bf45320 */
[----:B------:R-:W-:Y:S01]  /*0350*/  UISETP.NE.U32.AND UP1, UPT, UR4, UR31, UPT ;  /* 0x0000001f0400728c */ /* 0x000fe2000bf25070 */
[----:B0-----:R-:W-:-:S03]  /*0360*/  LOP3.LUT R2, R2, 0x1f, RZ, 0xc0, !PT ;  /* 0x0000001f02027812 */ /* 0x001fc600078ec0ff */
[----:B------:R-:W-:Y:S01]  /*0370*/  UISETP.NE.AND.EX UP1, UPT, UR5, UR30, UPT, UP1 ;  /* 0x0000001e0500728c */ /* 0x000fe2000bf25310 */
[----:B------:R-:W-:-:S04]  /*0380*/  SHF.L.U32 R2, R2, 0x3, RZ ;  /* 0x0000000302027819 */ /* 0x000fc800000006ff */
[----:B------:R-:W-:-:S05]  /*0390*/  LOP3.LUT R2, R2, 0x38, RZ, 0xc0, !PT ;  /* 0x0000003802027812 */ /* 0x000fca00078ec0ff */
[----:B------:R-:W-:-:S04]  /*03a0*/  IMAD.WIDE.U32 R4, R28, UR28, R2 ;  /* 0x0000001c1c047c25 */ /* 0x000fc8000f8e0002 */
[----:B------:R-:W-:Y:S01]  /*03b0*/  IMAD.WIDE.U32 R2, R29, UR28, R2 ;  /* 0x0000001c1d027c25 */ /* 0x000fe2000f8e0002 */
[----:B------:R-:W-:Y:S02]  /*03c0*/  IADD3 R7, PT, PT, R5, R7, RZ ;  /* 0x0000000705077210 */ /* 0x000fe40007ffe0ff */
[----:B------:R-:W-:Y:S01]  /*03d0*/  IADD3 R6, P0, PT, R4, UR6, RZ ;  /* 0x0000000604067c10 */ /* 0x000fe2000ff1e0ff */
[----:B------:R-:W-:Y:S01]  /*03e0*/  IMAD R5, R29, UR29, R3 ;  /* 0x0000001d1d057c24 */ /* 0x000fe2000f8e0203 */
[----:B------:R-:W-:Y:S02]  /*03f0*/  IADD3 R4, P2, PT, R2, UR6, RZ ;  /* 0x0000000602047c10 */ /* 0x000fe4000ff5e0ff */
[----:B------:R-:W-:Y:S02]  /*0400*/  IADD3.X R3, PT, PT, R7, UR7, RZ, P0, !PT ;  /* 0x0000000707037c10 */ /* 0x000fe400087fe4ff */
[----:B---3--:R-:W-:Y:S02]  /*0410*/  LEA R2, P1, R6, UR16, 0x1 ;  /* 0x0000001006027c11 */ /* 0x008fe4000f8208ff */
[----:B------:R-:W-:-:S02]  /*0420*/  LEA R30, P0, R4, UR18, 0x1 ;  /* 0x00000012041e7c11 */ /* 0x000fc4000f8008ff */
[----:B------:R-:W-:Y:S02]  /*0430*/  IADD3.X R5, PT, PT, R5, UR7, RZ, P2, !PT ;  /* 0x0000000705057c10 */ /* 0x000fe400097fe4ff */
[----:B------:R-:W-:Y:S02]  /*0440*/  LEA.HI.X R3, R6, UR17, R3, 0x1, P1 ;  /* 0x0000001106037c11 */ /* 0x000fe400088f0c03 */
[----:B------:R-:W-:Y:S01]  /*0450*/  LEA.HI.X R31, R4, UR19, R5, 0x1, P0 ;  /* 0x00000013041f7c11 */ /* 0x000fe200080f0c05 */
[----:B-----5:R-:W-:Y:S06]  /*0460*/  BRA.U !UP2, `(.L_x_1) ;  /* 0x000000490a4c7547 */ /* 0x020fec000b800000 */
[----:B------:R0:W5:Y:S04]  /*0470*/  LDG.E.LU.128 R12, desc[UR12][R2.64] ;  /* 0x0000000c020c7981 */ /* 0x000168000c3e1d00 */
[----:B------:R0:W5:Y:S01]  /*0480*/  LDG.E.LU.128 R16, desc[UR12][R2.64+0x80] ;  /* 0x0000800c02107981 */ /* 0x000162000c3e1d00 */
[----:B------:R-:W-:Y:S01]  /*0490*/  UISETP.GE.U32.AND UP2, UPT, UR8, 0x10, UPT ;  /* 0x000000100800788c */ /* 0x000fe2000bf46070 */
[----:B------:R-:W-:-:S03]  /*04a0*/  CS2R R32, SRZ ;  /* 0x0000000000207805 */ /* 0x000fc6000001ff00 */
[----:B------:R-:W-:-:S09]  /*04b0*/  UISETP.GE.U32.AND.EX UP2, UPT, UR9, URZ, UPT, UP2 ;  /* 0x000000ff0900728c */ /* 0x000fd2000bf46120 */
[----:B0-----:R-:W-:Y:S05]  /*04c0*/  BRA.U !UP2, `(.L_x_2) ;  /* 0x0000001d0a1c7547 */ /* 0x001fea000b800000 */
[----:B------:R-:W-:Y:S01]  /*04d0*/  IADD3 R2, P0, PT, R30, UR10, RZ ;  /* 0x0000000a1e027c10 */ /* 0x000fe2000ff1e0ff */
[----:B------:R-:W2:Y:S03]  /*04e0*/  LDL.U16 R7, [R1] ;  /* 0x0000000001077983 */ /* 0x000ea60000100400 */
[----:B------:R-:W-:Y:S01]  /*04f0*/  IADD3.X R3, PT, PT, R31, UR11, RZ, P0, !PT ;  /* 0x0000000b1f037c10 */ /* 0x000fe200087fe4ff */
[----:B------:R-:W3:Y:S04]  /*0500*/  LDL.U16 R5, [R1+0x2] ;  /* 0x0000020001057983 */ /* 0x000ee80000100400 */
[----:B------:R-:W2:Y:S04]  /*0510*/  LDG.E.128 R8, desc[UR12][R30.64] ;  /* 0x0000000c1e087981 */ /* 0x000ea8000c1e1d00 */
[----:B------:R-:W3:Y:S01]  /*0520*/  LDG.E.128 R20, desc[UR12][R2.64] ;  /* 0x0000000c02147981 */ /* 0x000ee2000c1e1d00 */
[----:B------:R-:W-:-:S04]  /*0530*/  IADD3 R32, P0, PT, R2, UR10, RZ ;  /* 0x0000000a02207c10 */ /* 0x000fc8000ff1e0ff */
[----:B------:R-:W-:Y:S02]  /*0540*/  IADD3.X R33, PT, PT, R3, UR11, RZ, P0, !PT ;  /* 0x0000000b03217c10 */ /* 0x000fe400087fe4ff */
[----:B------:R-:W4:Y:S04]  /*0550*/  LDL.U16 R3, [R1+0x4] ;  /* 0x0000040001037983 */ /* 0x000f280000100400 */
[----:B------:R-:W4:Y:S01]  /*0560*/  LDG.E.128 R24, desc[UR12][R32.64] ;  /* 0x0000000c20187981 */ /* 0x000f22000c1e1d00 */
[C---:B--2--5:R-:W-:Y:S02]  /*0570*/  HFMA2 R4, R12.reuse.H0_H0, R8.H0_H0, R7.H0_H0 ;  /* 0x200000080c047231 */ /* 0x064fe40000040807 */
[C---:B---3--:R-:W-:Y:S02]  /*0580*/  HFMA2 R6, R12.reuse.H0_H0, R20.H0_H0, R5.H0_H0 ;  /* 0x200000140c067231 */ /* 0x048fe40000040805 */
[----:B------:R-:W-:-:S02]  /*0590*/  HFMA2 R4, R12.H1_H1, R8.H1_H1, R4.H0_H0 ;  /* 0x300000080c047231 */ /* 0x000fc40000040c04 */
[----:B------:R-:W-:Y:S02]  /*05a0*/  HFMA2 R6, R12.H1_H1, R20.H1_H1, R6.H0_H0 ;  /* 0x300000140c067231 */ /* 0x000fe40000040c06 */
[C---:B------:R-:W-:Y:S02]  /*05b0*/  HFMA2 R4, R13.reuse.H0_H0, R9.H0_H0, R4.H0_H0 ;  /* 0x200000090d047231 */ /* 0x040fe40000040804 */
[C---:B------:R-:W-:Y:S01]  /*05c0*/  HFMA2 R6, R13.reuse.H0_H0, R21.H0_H0, R6.H0_H0 ;  /* 0x200000150d067231 */ /* 0x040fe20000040806 */
[----:B------:R-:W-:Y:S01]  /*05d0*/  IADD3 R8, P0, PT, R32, UR10, RZ ;  /* 0x0000000a20087c10 */ /* 0x000fe2000ff1e0ff */
[C---:B------:R-:W-:Y:S02]  /*05e0*/  HFMA2 R5, R13.reuse.H1_H1, R9.H1_H1, R4.H0_H0 ;  /* 0x300000090d057231 */ /* 0x040fe40000040c04 */
[----:B------:R-:W-:Y:S01]  /*05f0*/  HFMA2 R7, R13.H1_H1, R21.H1_H1, R6.H0_H0 ;  /* 0x300000150d077231 */ /* 0x000fe20000040c06 */
[----:B------:R-:W-:Y:S01]  /*0600*/  IADD3.X R9, PT, PT, R33, UR11, RZ, P0, !PT ;  /* 0x0000000b21097c10 */ /* 0x000fe200087fe4ff */
[C---:B------:R-:W-:Y:S01]  /*0610*/  HFMA2 R5, R14.reuse.H0_H0, R10.H0_H0, R5.H0_H0 ;  /* 0x2000000a0e057231 */ /* 0x040fe20000040805 */
[----:B------:R-:W2:Y:S01]  /*0620*/  LDL.U16 R21, [R1+0x6] ;  /* 0x0000060001157983 */ /* 0x000ea20000100400 */
[----:B------:R-:W-:-:S02]  /*0630*/  HFMA2 R7, R14.H0_H0, R22.H0_H0, R7.H0_H0 ;  /* 0x200000160e077231 */ /* 0x000fc40000040807 */
[C---:B------:R-:W-:Y:S02]  /*0640*/  HFMA2 R10, R14.reuse.H1_H1, R10.H1_H1, R5.H0_H0 ;  /* 0x3000000a0e0a7231 */ /* 0x040fe40000040c05 */
[----:B------:R-:W-:Y:S02]  /*0650*/  HFMA2 R22, R14.H1_H1, R22.H1_H1, R7.H0_H0 ;  /* 0x300000160e167231 */ /* 0x000fe40000040c07 */
[----:B------:R0:W2:Y:S01]  /*0660*/  LDG.E.128 R4, desc[UR12][R8.64] ;  /* 0x0000000c08047981 */ /* 0x0000a2000c1e1d00 */
[----:B----4-:R-:W-:-:S04]  /*0670*/  HFMA2 R3, R12.H0_H0, R24.H0_H0, R3.H0_H0 ;  /* 0x200000180c037231 */ /* 0x010fc80000040803 */
[----:B------:R-:W-:-:S04]  /*0680*/  HFMA2 R3, R12.H1_H1, R24.H1_H1, R3.H0_H0 ;  /* 0x300000180c037231 */ /* 0x000fc80000040c03 */
[----:B------:R-:W-:Y:S01]  /*0690*/  HFMA2 R3, R13.H0_H0, R25.H0_H0, R3.H0_H0 ;  /* 0x200000190d037231 */ /* 0x000fe20000040803 */
[----:B0-----:R-:W-:-:S03]  /*06a0*/  IADD3 R8, P0, PT, R8, UR10, RZ ;  /* 0x0000000a08087c10 */ /* 0x001fc6000ff1e0ff */
[----:B------:R-:W-:Y:S01]  /*06b0*/  HFMA2 R3, R13.H1_H1, R25.H1_H1, R3.H0_H0 ;  /* 0x300000190d037231 */ /* 0x000fe20000040c03 */
[----:B------:R-:W-:Y:S01]  /*06c0*/  IADD3.X R9, PT, PT, R9, UR11, RZ, P0, !PT ;  /* 0x0000000b09097c10 */ /* 0x000fe200087fe4ff */
[----:B------:R-:W-:Y:S01]  /*06d0*/  HFMA2 R10, R15.H0_H0, R11.H0_H0, R10.H0_H0 ;  /* 0x2000000b0f0a7231 */ /* 0x000fe2000004080a */
[----:B------:R-:W3:Y:S01]  /*06e0*/  LDL.U16 R25, [R1+0x8] ;  /* 0x0000080001197983 */ /* 0x000ee20000100400 */
[----:B------:R-:W-:-:S04]  /*06f0*/  HFMA2 R3, R14.H0_H0, R26.H0_H0, R3.H0_H0 ;  /* 0x2000001a0e037231 */ /* 0x000fc80000040803 */
[----:B------:R-:W-:Y:S02]  /*0700*/  HFMA2 R3, R14.H1_H1, R26.H1_H1, R3.H0_H0 ;  /* 0x3000001a0e037231 */ /* 0x000fe40000040c03 */
[C---:B------:R-:W-:Y:S02]  /*0710*/  HFMA2 R10, R15.reuse.H1_H1, R11.H1_H1, R10.H0_H0 ;  /* 0x3000000b0f0a7231 */ /* 0x040fe40000040c0a */
[----:B------:R-:W-:-:S03]  /*0720*/  HFMA2 R3, R15.H0_H0, R27.H0_H0, R3.H0_H0 ;  /* 0x2000001b0f037231 */ /* 0x000fc60000040803 */
[----:B------:R-:W-:Y:S01]  /*0730*/  PRMT R26, R10, 0x7610, R26 ;  /* 0x000076100a1a7816 */ /* 0x000fe2000000001a */
[----:B------:R-:W-:Y:S02]  /*0740*/  HFMA2 R3, R15.H1_H1, R27.H1_H1, R3.H0_H0 ;  /* 0x3000001b0f037231 */ /* 0x000fe40000040c03 */
[----:B------:R-:W4:Y:S01]  /*0750*/  LDL.U16 R27, [R1+0xa] ;  /* 0x00000a00011b7983 */ /* 0x000f220000100400 */
[----:B--2---:R-:W-:-:S04]  /*0760*/  HFMA2 R2, R12.H0_H0, R4.H0_H0, R21.H0_H0 ;  /* 0x200000040c027231 */ /* 0x004fc80000040815 */
[----:B------:R-:W-:-:S04]  /*0770*/  HFMA2 R2, R12.H1_H1, R4.H1_H1, R2.H0_H0 ;  /* 0x300000040c027231 */ /* 0x000fc80000040c02 */
[----:B------:R-:W-:-:S04]  /*0780*/  HFMA2 R4, R13.H0_H0, R5.H0_H0, R2.H0_H0 ;  /* 0x200000050d047231 */ /* 0x000fc80000040802 */
[----:B------:R-:W-:-:S04]  /*0790*/  HFMA2 R4, R13.H1_H1, R5.H1_H1, R4.H0_H0 ;  /* 0x300000050d047231 */ /* 0x000fc80000040c04 */
[----:B------:R-:W-:Y:S01]  /*07a0*/  HFMA2 R20, R14.H0_H0, R6.H0_H0, R4.H0_H0 ;  /* 0x200000060e147231 */ /* 0x000fe20000040804 */
[----:B------:R-:W-:Y:S01]  /*07b0*/  IADD3 R4, P0, PT, R8, UR10, RZ ;  /* 0x0000000a08047c10 */ /* 0x000fe2000ff1e0ff */
[----:B------:R-:W-:-:S03]  /*07c0*/  HFMA2 R2, R15.H0_H0, R23.H0_H0, R22.H0_H0 ;  /* 0x200000170f027231 */ /* 0x000fc60000040816 */
[----:B------:R-:W-:Y:S01]  /*07d0*/  IADD3.X R5, PT, PT, R9, UR11, RZ, P0, !PT ;  /* 0x0000000b09057c10 */ /* 0x000fe200087fe4ff */
[----:B------:R-:W-:Y:S01]  /*07e0*/  HFMA2 R2, R15.H1_H1, R23.H1_H1, R2.H0_H0 ;  /* 0x300000170f027231 */ /* 0x000fe20000040c02 */
[----:B------:R-:W3:Y:S01]  /*07f0*/  LDG.E.128 R8, desc[UR12][R8.64] ;  /* 0x0000000c08087981 */ /* 0x000ee2000c1e1d00 */
[----:B------:R-:W-:-:S03]  /*0800*/  HFMA2 R6, R14.H1_H1, R6.H1_H1, R20.H0_H0 ;  /* 0x300000060e067231 */ /* 0x000fc60000040c14 */
[----:B------:R-:W4:Y:S01]  /*0810*/  LDG.E.128 R20, desc[UR12][R4.64] ;  /* 0x0000000c04147981 */ /* 0x000f22000c1e1d00 */
[----:B------:R-:W-:-:S04]  /*0820*/  IADD3 R32, P0, PT, R4, UR10, RZ ;  /* 0x0000000a04207c10 */ /* 0x000fc8000ff1e0ff */
[----:B------:R-:W-:Y:S01]  /*0830*/  IADD3.X R33, PT, PT, R5, UR11, RZ, P0, !PT ;  /* 0x0000000b05217c10 */ /* 0x000fe200087fe4ff */
[----:B------:R-:W-:Y:S01]  /*0840*/  STL.U16 [R1], R26 ;  /* 0x0000001a01007387 */ /* 0x000fe20000100400 */
[C---:B---3--:R-:W-:Y:S02]  /*0850*/  HFMA2 R24, R12.reuse.H0_H0, R8.H0_H0, R25.H0_H0 ;  /* 0x200000080c187231 */ /* 0x048fe40000040819 */
[C---:B----4-:R-:W-:Y:S02]  /*0860*/  HFMA2 R27, R12.reuse.H0_H0, R20.H0_H0, R27.H0_H0 ;  /* 0x200000140c1b7231 */ /* 0x050fe4000004081b */
[C---:B------:R-:W-:Y:S02]  /*0870*/  HFMA2 R24, R12.reuse.H1_H1, R8.H1_H1, R24.H0_H0 ;  /* 0x300000080c187231 */ /* 0x040fe40000040c18 */
[----:B------:R-:W-:Y:S02]  /*0880*/  HFMA2 R20, R12.H1_H1, R20.H1_H1, R27.H0_H0 ;  /* 0x300000140c147231 */ /* 0x000fe40000040c1b */
[----:B------:R-:W-:-:S02]  /*0890*/  HFMA2 R24, R13.H0_H0, R9.H0_H0, R24.H0_H0 ;  /* 0x200000090d187231 */ /* 0x000fc40000040818 */
[----:B------:R-:W-:Y:S01]  /*08a0*/  HFMA2 R20, R13.H0_H0, R21.H0_H0, R20.H0_H0 ;  /* 0x200000150d147231 */ /* 0x000fe20000040814 */
[----:B------:R-:W-:Y:S01]  /*08b0*/  PRMT R25, R2, 0x7610, R25 ;  /* 0x0000761002197816 */ /* 0x000fe20000000019 */
[----:B------:R-:W-:Y:S02]  /*08c0*/  HFMA2 R2, R15.H0_H0, R7.H0_H0, R6.H0_H0 ;  /* 0x200000070f027231 */ /* 0x000fe40000040806 */
[C---:B------:R-:W-:Y:S02]  /*08d0*/  HFMA2 R24, R13.reuse.H1_H1, R9.H1_H1, R24.H0_H0 ;  /* 0x300000090d187231 */ /* 0x040fe40000040c18 */
[----:B------:R-:W-:Y:S01]  /*08e0*/  HFMA2 R20, R13.H1_H1, R21.H1_H1, R20.H0_H0 ;  /* 0x300000150d147231 */ /* 0x000fe20000040c14 */
[----:B------:R0:W-:Y:S01]  /*08f0*/  STL.U16 [R1+0x2], R25 ;  /* 0x0000021901007387 */ /* 0x0001e20000100400 */
[----:B------:R-:W-:Y:S02]  /*0900*/  HFMA2 R2, R15.H1_H1, R7.H1_H1, R2.H0_H0 ;  /* 0x300000070f027231 */ /* 0x000fe40000040c02 */
[C---:B------:R-:W-:Y:S01]  /*0910*/  HFMA2 R24, R14.reuse.H0_H0, R10.H0_H0, R24.H0_H0 ;  /* 0x2000000a0e187231 */ /* 0x040fe20000040818 */
[----:B------:R-:W2:Y:S01]  /*0920*/  LDL.U16 R9, [R1+0xc] ;  /* 0x00000c0001097983 */ /* 0x000ea20000100400 */
[C---:B------:R-:W-:Y:S01]  /*0930*/  HFMA2 R7, R14.reuse.H0_H0, R22.H0_H0, R20.H0_H0 ;  /* 0x200000160e077231 */ /* 0x040fe20000040814 */
[----:B------:R-:W-:Y:S01]  /*0940*/  IADD3 R20, P0, PT, R32, UR10, RZ ;  /* 0x0000000a20147c10 */ /* 0x000fe2000ff1e0ff */
[----:B------:R-:W-:-:S03]  /*0950*/  HFMA2 R10, R14.H1_H1, R10.H1_H1, R24.H0_H0 ;  /* 0x3000000a0e0a7231 */ /* 0x000fc60000040c18 */
[----:B------:R-:W-:Y:S01]  /*0960*/  IADD3.X R21, PT, PT, R33, UR11, RZ, P0, !PT ;  /* 0x0000000b21157c10 */ /* 0x000fe200087fe4ff */
[----:B0-----:R-:W2:Y:S01]  /*0970*/  LDG.E.128 R24, desc[UR12][R32.64] ;  /* 0x0000000c20187981 */ /* 0x001ea2000c1e1d00 */
[----:B------:R-:W-:Y:S01]  /*0980*/  PRMT R8, R3, 0x7610, R8 ;  /* 0x0000761003087816 */ /* 0x000fe20000000008 */
[----:B------:R-:W-:Y:S02]  /*0990*/  HFMA2 R22, R14.H1_H1, R22.H1_H1, R7.H0_H0 ;  /* 0x300000160e167231 */ /* 0x000fe40000040c07 */
[----:B------:R-:W3:Y:S04]  /*09a0*/  LDL.U16 R3, [R1+0xe] ;  /* 0x00000e0001037983 */ /* 0x000ee80000100400 */
[----:B------:R-:W3:Y:S01]  /*09b0*/  LDG.E.128 R4, desc[UR12][R20.64] ;  /* 0x0000000c14047981 */ /* 0x000ee2000c1e1d00 */
[----:B------:R-:W-:-:S03]  /*09c0*/  HFMA2 R10, R15.H0_H0, R11.H0_H0, R10.H0_H0 ;  /* 0x2000000b0f0a7231 */ /* 0x000fc6000004080a */
[----:B------:R0:W-:Y:S01]  /*09d0*/  STL.U16 [R1+0x4], R8 ;  /* 0x0000040801007387 */ /* 0x0001e20000100400 */
[----:B------:R-:W-:Y:S01]  /*09e0*/  HFMA2 R11, R15.H1_H1, R11.H1_H1, R10.H0_H0 ;  /* 0x3000000b0f0b7231 */ /* 0x000fe20000040c0a */
[----:B0-----:R-:W-:Y:S01]  /*09f0*/  IADD3 R8, P0, PT, R20, UR10, RZ ;  /* 0x0000000a14087c10 */ /* 0x001fe2000ff1e0ff */
[----:B--2---:R-:W-:-:S04]  /*0a00*/  HFMA2 R9, R12.H0_H0, R24.H0_H0, R9.H0_H0 ;  /* 0x200000180c097231 */ /* 0x004fc80000040809 */
[C---:B------:R-:W-:Y:S02]  /*0a10*/  HFMA2 R9, R12.reuse.H1_H1, R24.H1_H1, R9.H0_H0 ;  /* 0x300000180c097231 */ /* 0x040fe40000040c09 */
[CC--:B---3--:R-:W-:Y:S02]  /*0a20*/  HFMA2 R3, R12.reuse.H0_H0, R4.reuse.H0_H0, R3.H0_H0 ;  /* 0x200000040c037231 */ /* 0x0c8fe40000040803 */
[CC--:B------:R-:W-:Y:S02]  /*0a30*/  HFMA2 R9, R13.reuse.H0_H0, R25.reuse.H0_H0, R9.H0_H0 ;  /* 0x200000190d097231 */ /* 0x0c0fe40000040809 */
[----:B------:R-:W-:Y:S02]  /*0a40*/  HFMA2 R4, R12.H1_H1, R4.H1_H1, R3.H0_H0 ;  /* 0x300000040c047231 */ /* 0x000fe40000040c03 */
[C---:B------:R-:W-:Y:S02]  /*0a50*/  HFMA2 R25, R13.reuse.H1_H1, R25.H1_H1, R9.H0_H0 ;  /* 0x300000190d197231 */ /* 0x040fe40000040c09 */
[----:B------:R-:W-:Y:S01]  /*0a60*/  HFMA2 R4, R13.H0_H0, R5.H0_H0, R4.H0_H0 ;  /* 0x200000050d047231 */ /* 0x000fe20000040804 */
[----:B------:R-:W-:Y:S01]  /*0a70*/  PRMT R9, R2, 0x7610, R9 ;  /* 0x0000761002097816 */ /* 0x000fe20000000009 */
[----:B------:R-:W-:-:S02]  /*0a80*/  HFMA2 R25, R14.H0_H0, R26.H0_H0, R25.H0_H0 ;  /* 0x2000001a0e197231 */ /* 0x000fc40000040819 */
[----:B------:R-:W-:Y:S02]  /*0a90*/  HFMA2 R4, R13.H1_H1, R5.H1_H1, R4.H0_H0 ;  /* 0x300000050d047231 */ /* 0x000fe40000040c04 */
[----:B------:R0:W-:Y:S01]  /*0aa0*/  STL.U16 [R1+0x6], R9 ;  /* 0x0000060901007387 */ /* 0x0001e20000100400 */
[C---:B------:R-:W-:Y:S02]  /*0ab0*/  HFMA2 R25, R14.reuse.H1_H1, R26.H1_H1, R25.H0_H0 ;  /* 0x3000001a0e197231 */ /* 0x040fe40000040c19 */
[----:B------:R-:W-:Y:S01]  /*0ac0*/  HFMA2 R20, R14.H0_H0, R6.H0_H0, R4.H0_H0 ;  /* 0x200000060e147231 */ /* 0x000fe20000040804 */
[----:B------:R-:W-:Y:S01]  /*0ad0*/  PRMT R26, R11, 0x7610, R26 ;  /* 0x000076100b1a7816 */ /* 0x000fe2000000001a */
[----:B------:R-:W-:Y:S02]  /*0ae0*/  HFMA2 R2, R15.H0_H0, R27.H0_H0, R25.H0_H0 ;  /* 0x2000001b0f027231 */ /* 0x000fe40000040819 */
[----:B------:R-:W2:Y:S01]  /*0af0*/  LDL.U16 R25, [R1+0x10] ;  /* 0x0000100001197983 */ /* 0x000ea20000100400 */
[----:B0-----:R-:W-:-:S02]  /*0b00*/  IADD3.X R9, PT, PT, R21, UR11, RZ, P0, !PT ;  /* 0x0000000b15097c10 */ /* 0x001fc400087fe4ff */
[----:B------:R-:W-:-:S04]  /*0b10*/  IADD3 R4, P0, PT, R8, UR10, RZ ;  /* 0x0000000a08047c10 */ /* 0x000fc8000ff1e0ff */
[----:B------:R-:W-:Y:S02]  /*0b20*/  IADD3.X R5, PT, PT, R9, UR11, RZ, P0, !PT ;  /* 0x0000000b09057c10 */ /* 0x000fe400087fe4ff */
[----:B------:R-:W2:Y:S01]  /*0b30*/  LDG.E.128 R8, desc[UR12][R8.64] ;  /* 0x0000000c08087981 */ /* 0x000ea2000c1e1d00 */
[C---:B------:R-:W-:Y:S02]  /*0b40*/  HFMA2 R3, R15.reuse.H0_H0, R23.H0_H0, R22.H0_H0 ;  /* 0x200000170f037231 */ /* 0x040fe40000040816 */
[C---:B------:R-:W-:Y:S02]  /*0b50*/  HFMA2 R2, R15.reuse.H1_H1, R27.H1_H1, R2.H0_H0 ;  /* 0x3000001b0f027231 */ /* 0x040fe40000040c02 */
[----:B------:R-:W-:Y:S01]  /*0b60*/  HFMA2 R3, R15.H1_H1, R23.H1_H1, R3.H0_H0 ;  /* 0x300000170f037231 */ /* 0x000fe20000040c03 */
[----:B------:R-:W3:Y:S01]  /*0b70*/  LDL.U16 R27, [R1+0x12] ;  /* 0x00001200011b7983 */ /* 0x000ee20000100400 */
[----:B------:R-:W-:-:S03]  /*0b80*/  HFMA2 R6, R14.H1_H1, R6.H1_H1, R20.H0_H0 ;  /* 0x300000060e067231 */ /* 0x000fc60000040c14 */
[----:B------:R-:W3:Y:S01]  /*0b90*/  LDG.E.128 R20, desc[UR12][R4.64] ;  /* 0x0000000c04147981 */ /* 0x000ee2000c1e1d00 */
[----:B------:R-:W-:-:S04]  /*0ba0*/  IADD3 R34, P0, PT, R4, UR10, RZ ;  /* 0x0000000a04227c10 */ /* 0x000fc8000ff1e0ff */
[----:B------:R-:W-:Y:S01]  /*0bb0*/  IADD3.X R35, PT, PT, R5, UR11, RZ, P0, !PT ;  /* 0x0000000b05237c10 */ /* 0x000fe200087fe4ff */
[----:B------:R-:W-:Y:S01]  /*0bc0*/  STL.U16 [R1+0x8], R26 ;  /* 0x0000081a01007387 */ /* 0x000fe20000100400 */
[----:B------:R-:W-:-:S04]  /*0bd0*/  IADD3 R32, P0, PT, R34, UR10, RZ ;  /* 0x0000000a22207c10 */ /* 0x000fc8000ff1e0ff */
[----:B------:R-:W-:Y:S01]  /*0be0*/  IADD3.X R33, PT, PT, R35, UR11, RZ, P0, !PT ;  /* 0x0000000b23217c10 */ /* 0x000fe200087fe4ff */
[----:B--2---:R-:W-:-:S04]  /*0bf0*/  HFMA2 R24, R12.H0_H0, R8.H0_H0, R25.H0_H0 ;  /* 0x200000080c187231 */ /* 0x004fc80000040819 */
[----:B------:R-:W-:-:S04]  /*0c00*/  HFMA2 R24, R12.H1_H1, R8.H1_H1, R24.H0_H0 ;  /* 0x300000080c187231 */ /* 0x000fc80000040c18 */
[CC--:B------:R-:W-:Y:S02]  /*0c10*/  HFMA2 R24, R13.reuse.H0_H0, R9.reuse.H0_H0, R24.H0_H0 ;  /* 0x200000090d187231 */ /* 0x0c0fe40000040818 */
[CC--:B---3--:R-:W-:Y:S02]  /*0c20*/  HFMA2 R27, R12.reuse.H0_H0, R20.reuse.H0_H0, R27.H0_H0 ;  /* 0x200000140c1b7231 */ /* 0x0c8fe4000004081b */
[C---:B------:R-:W-:Y:S01]  /*0c30*/  HFMA2 R24, R13.reuse.H1_H1, R9.H1_H1, R24.H0_H0 ;  /* 0x300000090d187231 */ /* 0x040fe20000040c18 */
[----:B------:R-:W-:Y:S01]  /*0c40*/  PRMT R25, R3, 0x7610, R25 ;  /* 0x0000761003197816 */ /* 0x000fe20000000019 */
[----:B------:R-:W-:Y:S01]  /*0c50*/  HFMA2 R20, R12.H1_H1, R20.H1_H1, R27.H0_H0 ;  /* 0x300000140c147231 */ /* 0x000fe20000040c1b */
[----:B------:R-:W2:Y:S01]  /*0c60*/  LDL.U16 R9, [R1+0x14] ;  /* 0x0000140001097983 */ /* 0x000ea20000100400 */
[CC--:B------:R-:W-:Y:S02]  /*0c70*/  HFMA2 R24, R14.reuse.H0_H0, R10.reuse.H0_H0, R24.H0_H0 ;  /* 0x2000000a0e187231 */ /* 0x0c0fe40000040818 */
[----:B------:R-:W-:Y:S01]  /*0c80*/  HFMA2 R20, R13.H0_H0, R21.H0_H0, R20.H0_H0 ;  /* 0x200000150d147231 */ /* 0x000fe20000040814 */
[----:B------:R0:W-:Y:S01]  /*0c90*/  STL.U16 [R1+0xa], R25 ;  /* 0x00000a1901007387 */ /* 0x0001e20000100400 */
[----:B------:R-:W-:-:S02]  /*0ca0*/  HFMA2 R10, R14.H1_H1, R10.H1_H1, R24.H0_H0 ;  /* 0x3000000a0e0a7231 */ /* 0x000fc40000040c18 */
[----:B------:R-:W-:Y:S02]  /*0cb0*/  HFMA2 R3, R15.H0_H0, R7.H0_H0, R6.H0_H0 ;  /* 0x200000070f037231 */ /* 0x000fe40000040806 */
[----:B------:R-:W-:Y:S01]  /*0cc0*/  HFMA2 R20, R13.H1_H1, R21.H1_H1, R20.H0_H0 ;  /* 0x300000150d147231 */ /* 0x000fe20000040c14 */
[----:B0-----:R-:W2:Y:S01]  /*0cd0*/  LDG.E.128 R24, desc[UR12][R34.64] ;  /* 0x0000000c22187981 */ /* 0x001ea2000c1e1d00 */
[----:B------:R-:W-:Y:S02]  /*0ce0*/  HFMA2 R3, R15.H1_H1, R7.H1_H1, R3.H0_H0 ;  /* 0x300000070f037231 */ /* 0x000fe40000040c03 */
[CC--:B------:R-:W-:Y:S01]  /*0cf0*/  HFMA2 R7, R14.reuse.H0_H0, R22.reuse.H0_H0, R20.H0_H0 ;  /* 0x200000160e077231 */ /* 0x0c0fe20000040814 */
[----:B------:R-:W3:Y:S03]  /*0d00*/  LDL.U16 R21, [R1+0x16] ;  /* 0x0000160001157983 */ /* 0x000ee60000100400 */
[----:B------:R-:W-:-:S02]  /*0d10*/  HFMA2 R22, R14.H1_H1, R22.H1_H1, R7.H0_H0 ;  /* 0x300000160e167231 */ /* 0x000fc40000040c07 */
[----:B------:R0:W3:Y:S01]  /*0d20*/  LDG.E.128 R4, desc[UR12][R32.64] ;  /* 0x0000000c20047981 */ /* 0x0000e2000c1e1d00 */
[----:B------:R-:W-:Y:S01]  /*0d30*/  PRMT R8, R2, 0x7610, R8 ;  /* 0x0000761002087816 */ /* 0x000fe20000000008 */
[----:B------:R-:W-:Y:S01]  /*0d40*/  HFMA2 R10, R15.H0_H0, R11.H0_H0, R10.H0_H0 ;  /* 0x2000000b0f0a7231 */ /* 0x000fe2000004080a */
[----:B0-----:R-:W-:-:S04]  /*0d50*/  IADD3 R32, P0, PT, R32, UR10, RZ ;  /* 0x0000000a20207c10 */ /* 0x001fc8000ff1e0ff */
[----:B------:R-:W-:Y:S01]  /*0d60*/  IADD3.X R33, PT, PT, R33, UR11, RZ, P0, !PT ;  /* 0x0000000b21217c10 */ /* 0x000fe200087fe4ff */
[----:B------:R-:W-:Y:S01]  /*0d70*/  HFMA2 R11, R15.H1_H1, R11.H1_H1, R10.H0_H0 ;  /* 0x3000000b0f0b7231 */ /* 0x000fe20000040c0a */
[----:B------:R-:W-:Y:S01]  /*0d80*/  STL.U16 [R1+0xc], R8 ;  /* 0x00000c0801007387 */ /* 0x000fe20000100400 */
[----:B--2---:R-:W-:-:S04]  /*0d90*/  HFMA2 R9, R12.H0_H0, R24.H0_H0, R9.H0_H0 ;  /* 0x200000180c097231 */ /* 0x004fc80000040809 */
[----:B------:R-:W-:-:S04]  /*0da0*/  HFMA2 R9, R12.H1_H1, R24.H1_H1, R9.H0_H0 ;  /* 0x300000180c097231 */ /* 0x000fc80000040c09 */
[CC--:B------:R-:W-:Y:S02]  /*0db0*/  HFMA2 R9, R13.reuse.H0_H0, R25.reuse.H0_H0, R9.H0_H0 ;  /* 0x200000190d097231 */ /* 0x0c0fe40000040809 */
[CC--:B---3--:R-:W-:Y:S02]  /*0dc0*/  HFMA2 R2, R12.reuse.H0_H0, R4.reuse.H0_H0, R21.H0_H0 ;  /* 0x200000040c027231 */ /* 0x0c8fe40000040815 */
[C---:B------:R-:W-:Y:S02]  /*0dd0*/  HFMA2 R25, R13.reuse.H1_H1, R25.H1_H1, R9.H0_H0 ;  /* 0x300000190d197231 */ /* 0x040fe40000040c09 */
[----:B------:R-:W-:Y:S02]  /*0de0*/  HFMA2 R4, R12.H1_H1, R4.H1_H1, R2.H0_H0 ;  /* 0x300000040c047231 */ /* 0x000fe40000040c02 */
[----:B------:R-:W-:Y:S02]  /*0df0*/  HFMA2 R25, R14.H0_H0, R26.H0_H0, R25.H0_H0 ;  /* 0x2000001a0e197231 */ /* 0x000fe40000040819 */
[----:B------:R-:W-:-:S02]  /*0e00*/  HFMA2 R4, R13.H0_H0, R5.H0_H0, R4.H0_H0 ;  /* 0x200000050d047231 */ /* 0x000fc40000040804 */
[C---:B------:R-:W-:Y:S01]  /*0e10*/  HFMA2 R25, R14.reuse.H1_H1, R26.H1_H1, R25.H0_H0 ;  /* 0x3000001a0e197231 */ /* 0x040fe20000040c19 */
[----:B------:R-:W-:Y:S01]  /*0e20*/  PRMT R9, R3, 0x7610, R9 ;  /* 0x0000761003097816 */ /* 0x000fe20000000009 */
[----:B------:R-:W-:Y:S01]  /*0e30*/  HFMA2 R3, R13.H1_H1, R5.H1_H1, R4.H0_H0 ;  /* 0x300000050d037231 */ /* 0x000fe20000040c04 */
[----:B------:R-:W-:Y:S01]  /*0e40*/  IADD3 R24, P0, PT, R32, UR10, RZ ;  /* 0x0000000a20187c10 */ /* 0x000fe2000ff1e0ff */
[C---:B------:R-:W-:Y:S02]  /*0e50*/  HFMA2 R25, R15.reuse.H0_H0, R27.H0_H0, R25.H0_H0 ;  /* 0x2000001b0f197231 */ /* 0x040fe40000040819 */
[C---:B------:R-:W-:Y:S01]  /*0e60*/  HFMA2 R2, R15.reuse.H0_H0, R23.H0_H0, R22.H0_H0 ;  /* 0x200000170f027231 */ /* 0x040fe20000040816 */
[----:B------:R0:W-:Y:S01]  /*0e70*/  STL.U16 [R1+0xe], R9 ;  /* 0x00000e0901007387 */ /* 0x0001e20000100400 */
[C---:B------:R-:W-:Y:S01]  /*0e80*/  HFMA2 R27, R15.reuse.H1_H1, R27.H1_H1, R25.H0_H0 ;  /* 0x3000001b0f1b7231 */ /* 0x040fe20000040c19 */
[----:B------:R-:W-:Y:S01]  /*0e90*/  IADD3.X R25, PT, PT, R33, UR11, RZ, P0, !PT ;  /* 0x0000000b21197c10 */ /* 0x000fe200087fe4ff */
[CC--:B------:R-:W-:Y:S01]  /*0ea0*/  HFMA2 R3, R14.reuse.H0_H0, R6.reuse.H0_H0, R3.H0_H0 ;  /* 0x200000060e037231 */ /* 0x0c0fe20000040803 */
[----:B------:R-:W-:Y:S01]  /*0eb0*/  PRMT R26, R11, 0x7610, R26 ;  /* 0x000076100b1a7816 */ /* 0x000fe2000000001a */
[----:B------:R-:W-:Y:S01]  /*0ec0*/  HFMA2 R2, R15.H1_H1, R23.H1_H1, R2.H0_H0 ;  /* 0x300000170f027231 */ /* 0x000fe20000040c02 */
[----:B------:R-:W2:Y:S01]  /*0ed0*/  LDL.U16 R5, [R1+0x18] ;  /* 0x0000180001057983 */ /* 0x000ea20000100400 */
[----:B------:R-:W-:-:S03]  /*0ee0*/  HFMA2 R6, R14.H1_H1, R6.H1_H1, R3.H0_H0 ;  /* 0x300000060e067231 */ /* 0x000fc60000040c03 */
[----:B------:R-:W3:Y:S04]  /*0ef0*/  LDL.U16 R3, [R1+0x1a] ;  /* 0x00001a0001037983 */ /* 0x000ee80000100400 */
[----:B0-----:R0:W3:Y:S04]  /*0f00*/  LDG.E.128 R8, desc[UR12][R24.64] ;  /* 0x0000000c18087981 */ /* 0x0010e8000c1e1d00 */
[----:B------:R-:W2:Y:S01]  /*0f10*/  LDG.E.128 R20, desc[UR12][R32.64] ;  /* 0x0000000c20147981 */ /* 0x000ea2000c1e1d00 */
[----:B------:R-:W-:-:S04]  /*0f20*/  IADD3 R34, P0, PT, R24, UR10, RZ ;  /* 0x0000000a18227c10 */ /* 0x000fc8000ff1e0ff */
[----:B------:R-:W-:Y:S02]  /*0f30*/  IADD3.X R35, PT, PT, R25, UR11, RZ, P0, !PT ;  /* 0x0000000b19237c10 */ /* 0x000fe400087fe4ff */
[----:B0-----:R-:W-:Y:S01]  /*0f40*/  IADD3 R24, P0, PT, R34, UR10, RZ ;  /* 0x0000000a22187c10 */ /* 0x001fe2000ff1e0ff */
[----:B------:R0:W-:Y:S03]  /*0f50*/  STL.U16 [R1+0x10], R26 ;  /* 0x0000101a01007387 */ /* 0x0001e60000100400 */
[----:B------:R-:W-:Y:S01]  /*0f60*/  IADD3.X R25, PT, PT, R35, UR11, RZ, P0, !PT ;  /* 0x0000000b23197c10 */ /* 0x000fe200087fe4ff */
[----:B------:R-:W4:Y:S01]  /*0f70*/  LDL.U16 R33, [R1+0x1e] ;  /* 0x00001e0001217983 */ /* 0x000f220000100400 */
[----:B---3--:R-:W-:-:S03]  /*0f80*/  HFMA2 R4, R12.H0_H0, R8.H0_H0, R3.H0_H0 ;  /* 0x200000080c047231 */ /* 0x008fc60000040803 */
[----:B------:R-:W3:Y:S01]  /*0f90*/  LDL.U16 R3, [R1+0x1c] ;  /* 0x00001c0001037983 */ /* 0x000ee20000100400 */
[C---:B--2---:R-:W-:Y:S02]  /*0fa0*/  HFMA2 R5, R12.reuse.H0_H0, R20.H0_H0, R5.H0_H0 ;  /* 0x200000140c057231 */ /* 0x044fe40000040805 */
[C---:B------:R-:W-:Y:S02]  /*0fb0*/  HFMA2 R8, R12.reuse.H1_H1, R8.H1_H1, R4.H0_H0 ;  /* 0x300000080c087231 */ /* 0x040fe40000040c04 */
[----:B------:R-:W-:Y:S01]  /*0fc0*/  HFMA2 R20, R12.H1_H1, R20.H1_H1, R5.H0_H0 ;  /* 0x300000140c147231 */ /* 0x000fe20000040c05 */
[----:B------:R-:W-:Y:S01]  /*0fd0*/  PRMT R5, R2, 0x7610, R5 ;  /* 0x0000761002057816 */ /* 0x000fe20000000005 */
[----:B------:R-:W-:Y:S02]  /*0fe0*/  HFMA2 R2, R15.H0_H0, R7.H0_H0, R6.H0_H0 ;  /* 0x200000070f027231 */ /* 0x000fe40000040806 */
[----:B------:R-:W-:Y:S02]  /*0ff0*/  HFMA2 R8, R13.H0_H0, R9.H0_H0, R8.H0_H0 ;  /* 0x200000090d087231 */ /* 0x000fe40000040808 */
[----:B------:R1:W-:Y:S01]  /*1000*/  STL.U16 [R1+0x12], R5 ;  /* 0x0000120501007387 */ /* 0x0003e20000100400 */
[----:B------:R-:W-:-:S02]  /*1010*/  HFMA2 R2, R15.H1_H1, R7.H1_H1, R2.H0_H0 ;  /* 0x300000070f027231 */ /* 0x000fc40000040c02 */
[C---:B------:R-:W-:Y:S01]  /*1020*/  HFMA2 R9, R13.reuse.H1_H1, R9.H1_H1, R8.H0_H0 ;  /* 0x300000090d097231 */ /* 0x040fe20000040c08 */
[----:B------:R-:W-:Y:S02]  /*1030*/  PRMT R8, R27, 0x7610, R8 ;  /* 0x000076101b087816 */ /* 0x000fe40000000008 */
[----:B0-----:R-:W4:Y:S04]  /*1040*/  LDG.E.128 R24, desc[UR12][R24.64] ;  /* 0x0000000c18187981 */ /* 0x001f28000c1e1d00 */
[----:B-1----:R-:W3:Y:S01]  /*1050*/  LDG.E.128 R4, desc[UR12][R34.64] ;  /* 0x0000000c22047981 */ /* 0x002ee2000c1e1d00 */
[----:B------:R-:W-:-:S04]  /*1060*/  HFMA2 R20, R13.H0_H0, R21.H0_H0, R20.H0_H0 ;  /* 0x200000150d147231 */ /* 0x000fc80000040814 */
[----:B------:R-:W-:-:S04]  /*1070*/  HFMA2 R21, R13.H1_H1, R21.H1_H1, R20.H0_H0 ;  /* 0x300000150d157231 */ /* 0x000fc80000040c14 */
[----:B------:R-:W-:-:S04]  /*1080*/  HFMA2 R21, R14.H0_H0, R22.H0_H0, R21.H0_H0 ;  /* 0x200000160e157231 */ /* 0x000fc80000040815 */
[----:B------:R-:W-:-:S04]  /*1090*/  HFMA2 R21, R14.H1_H1, R22.H1_H1, R21.H0_H0 ;  /* 0x300000160e157231 */ /* 0x000fc80000040c15 */
[----:B------:R-:W-:Y:S01]  /*10a0*/  HFMA2 R21, R15.H0_H0, R23.H0_H0, R21.H0_H0 ;  /* 0x200000170f157231 */ /* 0x000fe20000040815 */
[----:B------:R-:W0:Y:S01]  /*10b0*/  LDC R22, c[0x0][0x3a4] ;  /* 0x0000e900ff167b82 */ /* 0x000e220000000800 */
[----:B------:R1:W-:Y:S01]  /*10c0*/  STL.U16 [R1+0x14], R8 ;  /* 0x0000140801007387 */ /* 0x0003e20000100400 */
[----:B------:R-:W-:-:S03]  /*10d0*/  UIADD3 UR6, UP2, UPT, UR21, -0x10, URZ ;  /* 0xfffffff015067890 */ /* 0x000fc6000ff5e0ff */
[----:B------:R1:W-:Y:S01]  /*10e0*/  STL.U16 [R1+0x16], R2 ;  /* 0x0000160201007387 */ /* 0x0003e20000100400 */
[----:B------:R-:W-:Y:S02]  /*10f0*/  UIADD3.X UR7, UPT, UPT, UR9, -0x1, URZ, UP2, !UPT ;  /* 0xffffffff09077890 */ /* 0x000fe400097fe4ff */
[----:B------:R-:W-:-:S04]  /*1100*/  UISETP.NE.U32.AND UP2, UPT, UR6, URZ, UPT ;  /* 0x000000ff0600728c */ /* 0x000fc8000bf45070 */
[----:B------:R-:W-:Y:S01]  /*1110*/  UISETP.NE.AND.EX UP2, UPT, UR7, URZ, UPT, UP2 ;  /* 0x000000ff0700728c */ /* 0x000fe2000bf45320 */
[----:B------:R-:W-:Y:S01]  /*1120*/  MOV R32, UR21 ;  /* 0x0000001500207c02 */ /* 0x000fe20008000f00 */
[C---:B----4-:R-:W-:Y:S02]  /*1130*/  HFMA2 R33, R12.reuse.H0_H0, R24.H0_H0, R33.H0_H0 ;  /* 0x200000180c217231 */ /* 0x050fe40000040821 */
[C---:B---3--:R-:W-:Y:S02]  /*1140*/  HFMA2 R3, R12.reuse.H0_H0, R4.H0_H0, R3.H0_H0 ;  /* 0x200000040c037231 */ /* 0x048fe40000040803 */
[C---:B------:R-:W-:Y:S02]  /*1150*/  HFMA2 R33, R12.reuse.H1_H1, R24.H1_H1, R33.H0_H0 ;  /* 0x300000180c217231 */ /* 0x040fe40000040c21 */
[----:B------:R-:W-:Y:S02]  /*1160*/  HFMA2 R3, R12.H1_H1, R4.H1_H1, R3.H0_H0 ;  /* 0x300000040c037231 */ /* 0x000fe40000040c03 */
[----:B------:R-:W-:-:S02]  /*1170*/  HFMA2 R33, R13.H0_H0, R25.H0_H0, R33.H0_H0 ;  /* 0x200000190d217231 */ /* 0x000fc40000040821 */
[C---:B------:R-:W-:Y:S02]  /*1180*/  HFMA2 R3, R13.reuse.H0_H0, R5.H0_H0, R3.H0_H0 ;  /* 0x200000050d037231 */ /* 0x040fe40000040803 */
[C---:B------:R-:W-:Y:S02]  /*1190*/  HFMA2 R33, R13.reuse.H1_H1, R25.H1_H1, R33.H0_H0 ;  /* 0x300000190d217231 */ /* 0x040fe40000040c21 */
[----:B------:R-:W-:Y:S02]  /*11a0*/  HFMA2 R3, R13.H1_H1, R5.H1_H1, R3.H0_H0 ;  /* 0x300000050d037231 */ /* 0x000fe40000040c03 */
[C---:B------:R-:W-:Y:S02]  /*11b0*/  HFMA2 R5, R14.reuse.H0_H0, R10.H0_H0, R9.H0_H0 ;  /* 0x2000000a0e057231 */ /* 0x040fe40000040809 */
[C---:B------:R-:W-:Y:S02]  /*11c0*/  HFMA2 R3, R14.reuse.H0_H0, R6.H0_H0, R3.H0_H0 ;  /* 0x200000060e037231 */ /* 0x040fe40000040803 */
[----:B------:R-:W-:-:S02]  /*11d0*/  HFMA2 R33, R14.H0_H0, R26.H0_H0, R33.H0_H0 ;  /* 0x2000001a0e217231 */ /* 0x000fc40000040821 */
[C---:B------:R-:W-:Y:S02]  /*11e0*/  HFMA2 R5, R14.reuse.H1_H1, R10.H1_H1, R5.H0_H0 ;  /* 0x3000000a0e057231 */ /* 0x040fe40000040c05 */
[C---:B------:R-:W-:Y:S02]  /*11f0*/  HFMA2 R3, R14.reuse.H1_H1, R6.H1_H1, R3.H0_H0 ;  /* 0x300000060e037231 */ /* 0x040fe40000040c03 */
[----:B------:R-:W-:Y:S02]  /*1200*/  HFMA2 R33, R14.H1_H1, R26.H1_H1, R33.H0_H0 ;  /* 0x3000001a0e217231 */ /* 0x000fe40000040c21 */
[C---:B------:R-:W-:Y:S02]  /*1210*/  HFMA2 R5, R15.reuse.H0_H0, R11.H0_H0, R5.H0_H0 ;  /* 0x2000000b0f057231 */ /* 0x040fe40000040805 */
[C---:B------:R-:W-:Y:S02]  /*1220*/  HFMA2 R6, R15.reuse.H0_H0, R7.H0_H0, R3.H0_H0 ;  /* 0x200000070f067231 */ /* 0x040fe40000040803 */
[----:B------:R-:W-:-:S02]  /*1230*/  HFMA2 R33, R15.H0_H0, R27.H0_H0, R33.H0_H0 ;  /* 0x2000001b0f217231 */ /* 0x000fc40000040821 */
[C---:B------:R-:W-:Y:S02]  /*1240*/  HFMA2 R4, R15.reuse.H1_H1, R11.H1_H1, R5.H0_H0 ;  /* 0x3000000b0f047231 */ /* 0x040fe40000040c05 */
[C---:B------:R-:W-:Y:S02]  /*1250*/  HFMA2 R5, R15.reuse.H1_H1, R7.H1_H1, R6.H0_H0 ;  /* 0x300000070f057231 */ /* 0x040fe40000040c06 */
[C---:B------:R-:W-:Y:S02]  /*1260*/  HFMA2 R3, R15.reuse.H1_H1, R23.H1_H1, R21.H0_H0 ;  /* 0x300000170f037231 */ /* 0x040fe40000040c15 */
[----:B------:R-:W-:Y:S01]  /*1270*/  HFMA2 R6, R15.H1_H1, R27.H1_H1, R33.H0_H0 ;  /* 0x3000001b0f067231 */ /* 0x000fe20000040c21 */
[----:B------:R1:W-:Y:S04]  /*1280*/  STL.U16 [R1+0x1a], R4 ;  /* 0x00001a0401007387 */ /* 0x0003e80000100400 */
[----:B------:R1:W-:Y:S04]  /*1290*/  STL.U16 [R1+0x18], R3 ;  /* 0x0000180301007387 */ /* 0x0003e80000100400 */
[----:B------:R1:W-:Y:S04]  /*12a0*/  STL.U16 [R1+0x1c], R5 ;  /* 0x00001c0501007387 */ /* 0x0003e80000100400 */
[----:B------:R1:W-:Y:S01]  /*12b0*/  STL.U16 [R1+0x1e], R6 ;  /* 0x00001e0601007387 */ /* 0x0003e20000100400 */
[----:B0-----:R-:W-:Y:S01]  /*12c0*/  MOV R33, R22 ;  /* 0x0000001600217202 */ /* 0x001fe20000000f00 */
[----:B------:R-:W-:Y:S06]  /*12d0*/  BRA.U !UP2, `(.L_x_2) ;  /* 0x0000000d0a987547 */ /* 0x000fec000b800000 */
[----:B------:R-:W-:Y:S02]  /*12e0*/  IADD3 R24, P0, PT, R30, UR14, RZ ;  /* 0x0000000e1e187c10 */ /* 0x000fe4000ff1e0ff */
[----:B------:R-:W-:Y:S02]  /*12f0*/  IADD3 R26, PT, PT, R1, 0x30, RZ ;  /* 0x00000030011a7810 */ /* 0x000fe40007ffe0ff */
[----:B------:R-:W-:-:S09]  /*1300*/  IADD3.X R23, PT, PT, R31, UR15, RZ, P0, !PT ;  /* 0x0000000f1f177c10 */ /* 0x000fd200087fe4ff */
.L_x_3:
[----:B------:R-:W-:Y:S01]  /*1310*/  MOV R25, R23 ;  /* 0x0000001700197202 */ /* 0x000fe20000000f00 */
[----:B------:R-:W2:Y:S04]  /*1320*/  LDL.U16 R21, [R26+-0x10] ;  /* 0xfffff0001a157983 */ /* 0x000ea80000100400 */
[----:B-1----:R-:W2:Y:S01]  /*1330*/  LDG.E.128 R4, desc[UR12][R24.64] ;  /* 0x0000000c18047981 */ /* 0x002ea2000c1e1d00 */
[----:B------:R-:W-:-:S03]  /*1340*/  IADD3 R32, P0, PT, R24, UR10, RZ ;  /* 0x0000000a18207c10 */ /* 0x000fc6000ff1e0ff */
[----:B------:R-:W3:Y:S01]  /*1350*/  LDL.U16 R3, [R26+-0xe] ;  /* 0xfffff2001a037983 */ /* 0x000ee20000100400 */
[----:B------:R-:W-:-:S05]  /*1360*/  IADD3.X R33, PT, PT, R23, UR11, RZ, P0, !PT ;  /* 0x0000000b17217c10 */ /* 0x000fca00087fe4ff */
[----:B------:R-:W3:Y:S01]  /*1370*/  LDG.E.128 R8, desc[UR12][R32.64] ;  /* 0x0000000c20087981 */ /* 0x000ee2000c1e1d00 */
[----:B------:R-:W-:-:S03]  /*1380*/  IADD3 R34, P0, PT, R32, UR10, RZ ;  /* 0x0000000a20227c10 */ /* 0x000fc6000ff1e0ff */
[----:B------:R-:W4:Y:S01]  /*1390*/  LDL.U16 R25, [R26+-0x8] ;  /* 0xfffff8001a197983 */ /* 0x000f220000100400 */
[----:B------:R-:W-:Y:S01]  /*13a0*/  IADD3.X R35, PT, PT, R33, UR11, RZ, P0, !PT ;  /* 0x0000000b21237c10 */ /* 0x000fe200087fe4ff */
[----:B--2---:R-:W-:-:S04]  /*13b0*/  HFMA2 R2, R12.H0_H0, R4.H0_H0, R21.H0_H0 ;  /* 0x200000040c027231 */ /* 0x004fc80000040815 */
[----:B------:R-:W-:-:S04]  /*13c0*/  HFMA2 R2, R12.H1_H1, R4.H1_H1, R2.H0_H0 ;  /* 0x300000040c027231 */ /* 0x000fc80000040c02 */
[----:B------:R-:W-:-:S04]  /*13d0*/  HFMA2 R2, R13.H0_H0, R5.H0_H0, R2.H0_H0 ;  /* 0x200000050d027231 */ /* 0x000fc80000040802 */
[----:B------:R-:W-:-:S04]  /*13e0*/  HFMA2 R2, R13.H1_H1, R5.H1_H1, R2.H0_H0 ;  /* 0x300000050d027231 */ /* 0x000fc80000040c02 */
[----:B------:R-:W-:-:S04]  /*13f0*/  HFMA2 R2, R14.H0_H0, R6.H0_H0, R2.H0_H0 ;  /* 0x200000060e027231 */ /* 0x000fc80000040802 */
[----:B------:R-:W-:-:S04]  /*1400*/  HFMA2 R2, R14.H1_H1, R6.H1_H1, R2.H0_H0 ;  /* 0x300000060e027231 */ /* 0x000fc80000040c02 */
[----:B------:R-:W-:-:S04]  /*1410*/  HFMA2 R2, R15.H0_H0, R7.H0_H0, R2.H0_H0 ;  /* 0x200000070f027231 */ /* 0x000fc80000040802 */
[----:B------:R-:W-:Y:S02]  /*1420*/  HFMA2 R21, R15.H1_H1, R7.H1_H1, R2.H0_H0 ;  /* 0x300000070f157231 */ /* 0x000fe40000040c02 */
[CC--:B---3--:R-:W-:Y:S01]  /*1430*/  HFMA2 R2, R12.reuse.H0_H0, R8.reuse.H0_H0, R3.H0_H0 ;  /* 0x200000080c027231 */ /* 0x0c8fe20000040803 */
[----:B------:R-:W2:Y:S04]  /*1440*/  LDG.E.128 R4, desc[UR12][R34.64] ;  /* 0x0000000c22047981 */ /* 0x000ea8000c1e1d00 */
[----:B------:R-:W2:Y:S01]  /*1450*/  LDL.U16 R3, [R26+-0xc] ;  /* 0xfffff4001a037983 */ /* 0x000ea20000100400 */
[----:B------:R-:W-:-:S04]  /*1460*/  HFMA2 R2, R12.H1_H1, R8.H1_H1, R2.H0_H0 ;  /* 0x300000080c027231 */ /* 0x000fc80000040c02 */
[----:B------:R-:W-:-:S04]  /*1470*/  HFMA2 R2, R13.H0_H0, R9.H0_H0, R2.H0_H0 ;  /* 0x200000090d027231 */ /* 0x000fc80000040802 */
[----:B------:R-:W-:-:S04]  /*1480*/  HFMA2 R2, R13.H1_H1, R9.H1_H1, R2.H0_H0 ;  /* 0x300000090d027231 */ /* 0x000fc80000040c02 */
[----:B------:R-:W-:Y:S01]  /*1490*/  HFMA2 R2, R14.H0_H0, R10.H0_H0, R2.H0_H0 ;  /* 0x2000000a0e027231 */ /* 0x000fe20000040802 */
[----:B------:R-:W-:-:S03]  /*14a0*/  IADD3 R32, P0, PT, R34, UR10, RZ ;  /* 0x0000000a22207c10 */ /* 0x000fc6000ff1e0ff */
[----:B------:R-:W-:Y:S01]  /*14b0*/  HFMA2 R2, R14.H1_H1, R10.H1_H1, R2.H0_H0 ;  /* 0x3000000a0e027231 */ /* 0x000fe20000040c02 */
[----:B------:R-:W-:-:S03]  /*14c0*/  IADD3.X R33, PT, PT, R35, UR11, RZ, P0, !PT ;  /* 0x0000000b23217c10 */ /* 0x000fc600087fe4ff */
[----:B------:R-:W-:-:S04]  /*14d0*/  HFMA2 R2, R15.H0_H0, R11.H0_H0, R2.H0_H0 ;  /* 0x2000000b0f027231 */ /* 0x000fc80000040802 */
[----:B------:R-:W-:Y:S02]  /*14e0*/  HFMA2 R20, R15.H1_H1, R11.H1_H1, R2.H0_H0 ;  /* 0x3000000b0f147231 */ /* 0x000fe40000040c02 */
[----:B------:R-:W3:Y:S01]  /*14f0*/  LDG.E.128 R8, desc[UR12][R32.64] ;  /* 0x0000000c20087981 */ /* 0x000ee2000c1e1d00 */
[----:B--2---:R-:W-:-:S03]  /*1500*/  HFMA2 R2, R12.H0_H0, R4.H0_H0, R3.H0_H0 ;  /* 0x200000040c027231 */ /* 0x004fc60000040803 */
[----:B------:R-:W3:Y:S01]  /*1510*/  LDL.U16 R3, [R26+-0xa] ;  /* 0xfffff6001a037983 */ /* 0x000ee20000100400 */
        /* <DEDUP_REMOVED lines=9> */
[----:B---3--:R-:W-:-:S04]  /*15b0*/  HFMA2 R4, R12.H0_H0, R8.H0_H0, R3.H0_H0 ;  /* 0x200000080c047231 */ /* 0x008fc80000040803 */
[----:B------:R-:W-:Y:S02]  /*15c0*/  HFMA2 R3, R12.H1_H1, R8.H1_H1, R4.H0_H0 ;  /* 0x300000080c037231 */ /* 0x000fe40000040c04 */
[----:B------:R-:W4:Y:S02]  /*15d0*/  LDG.E.128 R4, desc[UR12][R34.64] ;  /* 0x0000000c22047981 */ /* 0x000f24000c1e1d00 */
        /* <DEDUP_REMOVED lines=8> */
[----:B------:R-:W2:Y:S01]  /*1660*/  LDG.E.128 R8, desc[UR12][R32.64] ;  /* 0x0000000c20087981 */ /* 0x000ea2000c1e1d00 */
[----:B----4-:R-:W-:-:S04]  /*1670*/  HFMA2 R25, R12.H0_H0, R4.H0_H0, R25.H0_H0 ;  /* 0x200000040c197231 */ /* 0x010fc80000040819 */
[----:B------:R-:W-:Y:S02]  /*1680*/  HFMA2 R4, R12.H1_H1, R4.H1_H1, R25.H0_H0 ;  /* 0x300000040c047231 */ /* 0x000fe40000040c19 */
[----:B------:R-:W2:Y:S02]  /*1690*/  LDL.U16 R25, [R26+-0x6] ;  /* 0xfffffa001a197983 */ /* 0x000ea40000100400 */
[----:B------:R-:W-:-:S04]  /*16a0*/  HFMA2 R4, R13.H0_H0, R5.H0_H0, R4.H0_H0 ;  /* 0x200000050d047231 */ /* 0x000fc80000040804 */
[----:B------:R-:W-:-:S04]  /*16b0*/  HFMA2 R4, R13.H1_H1, R5.H1_H1, R4.H0_H0 ;  /* 0x300000050d047231 */ /* 0x000fc80000040c04 */
[----:B------:R-:W-:-:S04]  /*16c0*/  HFMA2 R4, R14.H0_H0, R6.H0_H0, R4.H0_H0 ;  /* 0x200000060e047231 */ /* 0x000fc80000040804 */
[----:B------:R-:W-:Y:S01]  /*16d0*/  HFMA2 R4, R14.H1_H1, R6.H1_H1, R4.H0_H0 ;  /* 0x300000060e047231 */ /* 0x000fe20000040c04 */
[----:B------:R-:W-:-:S03]  /*16e0*/  IADD3 R34, P0, PT, R32, UR10, RZ ;  /* 0x0000000a20227c10 */ /* 0x000fc6000ff1e0ff */
[----:B------:R-:W-:Y:S01]  /*16f0*/  HFMA2 R4, R15.H0_H0, R7.H0_H0, R4.H0_H0 ;  /* 0x200000070f047231 */ /* 0x000fe20000040804 */
[----:B------:R-:W-:-:S03]  /*1700*/  PRMT R27, R21, 0x7610, R27 ;  /* 0x00007610151b7816 */ /* 0x000fc6000000001b */
[----:B------:R-:W-:Y:S01]  /*1710*/  HFMA2 R21, R15.H1_H1, R7.H1_H1, R4.H0_H0 ;  /* 0x300000070f157231 */ /* 0x000fe20000040c04 */
[----:B------:R-:W-:Y:S01]  /*1720*/  IADD3.X R35, PT, PT, R33, UR11, RZ, P0, !PT ;  /* 0x0000000b21237c10 */ /* 0x000fe200087fe4ff */
[CC--:B--2---:R-:W-:Y:S02]  /*1730*/  HFMA2 R4, R12.reuse.H0_H0, R8.reuse.H0_H0, R25.H0_H0 ;  /* 0x200000080c047231 */ /* 0x0c4fe40000040819 */
[----:B------:R-:W2:Y:S02]  /*1740*/  LDL.U16 R25, [R26+-0x4] ;  /* 0xfffffc001a197983 */ /* 0x000ea40000100400 */
[----:B------:R-:W-:Y:S02]  /*1750*/  HFMA2 R8, R12.H1_H1, R8.H1_H1, R4.H0_H0 ;  /* 0x300000080c087231 */ /* 0x000fe40000040c04 */
[----:B------:R-:W2:Y:S02]  /*1760*/  LDG.E.128 R4, desc[UR12][R34.64] ;  /* 0x0000000c22047981 */ /* 0x000ea4000c1e1d00 */
[----:B------:R-:W-:-:S04]  /*1770*/  HFMA2 R8, R13.H0_H0, R9.H0_H0, R8.H0_H0 ;  /* 0x200000090d087231 */ /* 0x000fc80000040808 */
[----:B------:R-:W-:-:S04]  /*1780*/  HFMA2 R8, R13.H1_H1, R9.H1_H1, R8.H0_H0 ;  /* 0x300000090d087231 */ /* 0x000fc80000040c08 */
[----:B------:R-:W-:Y:S01]  /*1790*/  HFMA2 R8, R14.H0_H0, R10.H0_H0, R8.H0_H0 ;  /* 0x2000000a0e087231 */ /* 0x000fe20000040808 */
[----:B------:R-:W-:-:S03]  /*17a0*/  IADD3 R32, P0, PT, R34, UR10, RZ ;  /* 0x0000000a22207c10 */ /* 0x000fc6000ff1e0ff */
[----:B------:R-:W-:Y:S01]  /*17b0*/  HFMA2 R8, R14.H1_H1, R10.H1_H1, R8.H0_H0 ;  /* 0x3000000a0e087231 */ /* 0x000fe20000040c08 */
[----:B------:R-:W-:-:S03]  /*17c0*/  IADD3.X R33, PT, PT, R35, UR11, RZ, P0, !PT ;  /* 0x0000000b23217c10 */ /* 0x000fc600087fe4ff */
[CC--:B------:R-:W-:Y:S01]  /*17d0*/  HFMA2 R8, R15.reuse.H0_H0, R11.reuse.H0_H0, R8.H0_H0 ;  /* 0x2000000b0f087231 */ /* 0x0c0fe20000040808 */
[----:B------:R0:W-:Y:S02]  /*17e0*/  STL.U16 [R26+-0x10], R27 ;  /* 0xfffff01b1a007387 */ /* 0x0001e40000100400 */
[----:B0-----:R-:W-:Y:S01]  /*17f0*/  PRMT R27, R20, 0x7610, R27 ;  /* 0x00007610141b7816 */ /* 0x001fe2000000001b */
[----:B------:R-:W-:Y:S02]  /*1800*/  HFMA2 R20, R15.H1_H1, R11.H1_H1, R8.H0_H0 ;  /* 0x3000000b0f147231 */ /* 0x000fe40000040c08 */
[----:B------:R-:W3:Y:S01]  /*1810*/  LDG.E.128 R8, desc[UR12][R32.64] ;  /* 0x0000000c20087981 */ /* 0x000ee2000c1e1d00 */
[----:B--2---:R-:W-:-:S04]  /*1820*/  HFMA2 R25, R12.H0_H0, R4.H0_H0, R25.H0_H0 ;  /* 0x200000040c197231 */ /* 0x004fc80000040819 */
[----:B------:R-:W-:Y:S02]  /*1830*/  HFMA2 R4, R12.H1_H1, R4.H1_H1, R25.H0_H0 ;  /* 0x300000040c047231 */ /* 0x000fe40000040c19 */
[----:B------:R-:W3:Y:S04]  /*1840*/  LDL.U16 R25, [R26+-0x2] ;  /* 0xfffffe001a197983 */ /* 0x000ee80000100400 */
[----:B------:R0:W-:Y:S02]  /*1850*/  STL.U16 [R26+-0xe], R27 ;  /* 0xfffff21b1a007387 */ /* 0x0001e40000100400 */
[----:B0-----:R-:W-:Y:S01]  /*1860*/  PRMT R27, R2, 0x7610, R27 ;  /* 0x00007610021b7816 */ /* 0x001fe2000000001b */
        /* <DEDUP_REMOVED lines=8> */
[CC--:B---3--:R-:W-:Y:S02]  /*18f0*/  HFMA2 R4, R12.reuse.H0_H0, R8.reuse.H0_H0, R25.H0_H0 ;  /* 0x200000080c047231 */ /* 0x0c8fe40000040819 */
[----:B------:R-:W2:Y:S02]  /*1900*/  LDL.U16 R25, [R26] ;  /* 0x000000001a197983 */ /* 0x000ea40000100400 */
[----:B------:R-:W-:Y:S02]  /*1910*/  HFMA2 R8, R12.H1_H1, R8.H1_H1, R4.H0_H0 ;  /* 0x300000080c087231 */ /* 0x000fe40000040c04 */
[----:B------:R-:W2:Y:S04]  /*1920*/  LDG.E.128 R4, desc[UR12][R34.64] ;  /* 0x0000000c22047981 */ /* 0x000ea8000c1e1d00 */
        /* <DEDUP_REMOVED lines=11> */
[----:B--2---:R-:W-:-:S04]  /*19e0*/  HFMA2 R25, R12.H0_H0, R4.H0_H0, R25.H0_H0 ;  /* 0x200000040c197231 */ /* 0x004fc80000040819 */
[----:B------:R-:W-:Y:S02]  /*19f0*/  HFMA2 R4, R12.H1_H1, R4.H1_H1, R25.H0_H0 ;  /* 0x300000040c047231 */ /* 0x000fe40000040c19 */
[----:B------:R-:W3:Y:S02]  /*1a00*/  LDL.U16 R25, [R26+0x2] ;  /* 0x000002001a197983 */ /* 0x000ee40000100400 */
[----:B------:R-:W-:-:S04]  /*1a10*/  HFMA2 R4, R13.H0_H0, R5.H0_H0, R4.H0_H0 ;  /* 0x200000050d047231 */ /* 0x000fc80000040804 */
[----:B------:R-:W-:-:S04]  /*1a20*/  HFMA2 R4, R13.H1_H1, R5.H1_H1, R4.H0_H0 ;  /* 0x300000050d047231 */ /* 0x000fc80000040c04 */
[----:B------:R-:W-:-:S04]  /*1a30*/  HFMA2 R4, R14.H0_H0, R6.H0_H0, R4.H0_H0 ;  /* 0x200000060e047231 */ /* 0x000fc80000040804 */
[----:B------:R-:W-:Y:S01]  /*1a40*/  HFMA2 R4, R14.H1_H1, R6.H1_H1, R4.H0_H0 ;  /* 0x300000060e047231 */ /* 0x000fe20000040c04 */
[----:B------:R0:W-:Y:S01]  /*1a50*/  STL.U16 [R26+-0xa], R27 ;  /* 0xfffff61b1a007387 */ /* 0x0001e20000100400 */
[----:B------:R-:W-:Y:S02]  /*1a60*/  IADD3 R34, P0, PT, R32, UR10, RZ ;  /* 0x0000000a20227c10 */ /* 0x000fe4000ff1e0ff */
[CC--:B------:R-:W-:Y:S02]  /*1a70*/  HFMA2 R4, R15.reuse.H0_H0, R7.reuse.H0_H0, R4.H0_H0 ;  /* 0x200000070f047231 */ /* 0x0c0fe40000040804 */
[----:B------:R-:W-:Y:S02]  /*1a80*/  IADD3.X R35, PT, PT, R33, UR11, RZ, P0, !PT ;  /* 0x0000000b21237c10 */ /* 0x000fe400087fe4ff */
[----:B0-----:R-:W-:Y:S01]  /*1a90*/  PRMT R27, R21, 0x7610, R27 ;  /* 0x00007610151b7816 */ /* 0x001fe2000000001b */
[----:B------:R-:W-:Y:S02]  /*1aa0*/  HFMA2 R21, R15.H1_H1, R7.H1_H1, R4.H0_H0 ;  /* 0x300000070f157231 */ /* 0x000fe40000040c04 */
[----:B---3--:R-:W-:-:S02]  /*1ab0*/  HFMA2 R4, R12.H0_H0, R8.H0_H0, R25.H0_H0 ;  /* 0x200000080c047231 */ /* 0x008fc40000040819 */
[----:B------:R-:W2:Y:S02]  /*1ac0*/  LDL.U16 R25, [R26+0x4] ;  /* 0x000004001a197983 */ /* 0x000ea40000100400 */
        /* <DEDUP_REMOVED lines=15> */
[----:B------:R-:W3:Y:S04]  /*1bc0*/  LDL.U16 R25, [R26+0x6] ;  /* 0x000006001a197983 */ /* 0x000ee80000100400 */
        /* <DEDUP_REMOVED lines=11> */
[----:B------:R-:W2:Y:S02]  /*1c80*/  LDL.U16 R25, [R26+0x8] ;  /* 0x000008001a197983 */ /* 0x000ea40000100400 */
        /* <DEDUP_REMOVED lines=12> */
[----:B------:R0:W3:Y:S01]  /*1d50*/  LDG.E.128 R8, desc[UR12][R32.64] ;  /* 0x0000000c20087981 */ /* 0x0000e2000c1e1d00 */
[----:B--2---:R-:W-:-:S04]  /*1d60*/  HFMA2 R25, R12.H0_H0, R4.H0_H0, R25.H0_H0 ;  /* 0x200000040c197231 */ /* 0x004fc80000040819 */
[----:B------:R-:W-:Y:S02]  /*1d70*/  HFMA2 R4, R12.H1_H1, R4.H1_H1, R25.H0_H0 ;  /* 0x300000040c047231 */ /* 0x000fe40000040c19 */
[----:B------:R-:W3:Y:S02]  /*1d80*/  LDL.U16 R25, [R26+0xa] ;  /* 0x00000a001a197983 */ /* 0x000ee40000100400 */
[----:B------:R-:W-:-:S04]  /*1d90*/  HFMA2 R4, R13.H0_H0, R5.H0_H0, R4.H0_H0 ;  /* 0x200000050d047231 */ /* 0x000fc80000040804 */
[----:B------:R-:W-:-:S04]  /*1da0*/  HFMA2 R4, R13.H1_H1, R5.H1_H1, R4.H0_H0 ;  /* 0x300000050d047231 */ /* 0x000fc80000040c04 */
[----:B------:R-:W-:-:S04]  /*1db0*/  HFMA2 R4, R14.H0_H0, R6.H0_H0, R4.H0_H0 ;  /* 0x200000060e047231 */ /* 0x000fc80000040804 */
[----:B------:R-:W-:Y:S01]  /*1dc0*/  HFMA2 R4, R14.H1_H1, R6.H1_H1, R4.H0_H0 ;  /* 0x300000060e047231 */ /* 0x000fe20000040c04 */
[----:B------:R1:W-:Y:S03]  /*1dd0*/  STL.U16 [R26+-0x2], R27 ;  /* 0xfffffe1b1a007387 */ /* 0x0003e60000100400 */
[----:B------:R-:W-:Y:S01]  /*1de0*/  HFMA2 R4, R15.H0_H0, R7.H0_H0, R4.H0_H0 ;  /* 0x200000070f047231 */ /* 0x000fe20000040804 */
[----:B-1----:R-:W-:-:S03]  /*1df0*/  PRMT R27, R21, 0x7610, R27 ;  /* 0x00007610151b7816 */ /* 0x002fc6000000001b */
[----:B------:R-:W-:Y:S01]  /*1e00*/  HFMA2 R21, R15.H1_H1, R7.H1_H1, R4.H0_H0 ;  /* 0x300000070f157231 */ /* 0x000fe20000040c04 */
[----:B0-----:R-:W-:-:S04]  /*1e10*/  IADD3 R32, P0, PT, R32, UR10, RZ ;  /* 0x0000000a20207c10 */ /* 0x001fc8000ff1e0ff */
[----:B------:R-:W-:Y:S02]  /*1e20*/  IADD3.X R33, PT, PT, R33, UR11, RZ, P0, !PT ;  /* 0x0000000b21217c10 */ /* 0x000fe400087fe4ff */
[----:B------:R-:W-:Y:S01]  /*1e30*/  PRMT R34, R20, 0x7610, R34 ;  /* 0x0000761014227816 */ /* 0x000fe20000000022 */
[----:B------:R0:W-:Y:S04]  /*1e40*/  STL.U16 [R26], R27 ;  /* 0x0000001b1a007387 */ /* 0x0001e80000100400 */
[----:B0-----:R-:W2:Y:S01]  /*1e50*/  LDL.U16 R27, [R26+0xe] ;  /* 0x00000e001a1b7983 */ /* 0x001ea20000100400 */
[----:B---3--:R-:W-:-:S03]  /*1e60*/  HFMA2 R4, R12.H0_H0, R8.H0_H0, R25.H0_H0 ;  /* 0x200000080c047231 */ /* 0x008fc60000040819 */
[----:B------:R-:W3:Y:S01]  /*1e70*/  LDL.U16 R25, [R26+0xc] ;  /* 0x00000c001a197983 */ /* 0x000ee20000100400 */
[----:B------:R-:W-:-:S04]  /*1e80*/  HFMA2 R4, R12.H1_H1, R8.H1_H1, R4.H0_H0 ;  /* 0x300000080c047231 */ /* 0x000fc80000040c04 */
[----:B------:R-:W-:-:S04]  /*1e90*/  HFMA2 R4, R13.H0_H0, R9.H0_H0, R4.H0_H0 ;  /* 0x200000090d047231 */ /* 0x000fc80000040804 */
[----:B------:R-:W-:-:S04]  /*1ea0*/  HFMA2 R5, R13.H1_H1, R9.H1_H1, R4.H0_H0 ;  /* 0x300000090d057231 */ /* 0x000fc80000040c04 */
[----:B------:R-:W-:-:S04]  /*1eb0*/  HFMA2 R5, R14.H0_H0, R10.H0_H0, R5.H0_H0 ;  /* 0x2000000a0e057231 */ /* 0x000fc80000040805 */
[----:B------:R-:W-:Y:S01]  /*1ec0*/  HFMA2 R5, R14.H1_H1, R10.H1_H1, R5.H0_H0 ;  /* 0x3000000a0e057231 */ /* 0x000fe20000040c05 */
[----:B------:R-:W-:-:S03]  /*1ed0*/  IADD3 R8, P0, PT, R32, UR10, RZ ;  /* 0x0000000a20087c10 */ /* 0x000fc6000ff1e0ff */
[----:B------:R-:W-:Y:S01]  /*1ee0*/  HFMA2 R5, R15.H0_H0, R11.H0_H0, R5.H0_H0 ;  /* 0x2000000b0f057231 */ /* 0x000fe20000040805 */
[----:B------:R-:W-:-:S03]  /*1ef0*/  IADD3.X R9, PT, PT, R33, UR11, RZ, P0, !PT ;  /* 0x0000000b21097c10 */ /* 0x000fc600087fe4ff */
[----:B------:R-:W-:Y:S02]  /*1f00*/  HFMA2 R20, R15.H1_H1, R11.H1_H1, R5.H0_H0 ;  /* 0x3000000b0f147231 */ /* 0x000fe40000040c05 */
[----:B------:R-:W3:Y:S04]  /*1f10*/  LDG.E.128 R4, desc[UR12][R32.64] ;  /* 0x0000000c20047981 */ /* 0x000ee8000c1e1d00 */
[----:B------:R-:W2:Y:S01]  /*1f20*/  LDG.E.128 R8, desc[UR12][R8.64] ;  /* 0x0000000c08087981 */ /* 0x000ea2000c1e1d00 */
[----:B------:R-:W-:-:S04]  /*1f30*/  UIADD3 UR6, UP2, UPT, UR6, -0x10, URZ ;  /* 0xfffffff006067890 */ /* 0x000fc8000ff5e0ff */
[----:B------:R-:W-:Y:S02]  /*1f40*/  UIADD3.X UR7, UPT, UPT, UR7, -0x1, URZ, UP2, !UPT ;  /* 0xffffffff07077890 */ /* 0x000fe400097fe4ff */
[----:B------:R-:W-:-:S04]  /*1f50*/  UISETP.NE.U32.AND UP2, UPT, UR6, URZ, UPT ;  /* 0x000000ff0600728c */ /* 0x000fc8000bf45070 */
[----:B------:R-:W-:Y:S01]  /*1f60*/  UISETP.NE.AND.EX UP2, UPT, UR7, URZ, UPT, UP2 ;  /* 0x000000ff0700728c */ /* 0x000fe2000bf45320 */
[----:B------:R-:W-:Y:S01]  /*1f70*/  IADD3 R24, P0, PT, R24, UR14, RZ ;  /* 0x0000000e18187c10 */ /* 0x000fe2000ff1e0ff */
[----:B------:R-:W-:Y:S03]  /*1f80*/  STL.U16 [R26+0x2], R34 ;  /* 0x000002221a007387 */ /* 0x000fe60000100400 */
[----:B------:R-:W-:Y:S01]  /*1f90*/  IADD3.X R23, PT, PT, R23, UR15, RZ, P0, !PT ;  /* 0x0000000f17177c10 */ /* 0x000fe200087fe4ff */
[----:B------:R-:W-:Y:S04]  /*1fa0*/  STL.U16 [R26+0x4], R2 ;  /* 0x000004021a007387 */ /* 0x000fe80000100400 */
[----:B------:R-:W-:Y:S04]  /*1fb0*/  STL.U16 [R26+0x6], R3 ;  /* 0x000006031a007387 */ /* 0x000fe80000100400 */
[----:B------:R-:W-:Y:S04]  /*1fc0*/  STL.U16 [R26+0x8], R21 ;  /* 0x000008151a007387 */ /* 0x000fe80000100400 */
[----:B------:R-:W-:Y:S01]  /*1fd0*/  STL.U16 [R26+0xa], R20 ;  /* 0x00000a141a007387 */ /* 0x000fe20000100400 */
[----:B---3--:R-:W-:-:S04]  /*1fe0*/  HFMA2 R25, R12.H0_H0, R4.H0_H0, R25.H0_H0 ;  /* 0x200000040c197231 */ /* 0x008fc80000040819 */
[C---:B------:R-:W-:Y:S02]  /*1ff0*/  HFMA2 R25, R12.reuse.H1_H1, R4.H1_H1, R25.H0_H0 ;  /* 0x300000040c197231 */ /* 0x040fe40000040c19 */
[----:B--2---:R-:W-:-:S04]  /*2000*/  HFMA2 R4, R12.H0_H0, R8.H0_H0, R27.H0_H0 ;  /* 0x200000080c047231 */ /* 0x004fc8000004081b */
[----:B------:R-:W-:Y:S02]  /*2010*/  HFMA2 R4, R12.H1_H1, R8.H1_H1, R4.H0_H0 ;  /* 0x300000080c047231 */ /* 0x000fe40000040c04 */
[C---:B------:R-:W-:Y:S02]  /*2020*/  HFMA2 R25, R13.reuse.H0_H0, R5.H0_H0, R25.H0_H0 ;  /* 0x200000050d197231 */ /* 0x040fe40000040819 */
[C---:B------:R-:W-:Y:S02]  /*2030*/  HFMA2 R4, R13.reuse.H0_H0, R9.H0_H0, R4.H0_H0 ;  /* 0x200000090d047231 */ /* 0x040fe40000040804 */
        /* <DEDUP_REMOVED lines=8> */
[----:B------:R-:W-:-:S02]  /*20c0*/  HFMA2 R6, R15.H1_H1, R7.H1_H1, R6.H0_H0 ;  /* 0x300000070f067231 */ /* 0x000fc40000040c06 */
[----:B------:R-:W-:-:S03]  /*20d0*/  HFMA2 R5, R15.H1_H1, R11.H1_H1, R5.H0_H0 ;  /* 0x3000000b0f057231 */ /* 0x000fc60000040c05 */
[----:B------:R-:W-:Y:S04]  /*20e0*/  STL.U16 [R26+0xc], R6 ;  /* 0x00000c061a007387 */ /* 0x000fe80000100400 */
[----:B------:R0:W-:Y:S02]  /*20f0*/  STL.U16 [R26+0xe], R5 ;  /* 0x00000e051a007387 */ /* 0x0001e40000100400 */
[----:B0-----:R-:W-:Y:S01]  /*2100*/  IADD3 R26, PT, PT, R26, 0x20, RZ ;  /* 0x000000201a1a7810 */ /* 0x001fe20007ffe0ff */
[----:B------:R-:W-:Y:S06]  /*2110*/  BRA.U UP2, `(.L_x_3) ;  /* 0xfffffff1027c7547 */ /* 0x000fec000b83ffff */
[----:B------:R-:W-:Y:S02]  /*2120*/  MOV R33, R22 ;  /* 0x0000001600217202 */ /* 0x000fe40000000f00 */
[----:B------:R-:W-:-:S07]  /*2130*/  MOV R32, UR21 ;  /* 0x0000001500207c02 */ /* 0x000fce0008000f00 */
.L_x_2:
[----:B------:R-:W-:-:S04]  /*2140*/  UISETP.NE.U32.AND UP2, UPT, UR27, URZ, UPT ;  /* 0x000000ff1b00728c */ /* 0x000fc8000bf45070 */
[----:B------:R-:W-:-:S09]  /*2150*/  UISETP.NE.AND.EX UP2, UPT, URZ, URZ, UPT, UP2 ;  /* 0x000000ffff00728c */ /* 0x000fd2000bf45320 */
[----:B------:R-:W-:Y:S05]  /*2160*/  BRA.U !UP2, `(.L_x_4) ;  /* 0x0000000d0ab47547 */ /* 0x000fea000b800000 */
[----:B------:R-:W-:Y:S02]  /*2170*/  UISETP.GE.U32.AND UP4, UPT, UR25, 0x7, UPT ;  /* 0x000000071900788c */ /* 0x000fe4000bf86070 */
[----:B------:R-:W-:Y:S02]  /*2180*/  UISETP.NE.U32.AND UP3, UPT, UR24, URZ, UPT ;  /* 0x000000ff1800728c */ /* 0x000fe4000bf65070 */
[----:B------:R-:W-:Y:S02]  /*2190*/  UISETP.GE.U32.AND.EX UP4, UPT, UR26, URZ, UPT, UP4 ;  /* 0x000000ff1a00728c */ /* 0x000fe4000bf86140 */
[----:B------:R-:W-:-:S07]  /*21a0*/  UISETP.NE.AND.EX UP3, UPT, URZ, URZ, UPT, UP3 ;  /* 0x000000ffff00728c */ /* 0x000fce000bf65330 */
[----:B------:R-:W-:Y:S05]  /*21b0*/  BRA.U !UP4, `(.L_x_5) ;  /* 0x000000050cc87547 */ /* 0x000fea000b800000 */
[----:B------:R-:W1:Y:S01]  /*21c0*/  LDCU.64 UR6, c[0x0][0x3a8] ;  /* 0x00007500ff0677ac */ /* 0x000e620008000a00 */
[----:B------:R-:W-:-:S05]  /*21d0*/  LEA R25, R32, R1, 0x1 ;  /* 0x0000000120197211 */ /* 0x000fca00078e08ff */
[----:B------:R-:W2:Y:S04]  /*21e0*/  LDL.U16 R23, [R25] ;  /* 0x0000000019177983 */ /* 0x000ea80000100400 */
[----:B------:R-:W3:Y:S01]  /*21f0*/  LDL.U16 R27, [R25+0x2] ;  /* 0x00000200191b7983 */ /* 0x000ee20000100400 */
[----:B-1----:R-:W-:Y:S02]  /*2200*/  IMAD R5, R33, UR6, RZ ;  /* 0x0000000621057c24 */ /* 0x002fe4000f8e02ff */
[----:B------:R-:W-:-:S04]  /*2210*/  IMAD.WIDE.U32 R2, R32, UR6, RZ ;  /* 0x0000000620027c25 */ /* 0x000fc8000f8e00ff */
[----:B------:R-:W-:Y:S01]  /*2220*/  IMAD R5, R32, UR7, R5 ;  /* 0x0000000720057c24 */ /* 0x000fe2000f8e0205 */
[----:B------:R-:W-:-:S04]  /*2230*/  LEA R20, P0, R2, R30, 0x1 ;  /* 0x0000001e02147211 */ /* 0x000fc800078008ff */
[----:B------:R-:W-:-:S04]  /*2240*/  IADD3 R3, PT, PT, R3, R5, RZ ;  /* 0x0000000503037210 */ /* 0x000fc80007ffe0ff */
[----:B------:R-:W-:Y:S02]  /*2250*/  LEA.HI.X R21, R2, R31, R3, 0x1, P0 ;  /* 0x0000001f02157211 */ /* 0x000fe400000f0c03 */
[----:B------:R-:W-:-:S03]  /*2260*/  IADD3 R2, P0, PT, R20, UR10, RZ ;  /* 0x0000000a14027c10 */ /* 0x000fc6000ff1e0ff */
[----:B------:R-:W2:Y:S01]  /*2270*/  LDG.E.128 R8, desc[UR12][R20.64] ;  /* 0x0000000c14087981 */ /* 0x000ea2000c1e1d00 */
[----:B------:R-:W-:-:S05]  /*2280*/  IADD3.X R3, PT, PT, R21, UR11, RZ, P0, !PT ;  /* 0x0000000b15037c10 */ /* 0x000fca00087fe4ff */
[----:B------:R-:W3:Y:S01]  /*2290*/  LDG.E.128 R4, desc[UR12][R2.64] ;  /* 0x0000000c02047981 */ /* 0x000ee2000c1e1d00 */
[----:B------:R-:W-:-:S03]  /*22a0*/  IADD3 R26, P0, PT, R2, UR10, RZ ;  /* 0x0000000a021a7c10 */ /* 0x000fc6000ff1e0ff */
[----:B------:R-:W4:Y:S01]  /*22b0*/  LDL.U16 R21, [R25+0x4] ;  /* 0x0000040019157983 */ /* 0x000f220000100400 */
[----:B--2--5:R-:W-:-:S04]  /*22c0*/  HFMA2 R23, R12.H0_H0, R8.H0_H0, R23.H0_H0 ;  /* 0x200000080c177231 */ /* 0x024fc80000040817 */
[----:B------:R-:W-:-:S04]  /*22d0*/  HFMA2 R23, R12.H1_H1, R8.H1_H1, R23.H0_H0 ;  /* 0x300000080c177231 */ /* 0x000fc80000040c17 */
[CC--:B------:R-:W-:Y:S02]  /*22e0*/  HFMA2 R23, R13.reuse.H0_H0, R9.reuse.H0_H0, R23.H0_H0 ;  /* 0x200000090d177231 */ /* 0x0c0fe40000040817 */
[CC--:B---3--:R-:W-:Y:S02]  /*22f0*/  HFMA2 R27, R12.reuse.H0_H0, R4.reuse.H0_H0, R27.H0_H0 ;  /* 0x200000040c1b7231 */ /* 0x0c8fe4000004081b */
[C---:B------:R-:W-:Y:S02]  /*2300*/  HFMA2 R23, R13.reuse.H1_H1, R9.H1_H1, R23.H0_H0 ;  /* 0x300000090d177231 */ /* 0x040fe40000040c17 */
[----:B------:R-:W-:Y:S02]  /*2310*/  HFMA2 R27, R12.H1_H1, R4.H1_H1, R27.H0_H0 ;  /* 0x300000040c1b7231 */ /* 0x000fe40000040c1b */
[----:B------:R-:W-:Y:S02]  /*2320*/  HFMA2 R23, R14.H0_H0, R10.H0_H0, R23.H0_H0 ;  /* 0x2000000a0e177231 */ /* 0x000fe40000040817 */
[----:B------:R-:W-:-:S02]  /*2330*/  HFMA2 R27, R13.H0_H0, R5.H0_H0, R27.H0_H0 ;  /* 0x200000050d1b7231 */ /* 0x000fc4000004081b */
[C---:B------:R-:W-:Y:S02]  /*2340*/  HFMA2 R23, R14.reuse.H1_H1, R10.H1_H1, R23.H0_H0 ;  /* 0x3000000a0e177231 */ /* 0x040fe40000040c17 */
[----:B------:R-:W-:Y:S01]  /*2350*/  HFMA2 R5, R13.H1_H1, R5.H1_H1, R27.H0_H0 ;  /* 0x300000050d057231 */ /* 0x000fe20000040c1b */
[----:B------:R-:W-:Y:S01]  /*2360*/  IADD3.X R27, PT, PT, R3, UR11, RZ, P0, !PT ;  /* 0x0000000b031b7c10 */ /* 0x000fe200087fe4ff */
[CC--:B------:R-:W-:Y:S02]  /*2370*/  HFMA2 R20, R15.reuse.H0_H0, R11.reuse.H0_H0, R23.H0_H0 ;  /* 0x2000000b0f147231 */ /* 0x0c0fe40000040817 */
[CC--:B------:R-:W-:Y:S01]  /*2380*/  HFMA2 R3, R14.reuse.H0_H0, R6.reuse.H0_H0, R5.H0_H0 ;  /* 0x200000060e037231 */ /* 0x0c0fe20000040805 */
[----:B------:R-:W-:Y:S01]  /*2390*/  IADD3 R34, P0, PT, R26, UR10, RZ ;  /* 0x0000000a1a227c10 */ /* 0x000fe2000ff1e0ff */
[----:B------:R-:W-:Y:S01]  /*23a0*/  HFMA2 R20, R15.H1_H1, R11.H1_H1, R20.H0_H0 ;  /* 0x3000000b0f147231 */ /* 0x000fe20000040c14 */
[----:B------:R-:W2:Y:S04]  /*23b0*/  LDL.U16 R23, [R25+0x6] ;  /* 0x0000060019177983 */ /* 0x000ea80000100400 */
[----:B------:R0:W4:Y:S01]  /*23c0*/  LDG.E.128 R8, desc[UR12][R26.64] ;  /* 0x0000000c1a087981 */ /* 0x000122000c1e1d00 */
[----:B------:R-:W-:Y:S01]  /*23d0*/  HFMA2 R3, R14.H1_H1, R6.H1_H1, R3.H0_H0 ;  /* 0x300000060e037231 */ /* 0x000fe20000040c03 */
[----:B------:R-:W-:-:S03]  /*23e0*/  IADD3.X R35, PT, PT, R27, UR11, RZ, P0, !PT ;  /* 0x0000000b1b237c10 */ /* 0x000fc600087fe4ff */
[----:B------:R-:W-:-:S04]  /*23f0*/  HFMA2 R3, R15.H0_H0, R7.H0_H0, R3.H0_H0 ;  /* 0x200000070f037231 */ /* 0x000fc80000040803 */
[----:B------:R-:W-:Y:S02]  /*2400*/  HFMA2 R3, R15.H1_H1, R7.H1_H1, R3.H0_H0 ;  /* 0x300000070f037231 */ /* 0x000fe40000040c03 */
[----:B------:R-:W2:Y:S01]  /*2410*/  LDG.E.128 R4, desc[UR12][R34.64] ;  /* 0x0000000c22047981 */ /* 0x000ea2000c1e1d00 */
[----:B0-----:R-:W-:-:S04]  /*2420*/  IADD3 R26, P0, PT, R34, UR10, RZ ;  /* 0x0000000a221a7c10 */ /* 0x001fc8000ff1e0ff */
[----:B------:R-:W-:Y:S01]  /*2430*/  IADD3.X R27, PT, PT, R35, UR11, RZ, P0, !PT ;  /* 0x0000000b231b7c10 */ /* 0x000fe200087fe4ff */
[----:B----4-:R-:W-:-:S04]  /*2440*/  HFMA2 R21, R12.H0_H0, R8.H0_H0, R21.H0_H0 ;  /* 0x200000080c157231 */ /* 0x010fc80000040815 */
[----:B------:R-:W-:-:S04]  /*2450*/  HFMA2 R21, R12.H1_H1, R8.H1_H1, R21.H0_H0 ;  /* 0x300000080c157231 */ /* 0x000fc80000040c15 */
[----:B------:R-:W-:-:S04]  /*2460*/  HFMA2 R21, R13.H0_H0, R9.H0_H0, R21.H0_H0 ;  /* 0x200000090d157231 */ /* 0x000fc80000040815 */
[----:B------:R-:W-:-:S04]  /*2470*/  HFMA2 R21, R13.H1_H1, R9.H1_H1, R21.H0_H0 ;  /* 0x300000090d157231 */ /* 0x000fc80000040c15 */
[----:B------:R-:W-:-:S04]  /*2480*/  HFMA2 R21, R14.H0_H0, R10.H0_H0, R21.H0_H0 ;  /* 0x2000000a0e157231 */ /* 0x000fc80000040815 */
[----:B------:R-:W-:-:S04]  /*2490*/  HFMA2 R21, R14.H1_H1, R10.H1_H1, R21.H0_H0 ;  /* 0x3000000a0e157231 */ /* 0x000fc80000040c15 */
[CC--:B------:R-:W-:Y:S02]  /*24a0*/  HFMA2 R2, R15.reuse.H0_H0, R11.reuse.H0_H0, R21.H0_H0 ;  /* 0x2000000b0f027231 */ /* 0x0c0fe40000040815 */
[----:B------:R-:W3:Y:S02]  /*24b0*/  LDL.U16 R21, [R25+0x8] ;  /* 0x0000080019157983 */ /* 0x000ee40000100400 */
[----:B------:R-:W-:Y:S02]  /*24c0*/  HFMA2 R2, R15.H1_H1, R11.H1_H1, R2.H0_H0 ;  /* 0x3000000b0f027231 */ /* 0x000fe40000040c02 */
[----:B------:R-:W3:Y:S01]  /*24d0*/  LDG.E.128 R8, desc[UR12][R26.64] ;  /* 0x0000000c1a087981 */ /* 0x000ee2000c1e1d00 */
[----:B--2---:R-:W-:-:S04]  /*24e0*/  HFMA2 R23, R12.H0_H0, R4.H0_H0, R23.H0_H0 ;  /* 0x200000040c177231 */ /* 0x004fc80000040817 */
[----:B------:R-:W-:-:S04]  /*24f0*/  HFMA2 R23, R12.H1_H1, R4.H1_H1, R23.H0_H0 ;  /* 0x300000040c177231 */ /* 0x000fc80000040c17 */
[----:B------:R-:W-:-:S04]  /*2500*/  HFMA2 R23, R13.H0_H0, R5.H0_H0, R23.H0_H0 ;  /* 0x200000050d177231 */ /* 0x000fc80000040817 */
[----:B------:R-:W-:-:S04]  /*2510*/  HFMA2 R23, R13.H1_H1, R5.H1_H1, R23.H0_H0 ;  /* 0x300000050d177231 */ /* 0x000fc80000040c17 */
[----:B------:R-:W-:-:S04]  /*2520*/  HFMA2 R23, R14.H0_H0, R6.H0_H0, R23.H0_H0 ;  /* 0x200000060e177231 */ /* 0x000fc80000040817 */
[----:B------:R-:W-:Y:S01]  /*2530*/  HFMA2 R23, R14.H1_H1, R6.H1_H1, R23.H0_H0 ;  /* 0x300000060e177231 */ /* 0x000fe20000040c17 */
[----:B------:R-:W-:-:S03]  /*2540*/  IADD3 R22, P0, PT, R26, UR10, RZ ;  /* 0x0000000a1a167c10 */ /* 0x000fc6000ff1e0ff */
[----:B------:R-:W-:-:S04]  /*2550*/  HFMA2 R23, R15.H0_H0, R7.H0_H0, R23.H0_H0 ;  /* 0x200000070f177231 */ /* 0x000fc80000040817 */
[----:B------:R-:W-:Y:S01]  /*2560*/  HFMA2 R24, R15.H1_H1, R7.H1_H1, R23.H0_H0 ;  /* 0x300000070f187231 */ /* 0x000fe20000040c17 */
[----:B------:R-:W-:Y:S02]  /*2570*/  IADD3.X R23, PT, PT, R27, UR11, RZ, P0, !PT ;  /* 0x0000000b1b177c10 */ /* 0x000fe400087fe4ff */
[----:B------:R-:W-:Y:S01]  /*2580*/  PRMT R34, R20, 0x7610, R34 ;  /* 0x0000761014227816 */ /* 0x000fe20000000022 */
[----:B------:R-:W2:Y:S04]  /*2590*/  LDL.U16 R27, [R25+0xc] ;  /* 0x00000c00191b7983 */ /* 0x000ea80000100400 */
[----:B------:R-:W4:Y:S01]  /*25a0*/  LDG.E.128 R4, desc[UR12][R22.64] ;  /* 0x0000000c16047981 */ /* 0x000f22000c1e1d00 */
[----:B---3--:R-:W-:-:S03]  /*25b0*/  HFMA2 R20, R12.H0_H0, R8.H0_H0, R21.H0_H0 ;  /* 0x200000080c147231 */ /* 0x008fc60000040815 */
[----:B------:R-:W4:Y:S01]  /*25c0*/  LDL.U16 R21, [R25+0xa] ;  /* 0x00000a0019157983 */ /* 0x000f220000100400 */
[----:B------:R-:W-:-:S04]  /*25d0*/  HFMA2 R20, R12.H1_H1, R8.H1_H1, R20.H0_H0 ;  /* 0x300000080c147231 */ /* 0x000fc80000040c14 */
[CC--:B------:R-:W-:Y:S01]  /*25e0*/  HFMA2 R20, R13.reuse.H0_H0, R9.reuse.H0_H0, R20.H0_H0 ;  /* 0x200000090d147231 */ /* 0x0c0fe20000040814 */
[----:B------:R0:W-:Y:S03]  /*25f0*/  STL.U16 [R25], R34 ;  /* 0x0000002219007387 */ /* 0x0001e60000100400 */
[----:B------:R-:W-:-:S04]  /*2600*/  HFMA2 R20, R13.H1_H1, R9.H1_H1, R20.H0_H0 ;  /* 0x300000090d147231 */ /* 0x000fc80000040c14 */
[----:B------:R-:W-:Y:S01]  /*2610*/  HFMA2 R20, R14.H0_H0, R10.H0_H0, R20.H0_H0 ;  /* 0x2000000a0e147231 */ /* 0x000fe20000040814 */
[----:B0-----:R-:W-:-:S03]  /*2620*/  IADD3 R34, P0, PT, R22, UR10, RZ ;  /* 0x0000000a16227c10 */ /* 0x001fc6000ff1e0ff */
[----:B------:R-:W-:Y:S01]  /*2630*/  HFMA2 R10, R14.H1_H1, R10.H1_H1, R20.H0_H0 ;  /* 0x3000000a0e0a7231 */ /* 0x000fe20000040c14 */
[----:B------:R-:W-:Y:S02]  /*2640*/  IADD3.X R35, PT, PT, R23, UR11, RZ, P0, !PT ;  /* 0x0000000b17237c10 */ /* 0x000fe400087fe4ff */
[----:B------:R-:W-:Y:S02]  /*2650*/  IADD3 R20, P0, PT, R34, UR10, RZ ;  /* 0x0000000a22147c10 */ /* 0x000fe4000ff1e0ff */
[----:B------:R-:W-:Y:S01]  /*2660*/  PRMT R26, R3, 0x7610, R26 ;  /* 0x00007610031a7816 */ /* 0x000fe2000000001a */
[----:B------:R-:W-:-:S04]  /*2670*/  HFMA2 R3, R15.H0_H0, R11.H0_H0, R10.H0_H0 ;  /* 0x2000000b0f037231 */ /* 0x000fc8000004080a */
[----:B------:R-:W-:Y:S02]  /*2680*/  HFMA2 R3, R15.H1_H1, R11.H1_H1, R3.H0_H0 ;  /* 0x3000000b0f037231 */ /* 0x000fe40000040c03 */
[----:B------:R-:W2:Y:S01]  /*2690*/  LDG.E.128 R8, desc[UR12][R34.64] ;  /* 0x0000000c22087981 */ /* 0x000ea2000c1e1d00 */
[----:B----4-:R-:W-:-:S04]  /*26a0*/  HFMA2 R21, R12.H0_H0, R4.H0_H0, R21.H0_H0 ;  /* 0x200000040c157231 */ /* 0x010fc80000040815 */
[----:B------:R-:W-:-:S04]  /*26b0*/  HFMA2 R21, R12.H1_H1, R4.H1_H1, R21.H0_H0 ;  /* 0x300000040c157231 */ /* 0x000fc80000040c15 */
[----:B------:R-:W-:-:S04]  /*26c0*/  HFMA2 R21, R13.H0_H0, R5.H0_H0, R21.H0_H0 ;  /* 0x200000050d157231 */ /* 0x000fc80000040815 */
[----:B------:R-:W-:Y:S01]  /*26d0*/  HFMA2 R5, R13.H1_H1, R5.H1_H1, R21.H0_H0 ;  /* 0x300000050d057231 */ /* 0x000fe20000040c15 */
[----:B------:R-:W-:-:S03]  /*26e0*/  IADD3.X R21, PT, PT, R35, UR11, RZ, P0, !PT ;  /* 0x0000000b23157c10 */ /* 0x000fc600087fe4ff */
[----:B------:R-:W-:-:S03]  /*26f0*/  HFMA2 R5, R14.H0_H0, R6.H0_H0, R5.H0_H0 ;  /* 0x200000060e057231 */ /* 0x000fc60000040805 */
[----:B------:R-:W3:Y:S01]  /*2700*/  LDG.E.128 R20, desc[UR12][R20.64] ;  /* 0x0000000c14147981 */ /* 0x000ee2000c1e1d00 */
[----:B------:R-:W-:-:S03]  /*2710*/  HFMA2 R6, R14.H1_H1, R6.H1_H1, R5.H0_H0 ;  /* 0x300000060e067231 */ /* 0x000fc60000040c05 */
[----:B------:R-:W3:Y:S01]  /*2720*/  LDL.U16 R5, [R25+0xe] ;  /* 0x00000e0019057983 */ /* 0x000ee20000100400 */
[----:B--2---:R-:W-:-:S04]  /*2730*/  HFMA2 R4, R12.H0_H0, R8.H0_H0, R27.H0_H0 ;  /* 0x200000080c047231 */ /* 0x004fc8000004081b */
[----:B------:R-:W-:-:S04]  /*2740*/  HFMA2 R4, R12.H1_H1, R8.H1_H1, R4.H0_H0 ;  /* 0x300000080c047231 */ /* 0x000fc80000040c04 */
[----:B------:R-:W-:-:S04]  /*2750*/  HFMA2 R4, R13.H0_H0, R9.H0_H0, R4.H0_H0 ;  /* 0x200000090d047231 */ /* 0x000fc80000040804 */
[----:B------:R-:W-:-:S04]  /*2760*/  HFMA2 R4, R13.H1_H1, R9.H1_H1, R4.H0_H0 ;  /* 0x300000090d047231 */ /* 0x000fc80000040c04 */
[----:B------:R-:W-:-:S04]  /*2770*/  HFMA2 R4, R14.H0_H0, R10.H0_H0, R4.H0_H0 ;  /* 0x2000000a0e047231 */ /* 0x000fc80000040804 */
[----:B------:R-:W-:Y:S02]  /*2780*/  HFMA2 R10, R14.H1_H1, R10.H1_H1, R4.H0_H0 ;  /* 0x3000000a0e0a7231 */ /* 0x000fe40000040c04 */
[C---:B------:R-:W-:Y:S02]  /*2790*/  HFMA2 R6, R15.reuse.H0_H0, R7.H0_H0, R6.H0_H0 ;  /* 0x200000070f067231 */ /* 0x040fe40000040806 */
[C---:B------:R-:W-:Y:S02]  /*27a0*/  HFMA2 R10, R15.reuse.H0_H0, R11.H0_H0, R10.H0_H0 ;  /* 0x2000000b0f0a7231 */ /* 0x040fe4000004080a */
[C---:B------:R-:W-:Y:S02]  /*27b0*/  HFMA2 R6, R15.reuse.H1_H1, R7.H1_H1, R6.H0_H0 ;  /* 0x300000070f067231 */ /* 0x040fe40000040c06 */
[----:B------:R-:W-:Y:S01]  /*27c0*/  HFMA2 R10, R15.H1_H1, R11.H1_H1, R10.H0_H0 ;  /* 0x3000000b0f0a7231 */ /* 0x000fe20000040c0a */
[----:B------:R0:W-:Y:S04]  /*27d0*/  STL.U16 [R25+0x2], R26 ;  /* 0x0000021a19007387 */ /* 0x0001e80000100400 */
[----:B------:R0:W-:Y:S04]  /*27e0*/  STL.U16 [R25+0x4], R2 ;  /* 0x0000040219007387 */ /* 0x0001e80000100400 */
[----:B------:R0:W-:Y:S04]  /*27f0*/  STL.U16 [R25+0x6], R24 ;  /* 0x0000061819007387 */ /* 0x0001e80000100400 */
[----:B------:R0:W-:Y:S04]  /*2800*/  STL.U16 [R25+0x8], R3 ;  /* 0x0000080319007387 */ /* 0x0001e80000100400 */
[----:B------:R0:W-:Y:S04]  /*2810*/  STL.U16 [R25+0xa], R6 ;  /* 0x00000a0619007387 */ /* 0x0001e80000100400 */
[----:B------:R0:W-:Y:S01]  /*2820*/  STL.U16 [R25+0xc], R10 ;  /* 0x00000c0a19007387 */ /* 0x0001e20000100400 */
[----:B------:R-:W-:-:S04]  /*2830*/  IADD3 R32, P0, PT, R32, 0x8, RZ ;  /* 0x0000000820207810 */ /* 0x000fc80007f1e0ff */
[----:B------:R-:W-:Y:S01]  /*2840*/  IADD3.X R33, PT, PT, RZ, R33, RZ, P0, !PT ;  /* 0x00000021ff217210 */ /* 0x000fe200007fe4ff */
[----:B---3--:R-:W-:-:S04]  /*2850*/  HFMA2 R5, R12.H0_H0, R20.H0_H0, R5.H0_H0 ;  /* 0x200000140c057231 */ /* 0x008fc80000040805 */
[----:B------:R-:W-:-:S04]  /*2860*/  HFMA2 R5, R12.H1_H1, R20.H1_H1, R5.H0_H0 ;  /* 0x300000140c057231 */ /* 0x000fc80000040c05 */
[----:B------:R-:W-:-:S04]  /*2870*/  HFMA2 R5, R13.H0_H0, R21.H0_H0, R5.H0_H0 ;  /* 0x200000150d057231 */ /* 0x000fc80000040805 */
[----:B------:R-:W-:-:S04]  /*2880*/  HFMA2 R5, R13.H1_H1, R21.H1_H1, R5.H0_H0 ;  /* 0x300000150d057231 */ /* 0x000fc80000040c05 */
[----:B------:R-:W-:-:S04]  /*2890*/  HFMA2 R5, R14.H0_H0, R22.H0_H0, R5.H0_H0 ;  /* 0x200000160e057231 */ /* 0x000fc80000040805 */
[----:B------:R-:W-:-:S04]  /*28a0*/  HFMA2 R5, R14.H1_H1, R22.H1_H1, R5.H0_H0 ;  /* 0x300000160e057231 */ /* 0x000fc80000040c05 */
[----:B------:R-:W-:-:S04]  /*28b0*/  HFMA2 R5, R15.H0_H0, R23.H0_H0, R5.H0_H0 ;  /* 0x200000170f057231 */ /* 0x000fc80000040805 */
[----:B------:R-:W-:-:S05]  /*28c0*/  HFMA2 R5, R15.H1_H1, R23.H1_H1, R5.H0_H0 ;  /* 0x300000170f057231 */ /* 0x000fca0000040c05 */
[----:B------:R0:W-:Y:S02]  /*28d0*/  STL.U16 [R25+0xe], R5 ;  /* 0x00000e0519007387 */ /* 0x0001e40000100400 */
.L_x_5:
[----:B------:R-:W-:Y:S05]  /*28e0*/  BRA.U !UP3, `(.L_x_4) ;  /* 0x000000050bd47547 */ /* 0x000fea000b800000 */
[----:B------:R-:W-:Y:S02]  /*28f0*/  UISETP.GE.U32.AND UP4, UPT, UR22, 0x3, UPT ;  /* 0x000000031600788c */ /* 0x000fe4000bf86070 */
[----:B------:R-:W-:Y:S02]  /*2900*/  UISETP.NE.U32.AND UP3, UPT, UR20, URZ, UPT ;  /* 0x000000ff1400728c */ /* 0x000fe4000bf65070 */
[----:B------:R-:W-:Y:S02]  /*2910*/  UISETP.GE.U32.AND.EX UP4, UPT, UR23, URZ, UPT, UP4 ;  /* 0x000000ff1700728c */ /* 0x000fe4000bf86140 */
[----:B------:R-:W-:-:S07]  /*2920*/  UISETP.NE.AND.EX UP3, UPT, URZ, URZ, UPT, UP3 ;  /* 0x000000ffff00728c */ /* 0x000fce000bf65330 */
[----:B------:R-:W-:Y:S05]  /*2930*/  BRA.U !UP4, `(.L_x_6) ;  /* 0x000000010cf07547 */ /* 0x000fea000b800000 */
[----:B------:R-:W2:Y:S01]  /*2940*/  LDCU.64 UR6, c[0x0][0x3a8] ;  /* 0x00007500ff0677ac */ /* 0x000ea20008000a00 */
[----:B01----:R-:W-:-:S05]  /*2950*/  LEA R2, R32, R1, 0x1 ;  /* 0x0000000120027211 */ /* 0x003fca00078e08ff */
[----:B------:R-:W3:Y:S01]  /*2960*/  LDL.U16 R25, [R2+0x2] ;  /* 0x0000020002197983 */ /* 0x000ee20000100400 */
[----:B--2---:R-:W-:Y:S02]  /*2970*/  IMAD R3, R33, UR6, RZ ;  /* 0x0000000621037c24 */ /* 0x004fe4000f8e02ff */
[----:B------:R-:W-:-:S04]  /*2980*/  IMAD.WIDE.U32 R4, R32, UR6, RZ ;  /* 0x0000000620047c25 */ /* 0x000fc8000f8e00ff */
[----:B------:R-:W-:Y:S01]  /*2990*/  IMAD R3, R32, UR7, R3 ;  /* 0x0000000720037c24 */ /* 0x000fe2000f8e0203 */
[----:B------:R-:W-:-:S04]  /*29a0*/  LEA R22, P0, R4, R30, 0x1 ;  /* 0x0000001e04167211 */ /* 0x000fc800078008ff */
[----:B------:R-:W-:-:S04]  /*29b0*/  IADD3 R3, PT, PT, R5, R3, RZ ;  /* 0x0000000305037210 */ /* 0x000fc80007ffe0ff */
[----:B------:R-:W-:Y:S02]  /*29c0*/  LEA.HI.X R23, R4, R31, R3, 0x1, P0 ;  /* 0x0000001f04177211 */ /* 0x000fe400000f0c03 */
[----:B------:R-:W-:Y:S01]  /*29d0*/  IADD3 R20, P0, PT, R22, UR10, RZ ;  /* 0x0000000a16147c10 */ /* 0x000fe2000ff1e0ff */
[----:B------:R-:W2:Y:S03]  /*29e0*/  LDL.U16 R3, [R2] ;  /* 0x0000000002037983 */ /* 0x000ea60000100400 */
[----:B------:R-:W-:Y:S01]  /*29f0*/  IADD3.X R21, PT, PT, R23, UR11, RZ, P0, !PT ;  /* 0x0000000b17157c10 */ /* 0x000fe200087fe4ff */
[----:B------:R-:W2:Y:S04]  /*2a00*/  LDG.E.128 R4, desc[UR12][R22.64] ;  /* 0x0000000c16047981 */ /* 0x000ea8000c1e1d00 */
[----:B------:R-:W3:Y:S01]  /*2a10*/  LDG.E.128 R8, desc[UR12][R20.64] ;  /* 0x0000000c14087981 */ /* 0x000ee2000c1e1d00 */
[----:B--2--5:R-:W-:-:S04]  /*2a20*/  HFMA2 R3, R12.H0_H0, R4.H0_H0, R3.H0_H0 ;  /* 0x200000040c037231 */ /* 0x024fc80000040803 */
[C---:B------:R-:W-:Y:S02]  /*2a30*/  HFMA2 R3, R12.reuse.H1_H1, R4.H1_H1, R3.H0_H0 ;  /* 0x300000040c037231 */ /* 0x040fe40000040c03 */
[----:B---3--:R-:W-:-:S04]  /*2a40*/  HFMA2 R4, R12.H0_H0, R8.H0_H0, R25.H0_H0 ;  /* 0x200000080c047231 */ /* 0x008fc80000040819 */
[----:B------:R-:W-:Y:S02]  /*2a50*/  HFMA2 R4, R12.H1_H1, R8.H1_H1, R4.H0_H0 ;  /* 0x300000080c047231 */ /* 0x000fe40000040c04 */
[C---:B------:R-:W-:Y:S01]  /*2a60*/  HFMA2 R3, R13.reuse.H0_H0, R5.H0_H0, R3.H0_H0 ;  /* 0x200000050d037231 */ /* 0x040fe20000040803 */
[----:B------:R-:W-:Y:S01]  /*2a70*/  IADD3 R8, P0, PT, R20, UR10, RZ ;  /* 0x0000000a14087c10 */ /* 0x000fe2000ff1e0ff */
[C---:B------:R-:W-:Y:S02]  /*2a80*/  HFMA2 R4, R13.reuse.H0_H0, R9.H0_H0, R4.H0_H0 ;  /* 0x200000090d047231 */ /* 0x040fe40000040804 */
[C---:B------:R-:W-:Y:S02]  /*2a90*/  HFMA2 R3, R13.reuse.H1_H1, R5.H1_H1, R3.H0_H0 ;  /* 0x300000050d037231 */ /* 0x040fe40000040c03 */
[----:B------:R-:W-:Y:S01]  /*2aa0*/  HFMA2 R5, R13.H1_H1, R9.H1_H1, R4.H0_H0 ;  /* 0x300000090d057231 */ /* 0x000fe20000040c04 */
[----:B------:R-:W-:Y:S02]  /*2ab0*/  IADD3.X R9, PT, PT, R21, UR11, RZ, P0, !PT ;  /* 0x0000000b15097c10 */ /* 0x000fe400087fe4ff */
[----:B------:R-:W-:Y:S01]  /*2ac0*/  IADD3 R24, P0, PT, R8, UR10, RZ ;  /* 0x0000000a08187c10 */ /* 0x000fe2000ff1e0ff */
[----:B------:R-:W-:-:S02]  /*2ad0*/  HFMA2 R3, R14.H0_H0, R6.H0_H0, R3.H0_H0 ;  /* 0x200000060e037231 */ /* 0x000fc40000040803 */
[C---:B------:R-:W-:Y:S01]  /*2ae0*/  HFMA2 R5, R14.reuse.H0_H0, R10.H0_H0, R5.H0_H0 ;  /* 0x2000000a0e057231 */ /* 0x040fe20000040805 */
[----:B------:R-:W-:Y:S01]  /*2af0*/  IADD3.X R25, PT, PT, R9, UR11, RZ, P0, !PT ;  /* 0x0000000b09197c10 */ /* 0x000fe200087fe4ff */
[C---:B------:R-:W-:Y:S01]  /*2b00*/  HFMA2 R6, R14.reuse.H1_H1, R6.H1_H1, R3.H0_H0 ;  /* 0x300000060e067231 */ /* 0x040fe20000040c03 */
[----:B------:R-:W2:Y:S01]  /*2b10*/  LDG.E.128 R20, desc[UR12][R8.64] ;  /* 0x0000000c08147981 */ /* 0x000ea2000c1e1d00 */
[----:B------:R-:W-:-:S03]  /*2b20*/  HFMA2 R10, R14.H1_H1, R10.H1_H1, R5.H0_H0 ;  /* 0x3000000a0e0a7231 */ /* 0x000fc60000040c05 */
[----:B------:R-:W2:Y:S04]  /*2b30*/  LDL.U16 R3, [R2+0x4] ;  /* 0x0000040002037983 */ /* 0x000ea80000100400 */
[----:B------:R-:W3:Y:S04]  /*2b40*/  LDL.U16 R5, [R2+0x6] ;  /* 0x0000060002057983 */ /* 0x000ee80000100400 */
[----:B------:R-:W3:Y:S01]  /*2b50*/  LDG.E.128 R24, desc[UR12][R24.64] ;  /* 0x0000000c18187981 */ /* 0x000ee2000c1e1d00 */
[C---:B------:R-:W-:Y:S02]  /*2b60*/  HFMA2 R6, R15.reuse.H0_H0, R7.H0_H0, R6.H0_H0 ;  /* 0x200000070f067231 */ /* 0x040fe40000040806 */
[----:B------:R-:W-:-:S02]  /*2b70*/  HFMA2 R10, R15.H0_H0, R11.H0_H0, R10.H0_H0 ;  /* 0x2000000b0f0a7231 */ /* 0x000fc4000004080a */
[C---:B------:R-:W-:Y:S02]  /*2b80*/  HFMA2 R6, R15.reuse.H1_H1, R7.H1_H1, R6.H0_H0 ;  /* 0x300000070f067231 */ /* 0x040fe40000040c06 */
[----:B------:R-:W-:-:S03]  /*2b90*/  HFMA2 R10, R15.H1_H1, R11.H1_H1, R10.H0_H0 ;  /* 0x3000000b0f0a7231 */ /* 0x000fc60000040c0a */
[----:B------:R4:W-:Y:S04]  /*2ba0*/  STL.U16 [R2], R6 ;  /* 0x0000000602007387 */ /* 0x0009e80000100400 */
[----:B------:R4:W-:Y:S01]  /*2bb0*/  STL.U16 [R2+0x2], R10 ;  /* 0x0000020a02007387 */ /* 0x0009e20000100400 */
[----:B------:R-:W-:-:S04]  /*2bc0*/  IADD3 R32, P0, PT, R32, 0x4, RZ ;  /* 0x0000000420207810 */ /* 0x000fc80007f1e0ff */
[----:B------:R-:W-:Y:S01]  /*2bd0*/  IADD3.X R33, PT, PT, RZ, R33, RZ, P0, !PT ;  /* 0x00000021ff217210 */ /* 0x000fe200007fe4ff */
[----:B--2---:R-:W-:-:S04]  /*2be0*/  HFMA2 R3, R12.H0_H0, R20.H0_H0, R3.H0_H0 ;  /* 0x200000140c037231 */ /* 0x004fc80000040803 */
[C---:B------:R-:W-:Y:S02]  /*2bf0*/  HFMA2 R3, R12.reuse.H1_H1, R20.H1_H1, R3.H0_H0 ;  /* 0x300000140c037231 */ /* 0x040fe40000040c03 */
[----:B---3--:R-:W-:-:S04]  /*2c00*/  HFMA2 R5, R12.H0_H0, R24.H0_H0, R5.H0_H0 ;  /* 0x200000180c057231 */ /* 0x008fc80000040805 */
        /* <DEDUP_REMOVED lines=13> */
[----:B------:R4:W-:Y:S04]  /*2ce0*/  STL.U16 [R2+0x4], R22 ;  /* 0x0000041602007387 */ /* 0x0009e80000100400 */
[----:B------:R4:W-:Y:S02]  /*2cf0*/  STL.U16 [R2+0x6], R5 ;  /* 0x0000060502007387 */ /* 0x0009e40000100400 */
.L_x_6:
[----:B------:R-:W-:Y:S05]  /*2d00*/  BRA.U !UP3, `(.L_x_4) ;  /* 0x000000010bcc7547 */ /* 0x000fea000b800000 */
[----:B------:R-:W2:Y:S02]  /*2d10*/  LDCU.64 UR6, c[0x0][0x3a8] ;  /* 0x00007500ff0677ac */ /* 0x000ea40008000a00 */
[----:B--2---:R-:W-:Y:S02]  /*2d20*/  IMAD R33, R33, UR6, RZ ;  /* 0x0000000621217c24 */ /* 0x004fe4000f8e02ff */
[----:B01--4-:R-:W-:-:S04]  /*2d30*/  IMAD.WIDE.U32 R4, R32, UR6, RZ ;  /* 0x0000000620047c25 */ /* 0x013fc8000f8e00ff */
[----:B------:R-:W-:Y:S01]  /*2d40*/  IMAD R3, R32, UR7, R33 ;  /* 0x0000000720037c24 */ /* 0x000fe2000f8e0221 */
[----:B------:R-:W-:Y:S02]  /*2d50*/  LEA R2, P0, R4, R30, 0x1 ;  /* 0x0000001e04027211 */ /* 0x000fe400078008ff */
[----:B------:R-:W-:Y:S02]  /*2d60*/  LEA R32, R32, R1, 0x1 ;  /* 0x0000000120207211 */ /* 0x000fe400078e08ff */
[----:B------:R-:W-:-:S03]  /*2d70*/  IADD3 R3, PT, PT, R5, R3, RZ ;  /* 0x0000000305037210 */ /* 0x000fc60007ffe0ff */
[----:B------:R-:W2:Y:S01]  /*2d80*/  LDL.U16 R9, [R32] ;  /* 0x0000000020097983 */ /* 0x000ea20000100400 */
[----:B------:R-:W-:-:S05]  /*2d90*/  LEA.HI.X R3, R4, R31, R3, 0x1, P0 ;  /* 0x0000001f04037211 */ /* 0x000fca00000f0c03 */
[----:B------:R-:W2:Y:S01]  /*2da0*/  LDG.E.128 R4, desc[UR12][R2.64] ;  /* 0x0000000c02047981 */ /* 0x000ea2000c1e1d00 */
[----:B------:R-:W-:-:S04]  /*2db0*/  UISETP.NE.U32.AND UP3, UPT, UR20, 0x1, UPT ;  /* 0x000000011400788c */ /* 0x000fc8000bf65070 */
[----:B------:R-:W-:Y:S01]  /*2dc0*/  UISETP.NE.AND.EX UP3, UPT, URZ, URZ, UPT, UP3 ;  /* 0x000000ffff00728c */ /* 0x000fe2000bf65330 */
[----:B--2--5:R-:W-:-:S04]  /*2dd0*/  HFMA2 R9, R12.H0_H0, R4.H0_H0, R9.H0_H0 ;  /* 0x200000040c097231 */ /* 0x024fc80000040809 */
[----:B------:R-:W-:-:S04]  /*2de0*/  HFMA2 R9, R12.H1_H1, R4.H1_H1, R9.H0_H0 ;  /* 0x300000040c097231 */ /* 0x000fc80000040c09 */
[----:B------:R-:W-:-:S04]  /*2df0*/  HFMA2 R9, R13.H0_H0, R5.H0_H0, R9.H0_H0 ;  /* 0x200000050d097231 */ /* 0x000fc80000040809 */
[----:B------:R-:W-:-:S04]  /*2e00*/  HFMA2 R9, R13.H1_H1, R5.H1_H1, R9.H0_H0 ;  /* 0x300000050d097231 */ /* 0x000fc80000040c09 */
[----:B------:R-:W-:-:S04]  /*2e10*/  HFMA2 R9, R14.H0_H0, R6.H0_H0, R9.H0_H0 ;  /* 0x200000060e097231 */ /* 0x000fc80000040809 */
[----:B------:R-:W-:-:S04]  /*2e20*/  HFMA2 R9, R14.H1_H1, R6.H1_H1, R9.H0_H0 ;  /* 0x300000060e097231 */ /* 0x000fc80000040c09 */
[----:B------:R-:W-:-:S04]  /*2e30*/  HFMA2 R9, R15.H0_H0, R7.H0_H0, R9.H0_H0 ;  /* 0x200000070f097231 */ /* 0x000fc80000040809 */
[----:B------:R-:W-:-:S05]  /*2e40*/  HFMA2 R9, R15.H1_H1, R7.H1_H1, R9.H0_H0 ;  /* 0x300000070f097231 */ /* 0x000fca0000040c09 */
[----:B------:R2:W-:Y:S01]  /*2e50*/  STL.U16 [R32], R9 ;  /* 0x0000000920007387 */ /* 0x0005e20000100400 */
[----:B------:R-:W-:Y:S05]  /*2e60*/  BRA.U !UP3, `(.L_x_4) ;  /* 0x000000010b747547 */ /* 0x000fea000b800000 */
[----:B------:R-:W-:Y:S01]  /*2e70*/  UISETP.NE.U32.AND UP3, UPT, UR20, 0x2, UPT ;  /* 0x000000021400788c */ /* 0x000fe2000bf65070 */
[----:B------:R-:W-:-:S03]  /*2e80*/  IADD3 R4, P0, PT, R2, UR10, RZ ;  /* 0x0000000a02047c10 */ /* 0x000fc6000ff1e0ff */
[----:B------:R-:W-:Y:S01]  /*2e90*/  UISETP.NE.AND.EX UP3, UPT, URZ, URZ, UPT, UP3 ;  /* 0x000000ffff00728c */ /* 0x000fe2000bf65330 */
[----:B------:R-:W-:Y:S02]  /*2ea0*/  IADD3.X R5, PT, PT, R3, UR11, RZ, P0, !PT ;  /* 0x0000000b03057c10 */ /* 0x000fe400087fe4ff */
[----:B------:R-:W3:Y:S03]  /*2eb0*/  LDL.U16 R3, [R32+0x2] ;  /* 0x0000020020037983 */ /* 0x000ee60000100400 */
[----:B------:R-:W-:-:S13]  /*2ec0*/  PLOP3.LUT P1, PT, PT, PT, UP3, 0x80, 0x8 ;  /* 0x000000000008781c */ /* 0x000fda0003f2f038 */
[----:B------:R-:W-:Y:S01]  /*2ed0*/  @P1 IADD3 R8, P0, PT, R4, UR10, RZ ;  /* 0x0000000a04081c10 */ /* 0x000fe2000ff1e0ff */
[----:B------:R-:W4:Y:S03]  /*2ee0*/  @P1 LDL.U16 R21, [R32+0x4] ;  /* 0x0000040020151983 */ /* 0x000f260000100400 */
[----:B--2---:R-:W-:Y:S02]  /*2ef0*/  @P1 IADD3.X R9, PT, PT, R5, UR11, RZ, P0, !PT ;  /* 0x0000000b05091c10 */ /* 0x004fe400087fe4ff */
[----:B------:R-:W3:Y:S04]  /*2f00*/  LDG.E.128 R4, desc[UR12][R4.64] ;  /* 0x0000000c04047981 */ /* 0x000ee8000c1e1d00 */
[----:B------:R-:W4:Y:S01]  /*2f10*/  @P1 LDG.E.128 R8, desc[UR12][R8.64] ;  /* 0x0000000c08081981 */ /* 0x000f22000c1e1d00 */
[----:B---3--:R-:W-:-:S02]  /*2f20*/  HFMA2 R2, R12.H0_H0, R4.H0_H0, R3.H0_H0 ;  /* 0x200000040c027231 */ /* 0x008fc40000040803 */
[C---:B----4-:R-:W-:Y:S02]  /*2f30*/  @P1 HFMA2 R21, R12.reuse.H0_H0, R8.H0_H0, R21.H0_H0 ;  /* 0x200000080c151231 */ /* 0x050fe40000040815 */
[C---:B------:R-:W-:Y:S02]  /*2f40*/  HFMA2 R2, R12.reuse.H1_H1, R4.H1_H1, R2.H0_H0 ;  /* 0x300000040c027231 */ /* 0x040fe40000040c02 */
[----:B------:R-:W-:Y:S02]  /*2f50*/  @P1 HFMA2 R21, R12.H1_H1, R8.H1_H1, R21.H0_H0 ;  /* 0x300000080c151231 */ /* 0x000fe40000040c15 */
[C---:B------:R-:W-:Y:S02]  /*2f60*/  HFMA2 R2, R13.reuse.H0_H0, R5.H0_H0, R2.H0_H0 ;  /* 0x200000050d027231 */ /* 0x040fe40000040802 */
[C---:B------:R-:W-:Y:S02]  /*2f70*/  @P1 HFMA2 R21, R13.reuse.H0_H0, R9.H0_H0, R21.H0_H0 ;  /* 0x200000090d151231 */ /* 0x040fe40000040815 */
[----:B------:R-:W-:-:S02]  /*2f80*/  HFMA2 R3, R13.H1_H1, R5.H1_H1, R2.H0_H0 ;  /* 0x300000050d037231 */ /* 0x000fc40000040c02 */
[----:B------:R-:W-:Y:S02]  /*2f90*/  @P1 HFMA2 R5, R13.H1_H1, R9.H1_H1, R21.H0_H0 ;  /* 0x300000090d051231 */ /* 0x000fe40000040c15 */
[C---:B------:R-:W-:Y:S02]  /*2fa0*/  HFMA2 R3, R14.reuse.H0_H0, R6.H0_H0, R3.H0_H0 ;  /* 0x200000060e037231 */ /* 0x040fe40000040803 */
[C---:B------:R-:W-:Y:S02]  /*2fb0*/  @P1 HFMA2 R5, R14.reuse.H0_H0, R10.H0_H0, R5.H0_H0 ;  /* 0x2000000a0e051231 */ /* 0x040fe40000040805 */
[C---:B------:R-:W-:Y:S02]  /*2fc0*/  HFMA2 R3, R14.reuse.H1_H1, R6.H1_H1, R3.H0_H0 ;  /* 0x300000060e037231 */ /* 0x040fe40000040c03 */
[----:B------:R-:W-:Y:S02]  /*2fd0*/  @P1 HFMA2 R5, R14.H1_H1, R10.H1_H1, R5.H0_H0 ;  /* 0x3000000a0e051231 */ /* 0x000fe40000040c05 */
[----:B------:R-:W-:-:S02]  /*2fe0*/  HFMA2 R3, R15.H0_H0, R7.H0_H0, R3.H0_H0 ;  /* 0x200000070f037231 */ /* 0x000fc40000040803 */
[C---:B------:R-:W-:Y:S02]  /*2ff0*/  @P1 HFMA2 R5, R15.reuse.H0_H0, R11.H0_H0, R5.H0_H0 ;  /* 0x2000000b0f051231 */ /* 0x040fe40000040805 */
[C---:B------:R-:W-:Y:S02]  /*3000*/  HFMA2 R3, R15.reuse.H1_H1, R7.H1_H1, R3.H0_H0 ;  /* 0x300000070f037231 */ /* 0x040fe40000040c03 */
[----:B------:R-:W-:-:S03]  /*3010*/  @P1 HFMA2 R5, R15.H1_H1, R11.H1_H1, R5.H0_H0 ;  /* 0x3000000b0f051231 */ /* 0x000fc60000040c05 */
[----:B------:R3:W-:Y:S04]  /*3020*/  STL.U16 [R32+0x2], R3 ;  /* 0x0000020320007387 */ /* 0x0007e80000100400 */
[----:B------:R3:W-:Y:S02]  /*3030*/  @P1 STL.U16 [R32+0x4], R5 ;  /* 0x0000040520001387 */ /* 0x0007e40000100400 */
.L_x_4:
[----:B0-----:R-:W-:Y:S01]  /*3040*/  HFMA2 R26, -RZ, RZ, 0, 0 ;  /* 0x00000000ff1a7431 */ /* 0x001fe200000001ff */
[----:B------:R-:W-:Y:S01]  /*3050*/  MOV R25, RZ ;  /* 0x000000ff00197202 */ /* 0x000fe20000000f00 */
[----:B------:R-:W-:Y:S06]  /*3060*/  BRA.U !UP0, `(.L_x_7) ;  /* 0x0000000d08987547 */ /* 0x000fec000b800000 */
[----:B--23--:R-:W-:Y:S01]  /*3070*/  MOV R32, RZ ;  /* 0x000000ff00207202 */ /* 0x00cfe20000000f00 */
[----:B------:R-:W0:Y:S01]  /*3080*/  LDCU.64 UR6, c[0x0][0x3a8] ;  /* 0x00007500ff0677ac */ /* 0x000e220008000a00 */
[----:B------:R-:W-:-:S07]  /*3090*/  MOV R26, RZ ;  /* 0x000000ff001a7202 */ /* 0x000fce0000000f00 */
.L_x_8:
[----:B01-3--:R-:W-:Y:S01]  /*30a0*/  IMAD R3, R26, UR6, RZ ;  /* 0x000000061a037c24 */ /* 0x00bfe2000f8e02ff */
[C---:B------:R-:W-:Y:S01]  /*30b0*/  LEA R27, R32.reuse, R1, 0x1 ;  /* 0x00000001201b7211 */ /* 0x040fe200078e08ff */
[----:B----4-:R-:W-:-:S04]  /*30c0*/  IMAD.WIDE.U32 R4, R32, UR6, RZ ;  /* 0x0000000620047c25 */ /* 0x010fc8000f8e00ff */
[----:B------:R-:W-:Y:S01]  /*30d0*/  IMAD R3, R32, UR7, R3 ;  /* 0x0000000720037c24 */ /* 0x000fe2000f8e0203 */
[C---:B------:R-:W-:Y:S01]  /*30e0*/  LEA R2, P0, R4.reuse, R30, 0x1 ;  /* 0x0000001e04027211 */ /* 0x040fe200078008ff */
[----:B------:R-:W2:Y:S03]  /*30f0*/  LDL.U16 R7, [R27+0x2] ;  /* 0x000002001b077983 */ /* 0x000ea60000100400 */
[----:B------:R-:W-:Y:S01]  /*3100*/  IADD3 R3, PT, PT, R5, R3, RZ ;  /* 0x0000000305037210 */ /* 0x000fe20007ffe0ff */
[----:B------:R-:W3:Y:S03]  /*3110*/  LDL.U16 R33, [R27+0x1e] ;  /* 0x00001e001b217983 */ /* 0x000ee60000100400 */
[----:B------:R-:W-:Y:S01]  /*3120*/  LEA.HI.X R3, R4, R31, R3, 0x1, P0 ;  /* 0x0000001f04037211 */ /* 0x000fe200000f0c03 */
[----:B------:R-:W4:Y:S01]  /*3130*/  LDL.U16 R5, [R27] ;  /* 0x000000001b057983 */ /* 0x000f220000100400 */
[----:B------:R-:W-:-:S03]  /*3140*/  IADD3 R8, P0, PT, R2, UR10, RZ ;  /* 0x0000000a02087c10 */ /* 0x000fc6000ff1e0ff */
[----:B-----5:R-:W4:Y:S01]  /*3150*/  LDG.E.128 R12, desc[UR12][R2.64+0x80] ;  /* 0x0000800c020c7981 */ /* 0x020f22000c1e1d00 */
[----:B------:R-:W-:-:S05]  /*3160*/  IADD3.X R9, PT, PT, R3, UR11, RZ, P0, !PT ;  /* 0x0000000b03097c10 */ /* 0x000fca00087fe4ff */
[----:B------:R-:W2:Y:S01]  /*3170*/  LDG.E.128 R20, desc[UR12][R8.64+0x80] ;  /* 0x0000800c08147981 */ /* 0x000ea2000c1e1d00 */
[----:B------:R-:W-:-:S03]  /*3180*/  IADD3 R24, P0, PT, R8, UR10, RZ ;  /* 0x0000000a08187c10 */ /* 0x000fc6000ff1e0ff */
[----:B------:R-:W3:Y:S01]  /*3190*/  LDL.U16 R3, [R27+0x4] ;  /* 0x000004001b037983 */ /* 0x000ee20000100400 */
[----:B------:R-:W-:Y:S01]  /*31a0*/  IADD3.X R25, PT, PT, R9, UR11, RZ, P0, !PT ;  /* 0x0000000b09197c10 */ /* 0x000fe200087fe4ff */
[----:B----4-:R-:W-:-:S04]  /*31b0*/  HFMA2 R6, R16.H0_H0, R12.H0_H0, R5.H0_H0 ;  /* 0x2000000c10067231 */ /* 0x010fc80000040805 */
[C---:B------:R-:W-:Y:S02]  /*31c0*/  HFMA2 R6, R16.reuse.H1_H1, R12.H1_H1, R6.H0_H0 ;  /* 0x3000000c10067231 */ /* 0x040fe40000040c06 */
[CC--:B--2---:R-:W-:Y:S02]  /*31d0*/  HFMA2 R10, R16.reuse.H0_H0, R20.reuse.H0_H0, R7.H0_H0 ;  /* 0x20000014100a7231 */ /* 0x0c4fe40000040807 */
[CC--:B------:R-:W-:Y:S01]  /*31e0*/  HFMA2 R6, R17.reuse.H0_H0, R13.reuse.H0_H0, R6.H0_H0 ;  /* 0x2000000d11067231 */ /* 0x0c0fe20000040806 */
[----:B------:R-:W-:Y:S01]  /*31f0*/  IADD3 R12, P0, PT, R24, UR10, RZ ;  /* 0x0000000a180c7c10 */ /* 0x000fe2000ff1e0ff */
[----:B------:R-:W-:Y:S02]  /*3200*/  HFMA2 R20, R16.H1_H1, R20.H1_H1, R10.H0_H0 ;  /* 0x3000001410147231 */ /* 0x000fe40000040c0a */
[C---:B------:R-:W-:Y:S02]  /*3210*/  HFMA2 R9, R17.reuse.H1_H1, R13.H1_H1, R6.H0_H0 ;  /* 0x3000000d11097231 */ /* 0x040fe40000040c06 */
[----:B------:R-:W3:Y:S01]  /*3220*/  LDG.E.128 R4, desc[UR12][R24.64+0x80] ;  /* 0x0000800c18047981 */ /* 0x000ee2000c1e1d00 */
[----:B------:R-:W-:Y:S01]  /*3230*/  HFMA2 R2, R17.H0_H0, R21.H0_H0, R20.H0_H0 ;  /* 0x2000001511027231 */ /* 0x000fe20000040814 */
[----:B------:R-:W-:Y:S01]  /*3240*/  IADD3.X R13, PT, PT, R25, UR11, RZ, P0, !PT ;  /* 0x0000000b190d7c10 */ /* 0x000fe200087fe4ff */
[----:B------:R-:W-:-:S02]  /*3250*/  HFMA2 R9, R18.H0_H0, R14.H0_H0, R9.H0_H0 ;  /* 0x2000000e12097231 */ /* 0x000fc40000040809 */
[----:B------:R-:W-:Y:S02]  /*3260*/  HFMA2 R2, R17.H1_H1, R21.H1_H1, R2.H0_H0 ;  /* 0x3000001511027231 */ /* 0x000fe40000040c02 */
[C---:B------:R-:W-:Y:S01]  /*3270*/  HFMA2 R14, R18.reuse.H1_H1, R14.H1_H1, R9.H0_H0 ;  /* 0x3000000e120e7231 */ /* 0x040fe20000040c09 */
[----:B------:R-:W2:Y:S04]  /*3280*/  LDL.U16 R21, [R27+0x6] ;  /* 0x000006001b157983 */ /* 0x000ea80000100400 */
[----:B------:R0:W2:Y:S01]  /*3290*/  LDG.E.128 R8, desc[UR12][R12.64+0x80] ;  /* 0x0000800c0c087981 */ /* 0x0000a2000c1e1d00 */
[----:B------:R-:W-:Y:S02]  /*32a0*/  HFMA2 R2, R18.H0_H0, R22.H0_H0, R2.H0_H0 ;  /* 0x2000001612027231 */ /* 0x000fe40000040802 */
[----:B------:R-:W-:-:S02]  /*32b0*/  HFMA2 R14, R19.H0_H0, R15.H0_H0, R14.H0_H0 ;  /* 0x2000000f130e7231 */ /* 0x000fc4000004080e */
[----:B------:R-:W-:Y:S01]  /*32c0*/  HFMA2 R2, R18.H1_H1, R22.H1_H1, R2.H0_H0 ;  /* 0x3000001612027231 */ /* 0x000fe20000040c02 */
[----:B0-----:R-:W-:-:S04]  /*32d0*/  IADD3 R12, P0, PT, R12, UR10, RZ ;  /* 0x0000000a0c0c7c10 */ /* 0x001fc8000ff1e0ff */
[----:B------:R-:W-:Y:S02]  /*32e0*/  IADD3.X R13, PT, PT, R13, UR11, RZ, P0, !PT ;  /* 0x0000000b0d0d7c10 */ /* 0x000fe400087fe4ff */
[----:B------:R-:W-:Y:S01]  /*32f0*/  IADD3 R20, P0, PT, R12, UR10, RZ ;  /* 0x0000000a0c147c10 */ /* 0x000fe2000ff1e0ff */
[----:B------:R-:W-:Y:S02]  /*3300*/  HFMA2 R2, R19.H0_H0, R23.H0_H0, R2.H0_H0 ;  /* 0x2000001713027231 */ /* 0x000fe40000040802 */
[----:B---3--:R-:W-:-:S04]  /*3310*/  HFMA2 R3, R16.H0_H0, R4.H0_H0, R3.H0_H0 ;  /* 0x2000000410037231 */ /* 0x008fc80000040803 */
[----:B------:R-:W-:-:S04]  /*3320*/  HFMA2 R3, R16.H1_H1, R4.H1_H1, R3.H0_H0 ;  /* 0x3000000410037231 */ /* 0x000fc80000040c03 */
[CC--:B------:R-:W-:Y:S02]  /*3330*/  HFMA2 R3, R17.reuse.H0_H0, R5.reuse.H0_H0, R3.H0_H0 ;  /* 0x2000000511037231 */ /* 0x0c0fe40000040803 */
[CC--:B--2---:R-:W-:Y:S02]  /*3340*/  HFMA2 R4, R16.reuse.H0_H0, R8.reuse.H0_H0, R21.H0_H0 ;  /* 0x2000000810047231 */ /* 0x0c4fe40000040815 */
[C---:B------:R-:W-:Y:S02]  /*3350*/  HFMA2 R3, R17.reuse.H1_H1, R5.H1_H1, R3.H0_H0 ;  /* 0x3000000511037231 */ /* 0x040fe40000040c03 */
[----:B------:R-:W-:Y:S02]  /*3360*/  HFMA2 R4, R16.H1_H1, R8.H1_H1, R4.H0_H0 ;  /* 0x3000000810047231 */ /* 0x000fe40000040c04 */
[----:B------:R-:W-:Y:S02]  /*3370*/  HFMA2 R3, R18.H0_H0, R6.H0_H0, R3.H0_H0 ;  /* 0x2000000612037231 */ /* 0x000fe40000040803 */
[----:B------:R-:W-:-:S02]  /*3380*/  HFMA2 R4, R17.H0_H0, R9.H0_H0, R4.H0_H0 ;  /* 0x2000000911047231 */ /* 0x000fc40000040804 */
[C---:B------:R-:W-:Y:S02]  /*3390*/  HFMA2 R6, R18.reuse.H1_H1, R6.H1_H1, R3.H0_H0 ;  /* 0x3000000612067231 */ /* 0x040fe40000040c03 */
[----:B------:R-:W-:Y:S01]  /*33a0*/  HFMA2 R9, R17.H1_H1, R9.H1_H1, R4.H0_H0 ;  /* 0x3000000911097231 */ /* 0x000fe20000040c04 */
[----:B------:R-:W-:Y:S01]  /*33b0*/  IADD3.X R21, PT, PT, R13, UR11, RZ, P0, !PT ;  /* 0x0000000b0d157c10 */ /* 0x000fe200087fe4ff */
[C---:B------:R-:W-:Y:S02]  /*33c0*/  HFMA2 R6, R19.reuse.H0_H0, R7.H0_H0, R6.H0_H0 ;  /* 0x2000000713067231 */ /* 0x040fe40000040806 */
[----:B------:R-:W-:Y:S02]  /*33d0*/  HFMA2 R5, R18.H0_H0, R10.H0_H0, R9.H0_H0 ;  /* 0x2000000a12057231 */ /* 0x000fe40000040809 */
[C---:B------:R-:W-:Y:S01]  /*33e0*/  HFMA2 R8, R19.reuse.H1_H1, R15.H1_H1, R14.H0_H0 ;  /* 0x3000000f13087231 */ /* 0x040fe20000040c0e */
[----:B------:R-:W2:Y:S01]  /*33f0*/  LDL.U16 R9, [R27+0x8] ;  /* 0x000008001b097983 */ /* 0x000ea20000100400 */
[----:B------:R-:W-:-:S03]  /*3400*/  HFMA2 R3, R19.H1_H1, R23.H1_H1, R2.H0_H0 ;  /* 0x3000001713037231 */ /* 0x000fc60000040c02 */
[----:B------:R-:W2:Y:S01]  /*3410*/  LDG.E.128 R12, desc[UR12][R12.64+0x80] ;  /* 0x0000800c0c0c7981 */ /* 0x000ea2000c1e1d00 */
[----:B------:R-:W-:Y:S02]  /*3420*/  HFMA2 R25, R19.H1_H1, R7.H1_H1, R6.H0_H0 ;  /* 0x3000000713197231 */ /* 0x000fe40000040c06 */
[----:B------:R-:W-:Y:S01]  /*3430*/  HFMA2 R10, R18.H1_H1, R10.H1_H1, R5.H0_H0 ;  /* 0x3000000a120a7231 */ /* 0x000fe20000040c05 */
[----:B------:R-:W3:Y:S04]  /*3440*/  LDL.U16 R23, [R27+0xa] ;  /* 0x00000a001b177983 */ /* 0x000ee80000100400 */
[----:B------:R-:W3:Y:S01]  /*3450*/  LDG.E.128 R4, desc[UR12][R20.64+0x80] ;  /* 0x0000800c14047981 */ /* 0x000ee2000c1e1d00 */
[----:B------:R-:W-:-:S04]  /*3460*/  IADD3 R36, P0, PT, R20, UR10, RZ ;  /* 0x0000000a14247c10 */ /* 0x000fc8000ff1e0ff */
[----:B------:R-:W-:Y:S02]  /*3470*/  IADD3.X R37, PT, PT, R21, UR11, RZ, P0, !PT ;  /* 0x0000000b15257c10 */ /* 0x000fe400087fe4ff */
[----:B------:R-:W-:Y:S01]  /*3480*/  IADD3 R34, P0, PT, R36, UR10, RZ ;  /* 0x0000000a24227c10 */ /* 0x000fe2000ff1e0ff */
[----:B------:R-:W-:-:S03]  /*3490*/  HFMA2 R10, R19.H0_H0, R11.H0_H0, R10.H0_H0 ;  /* 0x2000000b130a7231 */ /* 0x000fc6000004080a */
[----:B------:R-:W-:Y:S01]  /*34a0*/  IADD3.X R35, PT, PT, R37, UR11, RZ, P0, !PT ;  /* 0x0000000b25237c10 */ /* 0x000fe200087fe4ff */
[----:B--2---:R-:W-:-:S04]  /*34b0*/  HFMA2 R9, R16.H0_H0, R12.H0_H0, R9.H0_H0 ;  /* 0x2000000c10097231 */ /* 0x004fc80000040809 */
[C---:B------:R-:W-:Y:S02]  /*34c0*/  HFMA2 R9, R16.reuse.H1_H1, R12.H1_H1, R9.H0_H0 ;  /* 0x3000000c10097231 */ /* 0x040fe40000040c09 */
[CC--:B---3--:R-:W-:Y:S02]  /*34d0*/  HFMA2 R2, R16.reuse.H0_H0, R4.reuse.H0_H0, R23.H0_H0 ;  /* 0x2000000410027231 */ /* 0x0c8fe40000040817 */
[CC--:B------:R-:W-:Y:S01]  /*34e0*/  HFMA2 R9, R17.reuse.H0_H0, R13.reuse.H0_H0, R9.H0_H0 ;  /* 0x2000000d11097231 */ /* 0x0c0fe20000040809 */
[----:B------:R-:W2:Y:S01]  /*34f0*/  LDG.E.128 R20, desc[UR12][R36.64+0x80] ;  /* 0x0000800c24147981 */ /* 0x000ea2000c1e1d00 */
[----:B------:R-:W-:Y:S02]  /*3500*/  HFMA2 R2, R16.H1_H1, R4.H1_H1, R2.H0_H0 ;  /* 0x3000000410027231 */ /* 0x000fe40000040c02 */
[C---:B------:R-:W-:Y:S02]  /*3510*/  HFMA2 R9, R17.reuse.H1_H1, R13.H1_H1, R9.H0_H0 ;  /* 0x3000000d11097231 */ /* 0x040fe40000040c09 */
[CC--:B------:R-:W-:Y:S01]  /*3520*/  HFMA2 R2, R17.reuse.H0_H0, R5.reuse.H0_H0, R2.H0_H0 ;  /* 0x2000000511027231 */ /* 0x0c0fe20000040802 */
[----:B------:R-:W-:Y:S01]  /*3530*/  PRMT R4, R8, 0x7610, R4 ;  /* 0x0000761008047816 */ /* 0x000fe20000000004 */
[----:B------:R-:W-:Y:S01]  /*3540*/  HFMA2 R9, R18.H0_H0, R14.H0_H0, R9.H0_H0 ;  /* 0x2000000e12097231 */ /* 0x000fe20000040809 */
[----:B------:R-:W3:Y:S01]  /*3550*/  LDL.U16 R13, [R27+0xe] ;  /* 0x00000e001b0d7983 */ /* 0x000ee20000100400 */
[----:B------:R-:W-:-:S02]  /*3560*/  HFMA2 R5, R17.H1_H1, R5.H1_H1, R2.H0_H0 ;  /* 0x3000000511057231 */ /* 0x000fc40000040c02 */
[C---:B------:R-:W-:Y:S02]  /*3570*/  HFMA2 R14, R18.reuse.H1_H1, R14.H1_H1, R9.H0_H0 ;  /* 0x3000000e120e7231 */ /* 0x040fe40000040c09 */
[CC--:B------:R-:W-:Y:S02]  /*3580*/  HFMA2 R9, R18.reuse.H0_H0, R6.reuse.H0_H0, R5.H0_H0 ;  /* 0x2000000612097231 */ /* 0x0c0fe40000040805 */
[----:B------:R-:W2:Y:S01]  /*3590*/  LDL.U16 R5, [R27+0xc] ;  /* 0x00000c001b057983 */ /* 0x000ea20000100400 */
[----:B------:R-:W-:Y:S02]  /*35a0*/  HFMA2 R2, R19.H1_H1, R11.H1_H1, R10.H0_H0 ;  /* 0x3000000b13027231 */ /* 0x000fe40000040c0a */
[----:B------:R-:W-:Y:S02]  /*35b0*/  HFMA2 R6, R18.H1_H1, R6.H1_H1, R9.H0_H0 ;  /* 0x3000000612067231 */ /* 0x000fe40000040c09 */
[----:B------:R-:W3:Y:S04]  /*35c0*/  LDG.E.128 R8, desc[UR12][R34.64+0x80] ;  /* 0x0000800c22087981 */ /* 0x000ee8000c1e1d00 */
[----:B------:R0:W-:Y:S02]  /*35d0*/  STL.U16 [R27], R4 ;  /* 0x000000041b007387 */ /* 0x0001e40000100400 */
[----:B0-----:R-:W-:Y:S01]  /*35e0*/  IADD3 R4, P0, PT, R34, UR10, RZ ;  /* 0x0000000a22047c10 */ /* 0x001fe2000ff1e0ff */
[----:B--2---:R-:W-:-:S04]  /*35f0*/  HFMA2 R5, R16.H0_H0, R20.H0_H0, R5.H0_H0 ;  /* 0x2000001410057231 */ /* 0x004fc80000040805 */
[----:B------:R-:W-:-:S04]  /*3600*/  HFMA2 R5, R16.H1_H1, R20.H1_H1, R5.H0_H0 ;  /* 0x3000001410057231 */ /* 0x000fc80000040c05 */
[----:B------:R-:W-:-:S04]  /*3610*/  HFMA2 R5, R17.H0_H0, R21.H0_H0, R5.H0_H0 ;  /* 0x2000001511057231 */ /* 0x000fc80000040805 */
[C---:B------:R-:W-:Y:S02]  /*3620*/  HFMA2 R5, R17.reuse.H1_H1, R21.H1_H1, R5.H0_H0 ;  /* 0x3000001511057231 */ /* 0x040fe40000040c05 */
[----:B---3--:R-:W-:Y:S01]  /*3630*/  HFMA2 R12, R16.H0_H0, R8.H0_H0, R13.H0_H0 ;  /* 0x20000008100c7231 */ /* 0x008fe2000004080d */
[----:B------:R-:W2:Y:S01]  /*3640*/  LDL.U16 R21, [R27+0x12] ;  /* 0x000012001b157983 */ /* 0x000ea20000100400 */
[----:B------:R-:W-:Y:S02]  /*3650*/  HFMA2 R5, R18.H0_H0, R22.H0_H0, R5.H0_H0 ;  /* 0x2000001612057231 */ /* 0x000fe40000040805 */
[----:B------:R-:W-:Y:S02]  /*3660*/  HFMA2 R12, R16.H1_H1, R8.H1_H1, R12.H0_H0 ;  /* 0x30000008100c7231 */ /* 0x000fe40000040c0c */
[----:B------:R-:W-:Y:S02]  /*3670*/  HFMA2 R5, R18.H1_H1, R22.H1_H1, R5.H0_H0 ;  /* 0x3000001612057231 */ /* 0x000fe40000040c05 */
[----:B------:R-:W-:-:S02]  /*3680*/  HFMA2 R12, R17.H0_H0, R9.H0_H0, R12.H0_H0 ;  /* 0x20000009110c7231 */ /* 0x000fc4000004080c */
[----:B------:R-:W-:Y:S01]  /*3690*/  HFMA2 R5, R19.H0_H0, R23.H0_H0, R5.H0_H0 ;  /* 0x2000001713057231 */ /* 0x000fe20000040805 */
[----:B------:R-:W-:Y:S01]  /*36a0*/  PRMT R13, R3, 0x7610, R13 ;  /* 0x00007610030d7816 */ /* 0x000fe2000000000d */
[----:B------:R-:W-:Y:S02]  /*36b0*/  HFMA2 R9, R17.H1_H1, R9.H1_H1, R12.H0_H0 ;  /* 0x3000000911097231 */ /* 0x000fe40000040c0c */
[C---:B------:R-:W-:Y:S01]  /*36c0*/  HFMA2 R24, R19.reuse.H1_H1, R23.H1_H1, R5.H0_H0 ;  /* 0x3000001713187231 */ /* 0x040fe20000040c05 */
[----:B------:R-:W-:Y:S01]  /*36d0*/  IADD3.X R5, PT, PT, R35, UR11, RZ, P0, !PT ;  /* 0x0000000b23057c10 */ /* 0x000fe200087fe4ff */
[CC--:B------:R-:W-:Y:S01]  /*36e0*/  HFMA2 R3, R19.reuse.H0_H0, R7.reuse.H0_H0, R6.H0_H0 ;  /* 0x2000000713037231 */ /* 0x0c0fe20000040806 */
[----:B------:R-:W-:Y:S01]  /*36f0*/  IADD3 R22, P0, PT, R4, UR10, RZ ;  /* 0x0000000a04167c10 */ /* 0x000fe2000ff1e0ff */
[----:B------:R-:W-:Y:S02]  /*3700*/  HFMA2 R12, R18.H0_H0, R10.H0_H0, R9.H0_H0 ;  /* 0x2000000a120c7231 */ /* 0x000fe40000040809 */
[C---:B------:R-:W-:Y:S01]  /*3710*/  HFMA2 R3, R19.reuse.H1_H1, R7.H1_H1, R3.H0_H0 ;  /* 0x3000000713037231 */ /* 0x040fe20000040c03 */
[----:B------:R-:W-:Y:S01]  /*3720*/  IADD3.X R23, PT, PT, R5, UR11, RZ, P0, !PT ;  /* 0x0000000b05177c10 */ /* 0x000fe200087fe4ff */
[CC--:B------:R-:W-:Y:S01]  /*3730*/  HFMA2 R8, R19.reuse.H0_H0, R15.reuse.H0_H0, R14.H0_H0 ;  /* 0x2000000f13087231 */ /* 0x0c0fe2000004080e */
[----:B------:R-:W3:Y:S04]  /*3740*/  LDL.U16 R9, [R27+0x10] ;  /* 0x000010001b097983 */ /* 0x000ee80000100400 */
[----:B------:R-:W3:Y:S01]  /*3750*/  LDG.E.128 R4, desc[UR12][R4.64+0x80] ;  /* 0x0000800c04047981 */ /* 0x000ee2000c1e1d00 */
[----:B------:R-:W-:-:S02]  /*3760*/  HFMA2 R8, R19.H1_H1, R15.H1_H1, R8.H0_H0 ;  /* 0x3000000f13087231 */ /* 0x000fc40000040c08 */
[----:B------:R-:W-:Y:S01]  /*3770*/  HFMA2 R10, R18.H1_H1, R10.H1_H1, R12.H0_H0 ;  /* 0x3000000a120a7231 */ /* 0x000fe20000040c0c */
[----:B------:R0:W-:Y:S04]  /*3780*/  STL.U16 [R27+0x2], R13 ;  /* 0x0000020d1b007387 */ /* 0x0001e80000100400 */
[----:B0-----:R-:W2:Y:S01]  /*3790*/  LDG.E.128 R12, desc[UR12][R22.64+0x80] ;  /* 0x0000800c160c7981 */ /* 0x001ea2000c1e1d00 */
[----:B------:R-:W-:Y:S02]  /*37a0*/  IADD3 R36, P0, PT, R22, UR10, RZ ;  /* 0x0000000a16247c10 */ /* 0x000fe4000ff1e0ff */
[----:B------:R-:W-:Y:S02]  /*37b0*/  PRMT R20, R2, 0x7610, R20 ;  /* 0x0000761002147816 */ /* 0x000fe40000000014 */
[----:B------:R-:W-:-:S03]  /*37c0*/  IADD3.X R37, PT, PT, R23, UR11, RZ, P0, !PT ;  /* 0x0000000b17257c10 */ /* 0x000fc600087fe4ff */
[----:B------:R0:W-:Y:S01]  /*37d0*/  STL.U16 [R27+0x6], R20 ;  /* 0x000006141b007387 */ /* 0x0001e20000100400 */
[----:B------:R-:W-:Y:S01]  /*37e0*/  IADD3 R34, P0, PT, R36, UR10, RZ ;  /* 0x0000000a24227c10 */ /* 0x000fe2000ff1e0ff */
[----:B------:R-:W-:-:S03]  /*37f0*/  HFMA2 R10, R19.H0_H0, R11.H0_H0, R10.H0_H0 ;  /* 0x2000000b130a7231 */ /* 0x000fc6000004080a */
[----:B------:R-:W-:Y:S01]  /*3800*/  IADD3.X R35, PT, PT, R37, UR11, RZ, P0, !PT ;  /* 0x0000000b25237c10 */ /* 0x000fe200087fe4ff */
[----:B---3--:R-:W-:-:S04]  /*3810*/  HFMA2 R9, R16.H0_H0, R4.H0_H0, R9.H0_H0 ;  /* 0x2000000410097231 */ /* 0x008fc80000040809 */
[----:B------:R-:W-:-:S04]  /*3820*/  HFMA2 R9, R16.H1_H1, R4.H1_H1, R9.H0_H0 ;  /* 0x3000000410097231 */ /* 0x000fc80000040c09 */
[----:B------:R-:W-:Y:S02]  /*3830*/  HFMA2 R9, R17.H0_H0, R5.H0_H0, R9.H0_H0 ;  /* 0x2000000511097231 */ /* 0x000fe40000040809 */
[----:B--2---:R-:W-:-:S04]  /*3840*/  HFMA2 R21, R16.H0_H0, R12.H0_H0, R21.H0_H0 ;  /* 0x2000000c10157231 */ /* 0x004fc80000040815 */
[----:B------:R-:W-:Y:S02]  /*3850*/  HFMA2 R12, R16.H1_H1, R12.H1_H1, R21.H0_H0 ;  /* 0x3000000c100c7231 */ /* 0x000fe40000040c15 */
[C---:B------:R-:W-:Y:S01]  /*3860*/  HFMA2 R9, R17.reuse.H1_H1, R5.H1_H1, R9.H0_H0 ;  /* 0x3000000511097231 */ /* 0x040fe20000040c09 */
[----:B0-----:R-:W2:Y:S01]  /*3870*/  LDG.E.128 R20, desc[UR12][R36.64+0x80] ;  /* 0x0000800c24147981 */ /* 0x001ea2000c1e1d00 */
[----:B------:R-:W-:-:S03]  /*3880*/  HFMA2 R2, R17.H0_H0, R13.H0_H0, R12.H0_H0 ;  /* 0x2000000d11027231 */ /* 0x000fc6000004080c */
[----:B------:R-:W2:Y:S01]  /*3890*/  LDL.U16 R5, [R27+0x14] ;  /* 0x000014001b057983 */ /* 0x000ea20000100400 */
[CC--:B------:R-:W-:Y:S02]  /*38a0*/  HFMA2 R9, R18.reuse.H0_H0, R6.reuse.H0_H0, R9.H0_H0 ;  /* 0x2000000612097231 */ /* 0x0c0fe40000040809 */
[----:B------:R-:W-:Y:S02]  /*38b0*/  HFMA2 R13, R17.H1_H1, R13.H1_H1, R2.H0_H0 ;  /* 0x3000000d110d7231 */ /* 0x000fe40000040c02 */
[C---:B------:R-:W-:Y:S02]  /*38c0*/  HFMA2 R6, R18.reuse.H1_H1, R6.H1_H1, R9.H0_H0 ;  /* 0x3000000612067231 */ /* 0x040fe40000040c09 */
[CC--:B------:R-:W-:Y:S01]  /*38d0*/  HFMA2 R9, R18.reuse.H0_H0, R14.reuse.H0_H0, R13.H0_H0 ;  /* 0x2000000e12097231 */ /* 0x0c0fe2000004080d */
[----:B------:R-:W-:Y:S01]  /*38e0*/  PRMT R4, R8, 0x7610, R4 ;  /* 0x0000761008047816 */ /* 0x000fe20000000004 */
[----:B------:R-:W-:Y:S01]  /*38f0*/  HFMA2 R2, R19.H1_H1, R11.H1_H1, R10.H0_H0 ;  /* 0x3000000b13027231 */ /* 0x000fe20000040c0a */
[----:B------:R-:W3:Y:S01]  /*3900*/  LDL.U16 R13, [R27+0x16] ;  /* 0x000016001b0d7983 */ /* 0x000ee20000100400 */
[----:B------:R-:W-:-:S03]  /*3910*/  HFMA2 R14, R18.H1_H1, R14.H1_H1, R9.H0_H0 ;  /* 0x3000000e120e7231 */ /* 0x000fc60000040c09 */
[----:B------:R0:W3:Y:S01]  /*3920*/  LDG.E.128 R8, desc[UR12][R34.64+0x80] ;  /* 0x0000800c22087981 */ /* 0x0000e2000c1e1d00 */
[----:B------:R-:W-:Y:S01]  /*3930*/  PRMT R12, R3, 0x7610, R12 ;  /* 0x00007610030c7816 */ /* 0x000fe2000000000c */
[----:B------:R-:W-:Y:S02]  /*3940*/  HFMA2 R3, R19.H0_H0, R15.H0_H0, R14.H0_H0 ;  /* 0x2000000f13037231 */ /* 0x000fe4000004080e */
[----:B------:R-:W-:Y:S01]  /*3950*/  STL.U16 [R27+0x4], R25 ;  /* 0x000004191b007387 */ /* 0x000fe20000100400 */
[----:B0-----:R-:W-:-:S04]  /*3960*/  IADD3 R34, P0, PT, R34, UR10, RZ ;  /* 0x0000000a22227c10 */ /* 0x001fc8000ff1e0ff */
[----:B------:R-:W-:Y:S01]  /*3970*/  IADD3.X R35, PT, PT, R35, UR11, RZ, P0, !PT ;  /* 0x0000000b23237c10 */ /* 0x000fe200087fe4ff */
[C---:B------:R-:W-:Y:S01]  /*3980*/  HFMA2 R6, R19.reuse.H0_H0, R7.H0_H0, R6.H0_H0 ;  /* 0x2000000713067231 */ /* 0x040fe20000040806 */
[----:B------:R0:W-:Y:S01]  /*3990*/  STL.U16 [R27+0xa], R12 ;  /* 0x00000a0c1b007387 */ /* 0x0001e20000100400 */
[----:B------:R-:W-:-:S03]  /*39a0*/  HFMA2 R3, R19.H1_H1, R15.H1_H1, R3.H0_H0 ;  /* 0x3000000f13037231 */ /* 0x000fc60000040c03 */
[----:B------:R1:W-:Y:S01]  /*39b0*/  STL.U16 [R27+0x8], R4 ;  /* 0x000008041b007387 */ /* 0x0003e20000100400 */
        /* <DEDUP_REMOVED lines=8> */
[----:B------:R-:W-:Y:S01]  /*3a40*/  HFMA2 R5, R18.H1_H1, R22.H1_H1, R5.H0_H0 ;  /* 0x3000001612057231 */ /* 0x000fe20000040c05 */
[----:B0-----:R-:W3:Y:S01]  /*3a50*/  LDG.E.128 R12, desc[UR12][R34.64+0x80] ;  /* 0x0000800c220c7981 */ /* 0x001ee2000c1e1d00 */
[----:B------:R-:W-:-:S02]  /*3a60*/  HFMA2 R8, R17.H0_H0, R9.H0_H0, R8.H0_H0 ;  /* 0x2000000911087231 */ /* 0x000fc40000040808 */
[----:B------:R-:W-:Y:S01]  /*3a70*/  HFMA2 R5, R19.H0_H0, R23.H0_H0, R5.H0_H0 ;  /* 0x2000001713057231 */ /* 0x000fe20000040805 */
[----:B------:R-:W-:Y:S01]  /*3a80*/  IADD3 R22, P0, PT, R34, UR10, RZ ;  /* 0x0000000a22167c10 */ /* 0x000fe2000ff1e0ff */
[----:B------:R-:W-:Y:S02]  /*3a90*/  HFMA2 R9, R17.H1_H1, R9.H1_H1, R8.H0_H0 ;  /* 0x3000000911097231 */ /* 0x000fe40000040c08 */
[C---:B------:R-:W-:Y:S01]  /*3aa0*/  HFMA2 R25, R19.reuse.H1_H1, R23.H1_H1, R5.H0_H0 ;  /* 0x3000001713197231 */ /* 0x040fe20000040c05 */
[----:B------:R-:W-:Y:S01]  /*3ab0*/  IADD3.X R23, PT, PT, R35, UR11, RZ, P0, !PT ;  /* 0x0000000b23177c10 */ /* 0x000fe200087fe4ff */
[----:B------:R-:W-:Y:S01]  /*3ac0*/  HFMA2 R5, R18.H0_H0, R10.H0_H0, R9.H0_H0 ;  /* 0x2000000a12057231 */ /* 0x000fe20000040809 */
[----:B------:R-:W4:Y:S01]  /*3ad0*/  LDL.U16 R35, [R27+0x1c] ;  /* 0x00001c001b237983 */ /* 0x000f220000100400 */
[----:B------:R-:W-:-:S03]  /*3ae0*/  HFMA2 R20, R19.H1_H1, R7.H1_H1, R6.H0_H0 ;  /* 0x3000000713147231 */ /* 0x000fc60000040c06 */
[----:B------:R-:W3:Y:S01]  /*3af0*/  LDL.U16 R9, [R27+0x18] ;  /* 0x000018001b097983 */ /* 0x000ee20000100400 */
[----:B------:R-:W-:-:S03]  /*3b00*/  HFMA2 R10, R18.H1_H1, R10.H1_H1, R5.H0_H0 ;  /* 0x3000000a120a7231 */ /* 0x000fc60000040c05 */
[----:B-1----:R0:W2:Y:S01]  /*3b10*/  LDG.E.128 R4, desc[UR12][R22.64+0x80] ;  /* 0x0000800c16047981 */ /* 0x0020a2000c1e1d00 */
[----:B------:R-:W-:-:S04]  /*3b20*/  IADD3 R36, P0, PT, R22, UR10, RZ ;  /* 0x0000000a16247c10 */ /* 0x000fc8000ff1e0ff */
[----:B------:R-:W-:Y:S02]  /*3b30*/  IADD3.X R37, PT, PT, R23, UR11, RZ, P0, !PT ;  /* 0x0000000b17257c10 */ /* 0x000fe400087fe4ff */
[----:B0-----:R-:W-:-:S04]  /*3b40*/  IADD3 R22, P0, PT, R36, UR10, RZ ;  /* 0x0000000a24167c10 */ /* 0x001fc8000ff1e0ff */
[----:B------:R-:W-:Y:S01]  /*3b50*/  IADD3.X R23, PT, PT, R37, UR11, RZ, P0, !PT ;  /* 0x0000000b25177c10 */ /* 0x000fe200087fe4ff */
[----:B---3--:R-:W-:Y:S01]  /*3b60*/  HFMA2 R8, R16.H0_H0, R12.H0_H0, R9.H0_H0 ;  /* 0x2000000c10087231 */ /* 0x008fe20000040809 */
[----:B------:R-:W-:-:S03]  /*3b70*/  PRMT R9, R2, 0x7610, R9 ;  /* 0x0000761002097816 */ /* 0x000fc60000000009 */
[C---:B------:R-:W-:Y:S02]  /*3b80*/  HFMA2 R8, R16.reuse.H1_H1, R12.H1_H1, R8.H0_H0 ;  /* 0x3000000c10087231 */ /* 0x040fe40000040c08 */
[CC--:B--2---:R-:W-:Y:S02]  /*3b90*/  HFMA2 R2, R16.reuse.H0_H0, R4.reuse.H0_H0, R21.H0_H0 ;  /* 0x2000000410027231 */ /* 0x0c4fe40000040815 */
[----:B------:R-:W-:Y:S02]  /*3ba0*/  HFMA2 R8, R17.H0_H0, R13.H0_H0, R8.H0_H0 ;  /* 0x2000000d11087231 */ /* 0x000fe40000040808 */
[----:B------:R-:W-:Y:S02]  /*3bb0*/  HFMA2 R4, R16.H1_H1, R4.H1_H1, R2.H0_H0 ;  /* 0x3000000410047231 */ /* 0x000fe40000040c02 */
[----:B------:R-:W-:Y:S01]  /*3bc0*/  HFMA2 R2, R19.H0_H0, R11.H0_H0, R10.H0_H0 ;  /* 0x2000000b13027231 */ /* 0x000fe2000004080a */
[----:B------:R0:W-:Y:S01]  /*3bd0*/  STL.U16 [R27+0xe], R9 ;  /* 0x00000e091b007387 */ /* 0x0001e20000100400 */
[----:B------:R-:W-:-:S02]  /*3be0*/  HFMA2 R13, R17.H1_H1, R13.H1_H1, R8.H0_H0 ;  /* 0x3000000d110d7231 */ /* 0x000fc40000040c08 */
[----:B------:R-:W-:Y:S01]  /*3bf0*/  HFMA2 R2, R19.H1_H1, R11.H1_H1, R2.H0_H0 ;  /* 0x3000000b13027231 */ /* 0x000fe20000040c02 */
[----:B------:R-:W-:Y:S02]  /*3c00*/  PRMT R12, R20, 0x7610, R12 ;  /* 0x00007610140c7816 */ /* 0x000fe4000000000c */
[----:B------:R-:W2:Y:S04]  /*3c10*/  LDG.E.128 R20, desc[UR12][R22.64+0x80] ;  /* 0x0000800c16147981 */ /* 0x000ea8000c1e1d00 */
[----:B0-----:R-:W4:Y:S01]  /*3c20*/  LDG.E.128 R8, desc[UR12][R36.64+0x80] ;  /* 0x0000800c24087981 */ /* 0x001f22000c1e1d00 */
[----:B------:R-:W-:-:S04]  /*3c30*/  HFMA2 R4, R17.H0_H0, R5.H0_H0, R4.H0_H0 ;  /* 0x2000000511047231 */ /* 0x000fc80000040804 */
[----:B------:R-:W-:Y:S02]  /*3c40*/  HFMA2 R5, R17.H1_H1, R5.H1_H1, R4.H0_H0 ;  /* 0x3000000511057231 */ /* 0x000fe40000040c04 */
[C---:B------:R-:W-:Y:S02]  /*3c50*/  HFMA2 R13, R18.reuse.H0_H0, R14.H0_H0, R13.H0_H0 ;  /* 0x2000000e120d7231 */ /* 0x040fe4000004080d */
[C---:B------:R-:W-:Y:S02]  /*3c60*/  HFMA2 R5, R18.reuse.H0_H0, R6.H0_H0, R5.H0_H0 ;  /* 0x2000000612057231 */ /* 0x040fe40000040805 */
[C---:B------:R-:W-:Y:S02]  /*3c70*/  HFMA2 R13, R18.reuse.H1_H1, R14.H1_H1, R13.H0_H0 ;  /* 0x3000000e120d7231 */ /* 0x040fe40000040c0d */
[----:B------:R-:W-:Y:S02]  /*3c80*/  HFMA2 R5, R18.H1_H1, R6.H1_H1, R5.H0_H0 ;  /* 0x3000000612057231 */ /* 0x000fe40000040c05 */
[----:B------:R-:W-:-:S02]  /*3c90*/  HFMA2 R13, R19.H0_H0, R15.H0_H0, R13.H0_H0 ;  /* 0x2000000f130d7231 */ /* 0x000fc4000004080d */
[C---:B------:R-:W-:Y:S01]  /*3ca0*/  HFMA2 R5, R19.reuse.H0_H0, R7.H0_H0, R5.H0_H0 ;  /* 0x2000000713057231 */ /* 0x040fe20000040805 */
[----:B------:R-:W-:Y:S01]  /*3cb0*/  IADD3 R32, P0, PT, R32, 0x10, RZ ;  /* 0x0000001020207810 */ /* 0x000fe20007f1e0ff */
[C---:B------:R-:W-:Y:S02]  /*3cc0*/  HFMA2 R13, R19.reuse.H1_H1, R15.H1_H1, R13.H0_H0 ;  /* 0x3000000f130d7231 */ /* 0x040fe40000040c0d */
[----:B------:R-:W-:Y:S01]  /*3cd0*/  HFMA2 R5, R19.H1_H1, R7.H1_H1, R5.H0_H0 ;  /* 0x3000000713057231 */ /* 0x000fe20000040c05 */
[----:B------:R3:W-:Y:S01]  /*3ce0*/  STL.U16 [R27+0xc], R24 ;  /* 0x00000c181b007387 */ /* 0x0007e20000100400 */
[----:B------:R-:W-:Y:S02]  /*3cf0*/  IADD3.X R26, PT, PT, RZ, R26, RZ, P0, !PT ;  /* 0x0000001aff1a7210 */ /* 0x000fe400007fe4ff */
[----:B------:R-:W-:Y:S01]  /*3d00*/  ISETP.NE.U32.AND P0, PT, R32, UR21, PT ;  /* 0x0000001520007c0c */ /* 0x000fe2000bf05070 */
[----:B------:R3:W-:Y:S04]  /*3d10*/  STL.U16 [R27+0x10], R12 ;  /* 0x0000100c1b007387 */ /* 0x0007e80000100400 */
[----:B------:R3:W-:Y:S04]  /*3d20*/  STL.U16 [R27+0x12], R3 ;  /* 0x000012031b007387 */ /* 0x0007e80000100400 */
[----:B------:R3:W-:Y:S04]  /*3d30*/  STL.U16 [R27+0x14], R25 ;  /* 0x000014191b007387 */ /* 0x0007e80000100400 */
[----:B------:R3:W-:Y:S04]  /*3d40*/  STL.U16 [R27+0x16], R2 ;  /* 0x000016021b007387 */ /* 0x0007e80000100400 */
[----:B------:R3:W-:Y:S04]  /*3d50*/  STL.U16 [R27+0x18], R13 ;  /* 0x0000180d1b007387 */ /* 0x0007e80000100400 */
[----:B------:R3:W-:Y:S01]  /*3d60*/  STL.U16 [R27+0x1a], R5 ;  /* 0x00001a051b007387 */ /* 0x0007e20000100400 */
[----:B------:R-:W-:Y:S01]  /*3d70*/  ISETP.NE.AND.EX P0, PT, R26, UR9, PT, P0 ;  /* 0x000000091a007c0c */ /* 0x000fe2000bf05300 */
[----:B----4-:R-:W-:-:S04]  /*3d80*/  HFMA2 R4, R16.H0_H0, R8.H0_H0, R35.H0_H0 ;  /* 0x2000000810047231 */ /* 0x010fc80000040823 */
        /* <DEDUP_REMOVED lines=16> */
[----:B------:R3:W-:Y:S01]  /*3e90*/  STL.U16 [R27+0x1e], R20 ;  /* 0x00001e141b007387 */ /* 0x0007e20000100400 */
[----:B------:R-:W-:Y:S05]  /*3ea0*/  @P0 BRA `(.L_x_8) ;  /* 0xfffffff0007c0947 */ /* 0x000fea000383ffff */
[----:B---3--:R-:W0:Y:S01]  /*3eb0*/  LDC R25, c[0x0][0x3a4] ;  /* 0x0000e900ff197b82 */ /* 0x008e220000000800 */
[----:B------:R-:W-:-:S07]  /*3ec0*/  MOV R26, UR21 ;  /* 0x00000015001a7c02 */ /* 0x000fce0008000f00 */
.L_x_7:
[----:B------:R-:W-:Y:S05]  /*3ed0*/  BRA.U !UP2, `(.L_x_1) ;  /* 0x0000000d0ab07547 */ /* 0x000fea000b800000 */
[----:B------:R-:W-:Y:S02]  /*3ee0*/  UISETP.GE.U32.AND UP2, UPT, UR25, 0x7, UPT ;  /* 0x000000071900788c */ /* 0x000fe4000bf46070 */
[----:B------:R-:W-:Y:S02]  /*3ef0*/  UISETP.NE.U32.AND UP3, UPT, UR24, URZ, UPT ;  /* 0x000000ff1800728c */ /* 0x000fe4000bf65070 */
[----:B------:R-:W-:Y:S02]  /*3f00*/  UISETP.GE.U32.AND.EX UP2, UPT, UR26, URZ, UPT, UP2 ;  /* 0x000000ff1a00728c */ /* 0x000fe4000bf46120 */
[----:B------:R-:W-:-:S07]  /*3f10*/  UISETP.NE.AND.EX UP3, UPT, URZ, URZ, UPT, UP3 ;  /* 0x000000ffff00728c */ /* 0x000fce000bf65330 */
[----:B------:R-:W-:Y:S05]  /*3f20*/  BRA.U !UP2, `(.L_x_9) ;  /* 0x000000050ac47547 */ /* 0x000fea000b800000 */
[----:B------:R-:W0:Y:S01]  /*3f30*/  LDCU.64 UR6, c[0x0][0x3a8] ;  /* 0x00007500ff0677ac */ /* 0x000e220008000a00 */
[----:B------:R-:W-:-:S05]  /*3f40*/  LEA R27, R26, R1, 0x1 ;  /* 0x000000011a1b7211 */ /* 0x000fca00078e08ff */
[----:B------:R-:W2:Y:S04]  /*3f50*/  LDL.U16 R7, [R27+0x2] ;  /* 0x000002001b077983 */ /* 0x000ea80000100400 */
[----:B------:R-:W2:Y:S01]  /*3f60*/  LDL.U16 R35, [R27+0xc] ;  /* 0x00000c001b237983 */ /* 0x000ea20000100400 */
[----:B01-3--:R-:W-:Y:S02]  /*3f70*/  IMAD R3, R25, UR6, RZ ;  /* 0x0000000619037c24 */ /* 0x00bfe4000f8e02ff */
[----:B----4-:R-:W-:-:S04]  /*3f80*/  IMAD.WIDE.U32 R4, R26, UR6, RZ ;  /* 0x000000061a047c25 */ /* 0x010fc8000f8e00ff */
[----:B------:R-:W-:Y:S01]  /*3f90*/  IMAD R3, R26, UR7, R3 ;  /* 0x000000071a037c24 */ /* 0x000fe2000f8e0203 */
[----:B------:R-:W-:-:S04]  /*3fa0*/  LEA R2, P0, R4, R30, 0x1 ;  /* 0x0000001e04027211 */ /* 0x000fc800078008ff */
[----:B------:R-:W-:Y:S02]  /*3fb0*/  IADD3 R3, PT, PT, R5, R3, RZ ;  /* 0x0000000305037210 */ /* 0x000fe40007ffe0ff */
[----:B------:R-:W3:Y:S02]  /*3fc0*/  LDL.U16 R5, [R27] ;  /* 0x000000001b057983 */ /* 0x000ee40000100400 */
[----:B------:R-:W-:Y:S02]  /*3fd0*/  LEA.HI.X R3, R4, R31, R3, 0x1, P0 ;  /* 0x0000001f04037211 */ /* 0x000fe400000f0c03 */
[----:B------:R-:W-:-:S03]  /*3fe0*/  IADD3 R8, P0, PT, R2, UR10, RZ ;  /* 0x0000000a02087c10 */ /* 0x000fc6000ff1e0ff */
[----:B-----5:R-:W3:Y:S01]  /*3ff0*/  LDG.E.128 R12, desc[UR12][R2.64+0x80] ;  /* 0x0000800c020c7981 */ /* 0x020ee2000c1e1d00 */
[----:B--2---:R-:W-:-:S05]  /*4000*/  IADD3.X R9, PT, PT, R3, UR11, RZ, P0, !PT ;  /* 0x0000000b03097c10 */ /* 0x004fca00087fe4ff */
[----:B------:R-:W2:Y:S01]  /*4010*/  LDG.E.128 R20, desc[UR12][R8.64+0x80] ;  /* 0x0000800c08147981 */ /* 0x000ea2000c1e1d00 */
[----:B------:R-:W-:-:S03]  /*4020*/  IADD3 R32, P0, PT, R8, UR10, RZ ;  /* 0x0000000a08207c10 */ /* 0x000fc6000ff1e0ff */
[----:B------:R-:W4:Y:S01]  /*4030*/  LDL.U16 R3, [R27+0x4] ;  /* 0x000004001b037983 */ /* 0x000f220000100400 */
[----:B------:R-:W-:Y:S01]  /*4040*/  IADD3.X R33, PT, PT, R9, UR11, RZ, P0, !PT ;  /* 0x0000000b09217c10 */ /* 0x000fe200087fe4ff */
[----:B---3--:R-:W-:-:S04]  /*4050*/  HFMA2 R6, R16.H0_H0, R12.H0_H0, R5.H0_H0 ;  /* 0x2000000c10067231 */ /* 0x008fc80000040805 */
[C---:B------:R-:W-:Y:S02]  /*4060*/  HFMA2 R6, R16.reuse.H1_H1, R12.H1_H1, R6.H0_H0 ;  /* 0x3000000c10067231 */ /* 0x040fe40000040c06 */
[CC--:B--2---:R-:W-:Y:S02]  /*4070*/  HFMA2 R10, R16.reuse.H0_H0, R20.reuse.H0_H0, R7.H0_H0 ;  /* 0x20000014100a7231 */ /* 0x0c4fe40000040807 */
[CC--:B------:R-:W-:Y:S01]  /*4080*/  HFMA2 R6, R17.reuse.H0_H0, R13.reuse.H0_H0, R6.H0_H0 ;  /* 0x2000000d11067231 */ /* 0x0c0fe20000040806 */
[----:B------:R-:W-:Y:S01]  /*4090*/  IADD3 R12, P0, PT, R32, UR10, RZ ;  /* 0x0000000a200c7c10 */ /* 0x000fe2000ff1e0ff */
[----:B------:R-:W-:Y:S02]  /*40a0*/  HFMA2 R20, R16.H1_H1, R20.H1_H1, R10.H0_H0 ;  /* 0x3000001410147231 */ /* 0x000fe40000040c0a */
[C---:B------:R-:W-:Y:S02]  /*40b0*/  HFMA2 R9, R17.reuse.H1_H1, R13.H1_H1, R6.H0_H0 ;  /* 0x3000000d11097231 */ /* 0x040fe40000040c06 */
[----:B------:R-:W4:Y:S01]  /*40c0*/  LDG.E.128 R4, desc[UR12][R32.64+0x80] ;  /* 0x0000800c20047981 */ /* 0x000f22000c1e1d00 */
[----:B------:R-:W-:Y:S01]  /*40d0*/  HFMA2 R2, R17.H0_H0, R21.H0_H0, R20.H0_H0 ;  /* 0x2000001511027231 */ /* 0x000fe20000040814 */
[----:B------:R-:W-:Y:S01]  /*40e0*/  IADD3.X R13, PT, PT, R33, UR11, RZ, P0, !PT ;  /* 0x0000000b210d7c10 */ /* 0x000fe200087fe4ff */
[----:B------:R-:W-:-:S02]  /*40f0*/  HFMA2 R9, R18.H0_H0, R14.H0_H0, R9.H0_H0 ;  /* 0x2000000e12097231 */ /* 0x000fc40000040809 */
[----:B------:R-:W-:Y:S02]  /*4100*/  HFMA2 R2, R17.H1_H1, R21.H1_H1, R2.H0_H0 ;  /* 0x3000001511027231 */ /* 0x000fe40000040c02 */
[C---:B------:R-:W-:Y:S01]  /*4110*/  HFMA2 R14, R18.reuse.H1_H1, R14.H1_H1, R9.H0_H0 ;  /* 0x3000000e120e7231 */ /* 0x040fe20000040c09 */
[----:B------:R-:W2:Y:S04]  /*4120*/  LDL.U16 R21, [R27+0x6] ;  /* 0x000006001b157983 */ /* 0x000ea80000100400 */
[----:B------:R0:W2:Y:S01]  /*4130*/  LDG.E.128 R8, desc[UR12][R12.64+0x80] ;  /* 0x0000800c0c087981 */ /* 0x0000a2000c1e1d00 */
[----:B------:R-:W-:-:S03]  /*4140*/  HFMA2 R2, R18.H0_H0, R22.H0_H0, R2.H0_H0 ;  /* 0x2000001612027231 */ /* 0x000fc60000040802 */
[----:B------:R-:W3:Y:S01]  /*4150*/  LDL.U16 R33, [R27+0xe] ;  /* 0x00000e001b217983 */ /* 0x000ee20000100400 */
[----:B------:R-:W-:Y:S01]  /*4160*/  HFMA2 R2, R18.H1_H1, R22.H1_H1, R2.H0_H0 ;  /* 0x3000001612027231 */ /* 0x000fe20000040c02 */
[----:B0-----:R-:W-:-:S03]  /*4170*/  IADD3 R12, P0, PT, R12, UR10, RZ ;  /* 0x0000000a0c0c7c10 */ /* 0x001fc6000ff1e0ff */
[CC--:B------:R-:W-:Y:S01]  /*4180*/  HFMA2 R2, R19.reuse.H0_H0, R23.reuse.H0_H0, R2.H0_H0 ;  /* 0x2000001713027231 */ /* 0x0c0fe20000040802 */
[----:B------:R-:W-:Y:S02]  /*4190*/  IADD3.X R13, PT, PT, R13, UR11, RZ, P0, !PT ;  /* 0x0000000b0d0d7c10 */ /* 0x000fe400087fe4ff */
[----:B------:R-:W-:Y:S01]  /*41a0*/  IADD3 R22, P0, PT, R12, UR10, RZ ;  /* 0x0000000a0c167c10 */ /* 0x000fe2000ff1e0ff */
[----:B------:R-:W-:-:S03]  /*41b0*/  HFMA2 R2, R19.H1_H1, R23.H1_H1, R2.H0_H0 ;  /* 0x3000001713027231 */ /* 0x000fc60000040c02 */
[----:B------:R-:W-:Y:S01]  /*41c0*/  IADD3.X R23, PT, PT, R13, UR11, RZ, P0, !PT ;  /* 0x0000000b0d177c10 */ /* 0x000fe200087fe4ff */
[----:B----4-:R-:W-:-:S04]  /*41d0*/  HFMA2 R3, R16.H0_H0, R4.H0_H0, R3.H0_H0 ;  /* 0x2000000410037231 */ /* 0x010fc80000040803 */
[----:B------:R-:W-:-:S04]  /*41e0*/  HFMA2 R3, R16.H1_H1, R4.H1_H1, R3.H0_H0 ;  /* 0x3000000410037231 */ /* 0x000fc80000040c03 */
[CC--:B------:R-:W-:Y:S02]  /*41f0*/  HFMA2 R3, R17.reuse.H0_H0, R5.reuse.H0_H0, R3.H0_H0 ;  /* 0x2000000511037231 */ /* 0x0c0fe40000040803 */
[CC--:B--2---:R-:W-:Y:S02]  /*4200*/  HFMA2 R4, R16.reuse.H0_H0, R8.reuse.H0_H0, R21.H0_H0 ;  /* 0x2000000810047231 */ /* 0x0c4fe40000040815 */
[C---:B------:R-:W-:Y:S01]  /*4210*/  HFMA2 R5, R17.reuse.H1_H1, R5.H1_H1, R3.H0_H0 ;  /* 0x3000000511057231 */ /* 0x040fe20000040c03 */
[----:B------:R-:W2:Y:S01]  /*4220*/  LDL.U16 R21, [R27+0xa] ;  /* 0x00000a001b157983 */ /* 0x000ea20000100400 */
[----:B------:R-:W-:Y:S02]  /*4230*/  HFMA2 R4, R16.H1_H1, R8.H1_H1, R4.H0_H0 ;  /* 0x3000000810047231 */ /* 0x000fe40000040c04 */
[----:B------:R-:W-:Y:S02]  /*4240*/  HFMA2 R5, R18.H0_H0, R6.H0_H0, R5.H0_H0 ;  /* 0x2000000612057231 */ /* 0x000fe40000040805 */
[----:B------:R-:W-:-:S02]  /*4250*/  HFMA2 R4, R17.H0_H0, R9.H0_H0, R4.H0_H0 ;  /* 0x2000000911047231 */ /* 0x000fc40000040804 */
[----:B------:R-:W-:Y:S02]  /*4260*/  HFMA2 R3, R19.H0_H0, R15.H0_H0, R14.H0_H0 ;  /* 0x2000000f13037231 */ /* 0x000fe4000004080e */
[----:B------:R-:W-:Y:S02]  /*4270*/  HFMA2 R9, R17.H1_H1, R9.H1_H1, R4.H0_H0 ;  /* 0x3000000911097231 */ /* 0x000fe40000040c04 */
[C---:B------:R-:W-:Y:S02]  /*4280*/  HFMA2 R5, R18.reuse.H1_H1, R6.H1_H1, R5.H0_H0 ;  /* 0x3000000612057231 */ /* 0x040fe40000040c05 */
[C---:B------:R-:W-:Y:S02]  /*4290*/  HFMA2 R3, R19.reuse.H1_H1, R15.H1_H1, R3.H0_H0 ;  /* 0x3000000f13037231 */ /* 0x040fe40000040c03 */
[----:B------:R-:W-:Y:S01]  /*42a0*/  HFMA2 R5, R19.H0_H0, R7.H0_H0, R5.H0_H0 ;  /* 0x2000000713057231 */ /* 0x000fe20000040805 */
[----:B------:R-:W4:Y:S01]  /*42b0*/  LDG.E.128 R12, desc[UR12][R12.64+0x80] ;  /* 0x0000800c0c0c7981 */ /* 0x000f22000c1e1d00 */
[----:B------:R-:W-:-:S03]  /*42c0*/  HFMA2 R4, R18.H0_H0, R10.H0_H0, R9.H0_H0 ;  /* 0x2000000a12047231 */ /* 0x000fc60000040809 */
[----:B------:R-:W4:Y:S01]  /*42d0*/  LDL.U16 R9, [R27+0x8] ;  /* 0x000008001b097983 */ /* 0x000f220000100400 */
[----:B------:R-:W-:Y:S02]  /*42e0*/  HFMA2 R24, R19.H1_H1, R7.H1_H1, R5.H0_H0 ;  /* 0x3000000713187231 */ /* 0x000fe40000040c05 */
[----:B------:R-:W-:Y:S02]  /*42f0*/  HFMA2 R10, R18.H1_H1, R10.H1_H1, R4.H0_H0 ;  /* 0x3000000a120a7231 */ /* 0x000fe40000040c04 */
[----:B------:R-:W2:Y:S01]  /*4300*/  LDG.E.128 R4, desc[UR12][R22.64+0x80] ;  /* 0x0000800c16047981 */ /* 0x000ea2000c1e1d00 */
[----:B------:R-:W-:-:S04]  /*4310*/  IADD3 R36, P0, PT, R22, UR10, RZ ;  /* 0x0000000a16247c10 */ /* 0x000fc8000ff1e0ff */
[----:B------:R-:W-:Y:S02]  /*4320*/  IADD3.X R37, PT, PT, R23, UR11, RZ, P0, !PT ;  /* 0x0000000b17257c10 */ /* 0x000fe400087fe4ff */
[----:B------:R-:W-:Y:S01]  /*4330*/  IADD3 R20, P0, PT, R36, UR10, RZ ;  /* 0x0000000a24147c10 */ /* 0x000fe2000ff1e0ff */
[----:B----4-:R-:W-:-:S04]  /*4340*/  HFMA2 R8, R16.H0_H0, R12.H0_H0, R9.H0_H0 ;  /* 0x2000000c10087231 */ /* 0x010fc80000040809 */
[C---:B------:R-:W-:Y:S02]  /*4350*/  HFMA2 R9, R16.reuse.H1_H1, R12.H1_H1, R8.H0_H0 ;  /* 0x3000000c10097231 */ /* 0x040fe40000040c08 */
[----:B--2---:R-:W-:-:S04]  /*4360*/  HFMA2 R8, R16.H0_H0, R4.H0_H0, R21.H0_H0 ;  /* 0x2000000410087231 */ /* 0x004fc80000040815 */
[----:B------:R-:W-:Y:S02]  /*4370*/  HFMA2 R8, R16.H1_H1, R4.H1_H1, R8.H0_H0 ;  /* 0x3000000410087231 */ /* 0x000fe40000040c08 */
[C---:B------:R-:W-:Y:S02]  /*4380*/  HFMA2 R9, R17.reuse.H0_H0, R13.H0_H0, R9.H0_H0 ;  /* 0x2000000d11097231 */ /* 0x040fe40000040809 */
[----:B------:R-:W-:Y:S02]  /*4390*/  HFMA2 R8, R17.H0_H0, R5.H0_H0, R8.H0_H0 ;  /* 0x2000000511087231 */ /* 0x000fe40000040808 */
[----:B------:R-:W-:Y:S02]  /*43a0*/  HFMA2 R4, R19.H0_H0, R11.H0_H0, R10.H0_H0 ;  /* 0x2000000b13047231 */ /* 0x000fe4000004080a */
[----:B------:R-:W-:Y:S02]  /*43b0*/  HFMA2 R13, R17.H1_H1, R13.H1_H1, R9.H0_H0 ;  /* 0x3000000d110d7231 */ /* 0x000fe40000040c09 */
[----:B------:R-:W-:-:S02]  /*43c0*/  HFMA2 R4, R19.H1_H1, R11.H1_H1, R4.H0_H0 ;  /* 0x3000000b13047231 */ /* 0x000fc40000040c04 */
[----:B------:R-:W-:Y:S02]  /*43d0*/  HFMA2 R5, R17.H1_H1, R5.H1_H1, R8.H0_H0 ;  /* 0x3000000511057231 */ /* 0x000fe40000040c08 */
[----:B------:R-:W2:Y:S01]  /*43e0*/  LDG.E.128 R8, desc[UR12][R36.64+0x80] ;  /* 0x0000800c24087981 */ /* 0x000ea2000c1e1d00 */
[----:B------:R-:W-:-:S06]  /*43f0*/  IADD3.X R21, PT, PT, R37, UR11, RZ, P0, !PT ;  /* 0x0000000b25157c10 */ /* 0x000fcc00087fe4ff */
[----:B------:R-:W3:Y:S01]  /*4400*/  LDG.E.128 R20, desc[UR12][R20.64+0x80] ;  /* 0x0000800c14147981 */ /* 0x000ee2000c1e1d00 */
[----:B------:R-:W-:Y:S01]  /*4410*/  PRMT R12, R3, 0x7610, R12 ;  /* 0x00007610030c7816 */ /* 0x000fe2000000000c */
[----:B------:R-:W-:-:S04]  /*4420*/  HFMA2 R13, R18.H0_H0, R14.H0_H0, R13.H0_H0 ;  /* 0x2000000e120d7231 */ /* 0x000fc8000004080d */
[----:B------:R-:W-:-:S04]  /*4430*/  HFMA2 R13, R18.H1_H1, R14.H1_H1, R13.H0_H0 ;  /* 0x3000000e120d7231 */ /* 0x000fc80000040c0d */
[----:B------:R-:W-:-:S04]  /*4440*/  HFMA2 R13, R19.H0_H0, R15.H0_H0, R13.H0_H0 ;  /* 0x2000000f130d7231 */ /* 0x000fc8000004080d */
[----:B------:R-:W-:Y:S01]  /*4450*/  HFMA2 R13, R19.H1_H1, R15.H1_H1, R13.H0_H0 ;  /* 0x3000000f130d7231 */ /* 0x000fe20000040c0d */
[----:B------:R0:W-:Y:S04]  /*4460*/  STL.U16 [R27], R12 ;  /* 0x0000000c1b007387 */ /* 0x0001e80000100400 */
[----:B------:R0:W-:Y:S04]  /*4470*/  STL.U16 [R27+0x2], R2 ;  /* 0x000002021b007387 */ /* 0x0001e80000100400 */
[----:B------:R0:W-:Y:S04]  /*4480*/  STL.U16 [R27+0x4], R24 ;  /* 0x000004181b007387 */ /* 0x0001e80000100400 */
[----:B------:R0:W-:Y:S04]  /*4490*/  STL.U16 [R27+0x6], R4 ;  /* 0x000006041b007387 */ /* 0x0001e80000100400 */
[----:B------:R0:W-:Y:S01]  /*44a0*/  STL.U16 [R27+0x8], R13 ;  /* 0x0000080d1b007387 */ /* 0x0001e20000100400 */
[----:B------:R-:W-:-:S04]  /*44b0*/  IADD3 R26, P0, PT, R26, 0x8, RZ ;  /* 0x000000081a1a7810 */ /* 0x000fc80007f1e0ff */
[----:B------:R-:W-:Y:S01]  /*44c0*/  IADD3.X R25, PT, PT, RZ, R25, RZ, P0, !PT ;  /* 0x00000019ff197210 */ /* 0x000fe200007fe4ff */
[----:B--2---:R-:W-:-:S04]  /*44d0*/  HFMA2 R3, R16.H0_H0, R8.H0_H0, R35.H0_H0 ;  /* 0x2000000810037231 */ /* 0x004fc80000040823 */
[C---:B------:R-:W-:Y:S02]  /*44e0*/  HFMA2 R3, R16.reuse.H1_H1, R8.H1_H1, R3.H0_H0 ;  /* 0x3000000810037231 */ /* 0x040fe40000040c03 */
[----:B---3--:R-:W-:Y:S02]  /*44f0*/  HFMA2 R8, R16.H0_H0, R20.H0_H0, R33.H0_H0 ;  /* 0x2000001410087231 */ /* 0x008fe40000040821 */
[----:B------:R-:W-:-:S04]  /*4500*/  HFMA2 R3, R17.H0_H0, R9.H0_H0, R3.H0_H0 ;  /* 0x2000000911037231 */ /* 0x000fc80000040803 */
[----:B------:R-:W-:Y:S02]  /*4510*/  HFMA2 R9, R17.H1_H1, R9.H1_H1, R3.H0_H0 ;  /* 0x3000000911097231 */ /* 0x000fe40000040c03 */
[----:B------:R-:W-:-:S04]  /*4520*/  HFMA2 R3, R16.H1_H1, R20.H1_H1, R8.H0_H0 ;  /* 0x3000001410037231 */ /* 0x000fc80000040c08 */
[----:B------:R-:W-:-:S04]  /*4530*/  HFMA2 R3, R17.H0_H0, R21.H0_H0, R3.H0_H0 ;  /* 0x2000001511037231 */ /* 0x000fc80000040803 */
[----:B------:R-:W-:Y:S02]  /*4540*/  HFMA2 R21, R17.H1_H1, R21.H1_H1, R3.H0_H0 ;  /* 0x3000001511157231 */ /* 0x000fe40000040c03 */
[C---:B------:R-:W-:Y:S02]  /*4550*/  HFMA2 R3, R18.reuse.H0_H0, R6.H0_H0, R5.H0_H0 ;  /* 0x2000000612037231 */ /* 0x040fe40000040805 */
[C---:B------:R-:W-:Y:S02]  /*4560*/  HFMA2 R9, R18.reuse.H0_H0, R10.H0_H0, R9.H0_H0 ;  /* 0x2000000a12097231 */ /* 0x040fe40000040809 */
[C---:B------:R-:W-:Y:S02]  /*4570*/  HFMA2 R21, R18.reuse.H0_H0, R22.H0_H0, R21.H0_H0 ;  /* 0x2000001612157231 */ /* 0x040fe40000040815 */
[C---:B------:R-:W-:Y:S02]  /*4580*/  HFMA2 R3, R18.reuse.H1_H1, R6.H1_H1, R3.H0_H0 ;  /* 0x3000000612037231 */ /* 0x040fe40000040c03 */
[----:B------:R-:W-:-:S02]  /*4590*/  HFMA2 R9, R18.H1_H1, R10.H1_H1, R9.H0_H0 ;  /* 0x3000000a12097231 */ /* 0x000fc40000040c09 */
[----:B------:R-:W-:Y:S02]  /*45a0*/  HFMA2 R21, R18.H1_H1, R22.H1_H1, R21.H0_H0 ;  /* 0x3000001612157231 */ /* 0x000fe40000040c15 */
[C---:B------:R-:W-:Y:S02]  /*45b0*/  HFMA2 R3, R19.reuse.H0_H0, R7.H0_H0, R3.H0_H0 ;  /* 0x2000000713037231 */ /* 0x040fe40000040803 */
[C---:B------:R-:W-:Y:S02]  /*45c0*/  HFMA2 R9, R19.reuse.H0_H0, R11.H0_H0, R9.H0_H0 ;  /* 0x2000000b13097231 */ /* 0x040fe40000040809 */
[C---:B------:R-:W-:Y:S02]  /*45d0*/  HFMA2 R21, R19.reuse.H0_H0, R23.H0_H0, R21.H0_H0 ;  /* 0x2000001713157231 */ /* 0x040fe40000040815 */
[C---:B------:R-:W-:Y:S02]  /*45e0*/  HFMA2 R3, R19.reuse.H1_H1, R7.H1_H1, R3.H0_H0 ;  /* 0x3000000713037231 */ /* 0x040fe40000040c03 */
[----:B------:R-:W-:-:S02]  /*45f0*/  HFMA2 R9, R19.H1_H1, R11.H1_H1, R9.H0_H0 ;  /* 0x3000000b13097231 */ /* 0x000fc40000040c09 */
[----:B------:R-:W-:Y:S01]  /*4600*/  HFMA2 R21, R19.H1_H1, R23.H1_H1, R21.H0_H0 ;  /* 0x3000001713157231 */ /* 0x000fe20000040c15 */
[----:B------:R0:W-:Y:S04]  /*4610*/  STL.U16 [R27+0xa], R3 ;  /* 0x00000a031b007387 */ /* 0x0001e80000100400 */
[----:B------:R0:W-:Y:S04]  /*4620*/  STL.U16 [R27+0xc], R9 ;  /* 0x00000c091b007387 */ /* 0x0001e80000100400 */
[----:B------:R0:W-:Y:S02]  /*4630*/  STL.U16 [R27+0xe], R21 ;  /* 0x00000e151b007387 */ /* 0x0001e40000100400 */
.L_x_9:
[----:B------:R-:W-:Y:S05]  /*4640*/  BRA.U !UP3, `(.L_x_1) ;  /* 0x000000050bd47547 */ /* 0x000fea000b800000 */
[----:B------:R-:W-:Y:S02]  /*4650*/  UISETP.GE.U32.AND UP2, UPT, UR22, 0x3, UPT ;  /* 0x000000031600788c */ /* 0x000fe4000bf46070 */
[----:B------:R-:W-:Y:S02]  /*4660*/  UISETP.NE.U32.AND UP3, UPT, UR20, URZ, UPT ;  /* 0x000000ff1400728c */ /* 0x000fe4000bf65070 */
[----:B------:R-:W-:Y:S02]  /*4670*/  UISETP.GE.U32.AND.EX UP2, UPT, UR23, URZ, UPT, UP2 ;  /* 0x000000ff1700728c */ /* 0x000fe4000bf46120 */
[----:B------:R-:W-:-:S07]  /*4680*/  UISETP.NE.AND.EX UP3, UPT, URZ, URZ, UPT, UP3 ;  /* 0x000000ffff00728c */ /* 0x000fce000bf65330 */
[----:B------:R-:W-:Y:S05]  /*4690*/  BRA.U !UP2, `(.L_x_10) ;  /* 0x000000010af07547 */ /* 0x000fea000b800000 */
[----:B------:R-:W3:Y:S01]  /*46a0*/  LDCU.64 UR6, c[0x0][0x3a8] ;  /* 0x00007500ff0677ac */ /* 0x000ee20008000a00 */
[----:B01--4-:R-:W-:-:S05]  /*46b0*/  LEA R2, R26, R1, 0x1 ;  /* 0x000000011a027211 */ /* 0x013fca00078e08ff */
[----:B-----5:R-:W4:Y:S04]  /*46c0*/  LDL.U16 R13, [R2+0x2] ;  /* 0x00000200020d7983 */ /* 0x020f280000100400 */
[----:B------:R-:W4:Y:S01]  /*46d0*/  LDL.U16 R27, [R2+0x6] ;  /* 0x00000600021b7983 */ /* 0x000f220000100400 */
[----:B---3--:R-:W-:Y:S02]  /*46e0*/  IMAD R3, R25, UR6, RZ ;  /* 0x0000000619037c24 */ /* 0x008fe4000f8e02ff */
[----:B------:R-:W-:-:S04]  /*46f0*/  IMAD.WIDE.U32 R6, R26, UR6, RZ ;  /* 0x000000061a067c25 */ /* 0x000fc8000f8e00ff */
[----:B------:R-:W-:Y:S01]  /*4700*/  IMAD R3, R26, UR7, R3 ;  /* 0x000000071a037c24 */ /* 0x000fe2000f8e0203 */
[----:B------:R-:W-:-:S04]  /*4710*/  LEA R4, P0, R6, R30, 0x1 ;  /* 0x0000001e06047211 */ /* 0x000fc800078008ff */
[----:B------:R-:W-:-:S04]  /*4720*/  IADD3 R3, PT, PT, R7, R3, RZ ;  /* 0x0000000307037210 */ /* 0x000fc80007ffe0ff */
[----:B------:R-:W-:Y:S02]  /*4730*/  LEA.HI.X R5, R6, R31, R3, 0x1, P0 ;  /* 0x0000001f06057211 */ /* 0x000fe400000f0c03 */
[----:B------:R-:W-:Y:S01]  /*4740*/  IADD3 R14, P0, PT, R4, UR10, RZ ;  /* 0x0000000a040e7c10 */ /* 0x000fe2000ff1e0ff */
[----:B------:R-:W3:Y:S03]  /*4750*/  LDL.U16 R3, [R2] ;  /* 0x0000000002037983 */ /* 0x000ee60000100400 */
[----:B------:R-:W-:Y:S02]  /*4760*/  IADD3.X R15, PT, PT, R5, UR11, RZ, P0, !PT ;  /* 0x0000000b050f7c10 */ /* 0x000fe400087fe4ff */
[----:B------:R-:W3:Y:S04]  /*4770*/  LDG.E.128 R4, desc[UR12][R4.64+0x80] ;  /* 0x0000800c04047981 */ /* 0x000ee8000c1e1d00 */
[----:B--2---:R-:W4:Y:S01]  /*4780*/  LDG.E.128 R8, desc[UR12][R14.64+0x80] ;  /* 0x0000800c0e087981 */ /* 0x004f22000c1e1d00 */
[----:B------:R-:W-:-:S04]  /*4790*/  IADD3 R12, P0, PT, R14, UR10, RZ ;  /* 0x0000000a0e0c7c10 */ /* 0x000fc8000ff1e0ff */
[----:B------:R-:W-:Y:S01]  /*47a0*/  IADD3 R20, P1, PT, R12, UR10, RZ ;  /* 0x0000000a0c147c10 */ /* 0x000fe2000ff3e0ff */
[C---:B---3--:R-:W-:Y:S02]  /*47b0*/  HFMA2 R3, R16.reuse.H0_H0, R4.H0_H0, R3.H0_H0 ;  /* 0x2000000410037231 */ /* 0x048fe40000040803 */
[C---:B----4-:R-:W-:Y:S02]  /*47c0*/  HFMA2 R13, R16.reuse.H0_H0, R8.H0_H0, R13.H0_H0 ;  /* 0x20000008100d7231 */ /* 0x050fe4000004080d */
[C---:B------:R-:W-:Y:S02]  /*47d0*/  HFMA2 R3, R16.reuse.H1_H1, R4.H1_H1, R3.H0_H0 ;  /* 0x3000000410037231 */ /* 0x040fe40000040c03 */
[----:B------:R-:W-:Y:S01]  /*47e0*/  HFMA2 R8, R16.H1_H1, R8.H1_H1, R13.H0_H0 ;  /* 0x3000000810087231 */ /* 0x000fe20000040c0d */
[----:B------:R-:W-:Y:S01]  /*47f0*/  IADD3.X R13, PT, PT, R15, UR11, RZ, P0, !PT ;  /* 0x0000000b0f0d7c10 */ /* 0x000fe200087fe4ff */
[----:B------:R-:W-:-:S03]  /*4800*/  HFMA2 R3, R17.H0_H0, R5.H0_H0, R3.H0_H0 ;  /* 0x2000000511037231 */ /* 0x000fc60000040803 */
[----:B------:R-:W-:Y:S01]  /*4810*/  IADD3.X R21, PT, PT, R13, UR11, RZ, P1, !PT ;  /* 0x0000000b0d157c10 */ /* 0x000fe20008ffe4ff */
[C---:B------:R-:W-:Y:S01]  /*4820*/  HFMA2 R3, R17.reuse.H1_H1, R5.H1_H1, R3.H0_H0 ;  /* 0x3000000511037231 */ /* 0x040fe20000040c03 */
[----:B------:R-:W2:Y:S04]  /*4830*/  LDG.E.128 R12, desc[UR12][R12.64+0x80] ;  /* 0x0000800c0c0c7981 */ /* 0x000ea8000c1e1d00 */
[----:B------:R-:W2:Y:S04]  /*4840*/  LDL.U16 R5, [R2+0x4] ;  /* 0x0000040002057983 */ /* 0x000ea80000100400 */
[----:B------:R-:W3:Y:S01]  /*4850*/  LDG.E.128 R20, desc[UR12][R20.64+0x80] ;  /* 0x0000800c14147981 */ /* 0x000ee2000c1e1d00 */
[----:B------:R-:W-:-:S04]  /*4860*/  HFMA2 R8, R17.H0_H0, R9.H0_H0, R8.H0_H0 ;  /* 0x2000000911087231 */ /* 0x000fc80000040808 */
        /* <DEDUP_REMOVED lines=8> */
[----:B------:R-:W-:-:S03]  /*48f0*/  HFMA2 R9, R19.H1_H1, R11.H1_H1, R9.H0_H0 ;  /* 0x3000000b13097231 */ /* 0x000fc60000040c09 */
[----:B------:R0:W-:Y:S04]  /*4900*/  STL.U16 [R2], R3 ;  /* 0x0000000302007387 */ /* 0x0001e80000100400 */
[----:B------:R0:W-:Y:S01]  /*4910*/  STL.U16 [R2+0x2], R9 ;  /* 0x0000020902007387 */ /* 0x0001e20000100400 */
[----:B------:R-:W-:-:S04]  /*4920*/  IADD3 R26, P0, PT, R26, 0x4, RZ ;  /* 0x000000041a1a7810 */ /* 0x000fc80007f1e0ff */
[----:B------:R-:W-:Y:S01]  /*4930*/  IADD3.X R25, PT, PT, RZ, R25, RZ, P0, !PT ;  /* 0x00000019ff197210 */ /* 0x000fe200007fe4ff */
[C---:B--2---:R-:W-:Y:S02]  /*4940*/  HFMA2 R8, R16.reuse.H0_H0, R12.H0_H0, R5.H0_H0 ;  /* 0x2000000c10087231 */ /* 0x044fe40000040805 */
[C---:B---3--:R-:W-:Y:S02]  /*4950*/  HFMA2 R27, R16.reuse.H0_H0, R20.H0_H0, R27.H0_H0 ;  /* 0x20000014101b7231 */ /* 0x048fe4000004081b */
[C---:B------:R-:W-:Y:S02]  /*4960*/  HFMA2 R8, R16.reuse.H1_H1, R12.H1_H1, R8.H0_H0 ;  /* 0x3000000c10087231 */ /* 0x040fe40000040c08 */
[----:B------:R-:W-:Y:S02]  /*4970*/  HFMA2 R27, R16.H1_H1, R20.H1_H1, R27.H0_H0 ;  /* 0x30000014101b7231 */ /* 0x000fe40000040c1b */
[C---:B------:R-:W-:Y:S02]  /*4980*/  HFMA2 R8, R17.reuse.H0_H0, R13.H0_H0, R8.H0_H0 ;  /* 0x2000000d11087231 */ /* 0x040fe40000040808 */
[----:B------:R-:W-:-:S02]  /*4990*/  HFMA2 R27, R17.H0_H0, R21.H0_H0, R27.H0_H0 ;  /* 0x20000015111b7231 */ /* 0x000fc4000004081b */
[C---:B------:R-:W-:Y:S02]  /*49a0*/  HFMA2 R8, R17.reuse.H1_H1, R13.H1_H1, R8.H0_H0 ;  /* 0x3000000d11087231 */ /* 0x040fe40000040c08 */
[----:B------:R-:W-:Y:S02]  /*49b0*/  HFMA2 R27, R17.H1_H1, R21.H1_H1, R27.H0_H0 ;  /* 0x30000015111b7231 */ /* 0x000fe40000040c1b */
[C---:B------:R-:W-:Y:S02]  /*49c0*/  HFMA2 R8, R18.reuse.H0_H0, R14.H0_H0, R8.H0_H0 ;  /* 0x2000000e12087231 */ /* 0x040fe40000040808 */
[C---:B------:R-:W-:Y:S02]  /*49d0*/  HFMA2 R27, R18.reuse.H0_H0, R22.H0_H0, R27.H0_H0 ;  /* 0x20000016121b7231 */ /* 0x040fe4000004081b */
[C---:B------:R-:W-:Y:S02]  /*49e0*/  HFMA2 R8, R18.reuse.H1_H1, R14.H1_H1, R8.H0_H0 ;  /* 0x3000000e12087231 */ /* 0x040fe40000040c08 */
[----:B------:R-:W-:-:S02]  /*49f0*/  HFMA2 R27, R18.H1_H1, R22.H1_H1, R27.H0_H0 ;  /* 0x30000016121b7231 */ /* 0x000fc40000040c1b */
[C---:B------:R-:W-:Y:S02]  /*4a00*/  HFMA2 R8, R19.reuse.H0_H0, R15.H0_H0, R8.H0_H0 ;  /* 0x2000000f13087231 */ /* 0x040fe40000040808 */
[C---:B------:R-:W-:Y:S02]  /*4a10*/  HFMA2 R27, R19.reuse.H0_H0, R23.H0_H0, R27.H0_H0 ;  /* 0x20000017131b7231 */ /* 0x040fe4000004081b */
[C---:B------:R-:W-:Y:S02]  /*4a20*/  HFMA2 R8, R19.reuse.H1_H1, R15.H1_H1, R8.H0_H0 ;  /* 0x3000000f13087231 */ /* 0x040fe40000040c08 */
[----:B------:R-:W-:-:S03]  /*4a30*/  HFMA2 R27, R19.H1_H1, R23.H1_H1, R27.H0_H0 ;  /* 0x30000017131b7231 */ /* 0x000fc60000040c1b */
[----:B------:R0:W-:Y:S04]  /*4a40*/  STL.U16 [R2+0x4], R8 ;  /* 0x0000040802007387 */ /* 0x0001e80000100400 */
[----:B------:R0:W-:Y:S02]  /*4a50*/  STL.U16 [R2+0x6], R27 ;  /* 0x0000061b02007387 */ /* 0x0001e40000100400 */
.L_x_10:
[----:B------:R-:W-:Y:S05]  /*4a60*/  BRA.U !UP3, `(.L_x_1) ;  /* 0x000000010bcc7547 */ /* 0x000fea000b800000 */
[----:B------:R-:W0:Y:S02]  /*4a70*/  LDCU.64 UR6, c[0x0][0x3a8] ;  /* 0x00007500ff0677ac */ /* 0x000e240008000a00 */
[----:B0-----:R-:W-:Y:S02]  /*4a80*/  IMAD R25, R25, UR6, RZ ;  /* 0x0000000619197c24 */ /* 0x001fe4000f8e02ff */
[----:B-1-34-:R-:W-:-:S04]  /*4a90*/  IMAD.WIDE.U32 R4, R26, UR6, RZ ;  /* 0x000000061a047c25 */ /* 0x01afc8000f8e00ff */
[----:B------:R-:W-:Y:S01]  /*4aa0*/  IMAD R3, R26, UR7, R25 ;  /* 0x000000071a037c24 */ /* 0x000fe2000f8e0219 */
[----:B------:R-:W-:Y:S02]  /*4ab0*/  LEA R2, P0, R4, R30, 0x1 ;  /* 0x0000001e04027211 */ /* 0x000fe400078008ff */
[----:B------:R-:W-:Y:S02]  /*4ac0*/  LEA R26, R26, R1, 0x1 ;  /* 0x000000011a1a7211 */ /* 0x000fe400078e08ff */
[----:B------:R-:W-:-:S03]  /*4ad0*/  IADD3 R3, PT, PT, R5, R3, RZ ;  /* 0x0000000305037210 */ /* 0x000fc60007ffe0ff */
[----:B--2---:R-:W2:Y:S01]  /*4ae0*/  LDL.U16 R9, [R26] ;  /* 0x000000001a097983 */ /* 0x004ea20000100400 */
        /* <DEDUP_REMOVED lines=18> */
[----:B------:R-:W2:Y:S03]  /*4c10*/  LDL.U16 R3, [R26+0x2] ;  /* 0x000002001a037983 */ /* 0x000ea60000100400 */
[----:B------:R-:W-:-:S13]  /*4c20*/  PLOP3.LUT P1, PT, PT, PT, UP2, 0x80, 0x8 ;  /* 0x000000000008781c */ /* 0x000fda0003f2f028 */
[----:B------:R-:W-:Y:S01]  /*4c30*/  @P1 IADD3 R8, P0, PT, R4, UR10, RZ ;  /* 0x0000000a04081c10 */ /* 0x000fe2000ff1e0ff */
[----:B------:R-:W3:Y:S03]  /*4c40*/  @P1 LDL.U16 R13, [R26+0x4] ;  /* 0x000004001a0d1983 */ /* 0x000ee60000100400 */
[----:B0-----:R-:W-:Y:S02]  /*4c50*/  @P1 IADD3.X R9, PT, PT, R5, UR11, RZ, P0, !PT ;  /* 0x0000000b05091c10 */ /* 0x001fe400087fe4ff */
[----:B------:R-:W2:Y:S04]  /*4c60*/  LDG.E.128 R4, desc[UR12][R4.64+0x80] ;  /* 0x0000800c04047981 */ /* 0x000ea8000c1e1d00 */
[----:B------:R-:W3:Y:S01]  /*4c70*/  @P1 LDG.E.128 R8, desc[UR12][R8.64+0x80] ;  /* 0x0000800c08081981 */ /* 0x000ee2000c1e1d00 */
[----:B--2---:R-:W-:-:S02]  /*4c80*/  HFMA2 R2, R16.H0_H0, R4.H0_H0, R3.H0_H0 ;  /* 0x2000000410027231 */ /* 0x004fc40000040803 */
[C---:B---3--:R-:W-:Y:S02]  /*4c90*/  @P1 HFMA2 R13, R16.reuse.H0_H0, R8.H0_H0, R13.H0_H0 ;  /* 0x20000008100d1231 */ /* 0x048fe4000004080d */
        /* <DEDUP_REMOVED lines=16> */
.L_x_1:
[----:B------:R-:W-:Y:S05]  /*4da0*/  BRA.U UP1, `(.L_x_11) ;  /* 0xffffffb5012c7547 */ /* 0x000fea000b83ffff */
.L_x_0:
[----:B------:R-:W-:-:S04]  /*4db0*/  ISETP.NE.U32.AND P0, PT, RZ, UR8, PT ;  /* 0x00000008ff007c0c */ /* 0x000fc8000bf05070 */
[----:B------:R-:W-:-:S13]  /*4dc0*/  ISETP.NE.AND.EX P0, PT, RZ, UR9, PT, P0 ;  /* 0x00000009ff007c0c */ /* 0x000fda000bf05300 */
[----:B------:R-:W-:Y:S05]  /*4dd0*/  @!P0 EXIT ;  /* 0x000000000000894d */ /* 0x000fea0003800000 */
[----:B------:R-:W-:Y:S01]  /*4de0*/  UIADD3 UR4, UP0, UPT, UR8, -0x1, URZ ;  /* 0xffffffff08047890 */ /* 0x000fe2000ff1e0ff */
[----:B01--4-:R-:W-:Y:S01]  /*4df0*/  HFMA2 R2, -RZ, RZ, 0, 0 ;  /* 0x00000000ff027431 */ /* 0x013fe200000001ff */
[----:B------:R-:W-:Y:S02]  /*4e00*/  ULOP3.LUT UR14, UR8, 0xf, URZ, 0xc0, !UPT ;  /* 0x0000000f080e7892 */ /* 0x000fe4000f8ec0ff */
[----:B------:R-:W-:Y:S02]  /*4e10*/  UIADD3.X UR5, UPT, UPT, UR9, -0x1, URZ, UP0, !UPT ;  /* 0xffffffff09057890 */ /* 0x000fe400087fe4ff */
[----:B------:R-:W-:Y:S02]  /*4e20*/  UISETP.GE.U32.AND UP0, UPT, UR4, 0xf, UPT ;  /* 0x0000000f0400788c */ /* 0x000fe4000bf06070 */
[----:B------:R-:W-:Y:S01]  /*4e30*/  ISETP.NE.U32.AND P0, PT, RZ, UR14, PT ;  /* 0x0000000eff007c0c */ /* 0x000fe2000bf05070 */
[----:B------:R-:W-:Y:S02]  /*4e40*/  ULOP3.LUT UR15, UR8, 0x7, URZ, 0xc0, !UPT ;  /* 0x00000007080f7892 */ /* 0x000fe4000f8ec0ff */
[----:B------:R-:W-:Y:S01]  /*4e50*/  UISETP.GE.U32.AND.EX UP0, UPT, UR5, URZ, UPT, UP0 ;  /* 0x000000ff0500728c */ /* 0x000fe2000bf06100 */
[----:B------:R-:W-:-:S08]  /*4e60*/  ISETP.NE.AND.EX P0, PT, RZ, RZ, PT, P0 ;  /* 0x000000ffff00720c */ /* 0x000fd00003f05300 */
[----:B------:R-:W-:Y:S05]  /*4e70*/  BRA.U !UP0, `(.L_x_12) ;  /* 0x00000005086c7547 */ /* 0x000fea000b800000 */
[----:B------:R-:W-:Y:S01]  /*4e80*/  ULOP3.LUT UR4, UR8, 0xfffffff0, URZ, 0xc0, !UPT ;  /* 0xfffffff008047892 */ /* 0x000fe2000f8ec0ff */
[----:B---3--:R-:W-:Y:S01]  /*4e90*/  IADD3 R3, PT, PT, R1, 0x10, RZ ;  /* 0x0000001001037810 */ /* 0x008fe20007ffe0ff */
[----:B------:R-:W0:Y:S04]  /*4ea0*/  LDCU UR5, c[0x0][0x3a4] ;  /* 0x00007480ff0577ac */ /* 0x000e280008000800 */
[----:B------:R-:W-:-:S07]  /*4eb0*/  MOV R2, UR4 ;  /* 0x0000000400027c02 */ /* 0x000fce0008000f00 */
.L_x_13:
[----:B-----5:R-:W3:Y:S04]  /*4ec0*/  LDL.U16 R16, [R3+-0x10] ;  /* 0xfffff00003107983 */ /* 0x020ee80000100400 */
[----:B------:R-:W4:Y:S04]  /*4ed0*/  LDL.U16 R15, [R3+-0xe] ;  /* 0xfffff200030f7983 */ /* 0x000f280000100400 */
[----:B------:R-:W4:Y:S04]  /*4ee0*/  LDL.U16 R20, [R3+-0xc] ;  /* 0xfffff40003147983 */ /* 0x000f280000100400 */
[----:B------:R-:W4:Y:S04]  /*4ef0*/  LDL.U16 R21, [R3+-0xa] ;  /* 0xfffff60003157983 */ /* 0x000f280000100400 */
[----:B------:R-:W4:Y:S04]  /*4f00*/  LDL.U16 R18, [R3+-0x8] ;  /* 0xfffff80003127983 */ /* 0x000f280000100400 */
[----:B------:R-:W4:Y:S04]  /*4f10*/  LDL.U16 R12, [R3+-0x6] ;  /* 0xfffffa00030c7983 */ /* 0x000f280000100400 */
[----:B------:R-:W4:Y:S04]  /*4f20*/  LDL.U16 R11, [R3+-0x4] ;  /* 0xfffffc00030b7983 */ /* 0x000f280000100400 */
[----:B------:R-:W4:Y:S04]  /*4f30*/  LDL.U16 R4, [R3+-0x2] ;  /* 0xfffffe0003047983 */ /* 0x000f280000100400 */
[----:B------:R-:W4:Y:S04]  /*4f40*/  LDL.U16 R13, [R3] ;  /* 0x00000000030d7983 */ /* 0x000f280000100400 */
[----:B------:R-:W4:Y:S04]  /*4f50*/  LDL.U16 R14, [R3+0x2] ;  /* 0x00000200030e7983 */ /* 0x000f280000100400 */
[----:B------:R-:W4:Y:S04]  /*4f60*/  LDL.U16 R5, [R3+0x4] ;  /* 0x0000040003057983 */ /* 0x000f280000100400 */
[----:B------:R-:W4:Y:S04]  /*4f70*/  LDL.U16 R10, [R3+0x6] ;  /* 0x00000600030a7983 */ /* 0x000f280000100400 */
[----:B--2---:R-:W2:Y:S04]  /*4f80*/  LDL.U16 R9, [R3+0x8] ;  /* 0x0000080003097983 */ /* 0x004ea80000100400 */
[----:B------:R-:W2:Y:S04]  /*4f90*/  LDL.U16 R8, [R3+0xa] ;  /* 0x00000a0003087983 */ /* 0x000ea80000100400 */
[----:B------:R-:W2:Y:S04]  /*4fa0*/  LDL.U16 R7, [R3+0xc] ;  /* 0x00000c0003077983 */ /* 0x000ea80000100400 */
[----:B------:R-:W2:Y:S01]  /*4fb0*/  LDL.U16 R6, [R3+0xe] ;  /* 0x00000e0003067983 */ /* 0x000ea20000100400 */
[----:B------:R-:W-:-:S04]  /*4fc0*/  UIADD3 UR4, UP1, UPT, UR4, -0x10, URZ ;  /* 0xfffffff004047890 */ /* 0x000fc8000ff3e0ff */
[----:B0-----:R-:W-:Y:S02]  /*4fd0*/  UIADD3.X UR5, UPT, UPT, UR5, -0x1, URZ, UP1, !UPT ;  /* 0xffffffff05057890 */ /* 0x001fe40008ffe4ff */
[----:B------:R-:W-:-:S04]  /*4fe0*/  UISETP.NE.U32.AND UP1, UPT, UR4, URZ, UPT ;  /* 0x000000ff0400728c */ /* 0x000fc8000bf25070 */
[----:B------:R-:W-:Y:S01]  /*4ff0*/  UISETP.NE.AND.EX UP1, UPT, UR5, URZ, UPT, UP1 ;  /* 0x000000ff0500728c */ /* 0x000fe2000bf25310 */
[----:B---3--:R-:W-:Y:S02]  /*5000*/  PRMT R25, R16, 0x5410, R16 ;  /* 0x0000541010197816 */ /* 0x008fe40000000010 */
[----:B----4-:R-:W-:-:S03]  /*5010*/  PRMT R26, R15, 0x5410, R15 ;  /* 0x000054100f1a7816 */ /* 0x010fc6000000000f */
[----:B------:R-:W0:Y:S01]  /*5020*/  SHFL.BFLY PT, R23, R25, 0x4, 0x1f ;  /* 0x0c801f0019177f89 */ /* 0x000e2200000e0000 */
[----:B------:R-:W-:-:S03]  /*5030*/  PRMT R19, R20, 0x5410, R20 ;  /* 0x0000541014137816 */ /* 0x000fc60000000014 */
[----:B------:R-:W1:Y:S01]  /*5040*/  SHFL.BFLY PT, R24, R26, 0x4, 0x1f ;  /* 0x0c801f001a187f89 */ /* 0x000e6200000e0000 */
[----:B------:R-:W-:-:S03]  /*5050*/  PRMT R22, R21, 0x5410, R21 ;  /* 0x0000541015167816 */ /* 0x000fc60000000015 */
[----:B------:R-:W3:Y:S01]  /*5060*/  SHFL.BFLY PT, R19, R19, 0x4, 0x1f ;  /* 0x0c801f0013137f89 */ /* 0x000ee200000e0000 */
[----:B------:R-:W-:-:S03]  /*5070*/  PRMT R17, R18, 0x5410, R18 ;  /* 0x0000541012117816 */ /* 0x000fc60000000012 */
[----:B------:R-:W4:Y:S04]  /*5080*/  SHFL.BFLY PT, R22, R22, 0x4, 0x1f ;  /* 0x0c801f0016167f89 */ /* 0x000f2800000e0000 */
[----:B------:R-:W4:Y:S01]  /*5090*/  SHFL.BFLY PT, R17, R17, 0x4, 0x1f ;  /* 0x0c801f0011117f89 */ /* 0x000f2200000e0000 */
[----:B0-----:R-:W-:Y:S01]  /*50a0*/  HADD2 R23, R16.H0_H0, R23.H0_H0 ;  /* 0x2000001710177230 */ /* 0x001fe20000000800 */
[----:B------:R-:W-:Y:S01]  /*50b0*/  PRMT R16, R11, 0x5410, R11 ;  /* 0x000054100b107816 */ /* 0x000fe2000000000b */
[----:B-1----:R-:W-:Y:S01]  /*50c0*/  HADD2 R24, R15.H0_H0, R24.H0_H0 ;  /* 0x200000180f187230 */ /* 0x002fe20000000800 */
[----:B------:R-:W-:Y:S02]  /*50d0*/  PRMT R15, R12, 0x5410, R12 ;  /* 0x000054100c0f7816 */ /* 0x000fe4000000000c */
[----:B------:R0:W-:Y:S01]  /*50e0*/  STL.U16 [R3+-0x10], R23 ;  /* 0xfffff01703007387 */ /* 0x0001e20000100400 */
[----:B---3--:R-:W-:-:S03]  /*50f0*/  HADD2 R19, R20.H0_H0, R19.H0_H0 ;  /* 0x2000001314137230 */ /* 0x008fc60000000800 */
[----:B------:R-:W1:Y:S01]  /*5100*/  SHFL.BFLY PT, R16, R16, 0x4, 0x1f ;  /* 0x0c801f0010107f89 */ /* 0x000e6200000e0000 */
[----:B------:R-:W-:-:S03]  /*5110*/  PRMT R20, R5, 0x5410, R5 ;  /* 0x0000541005147816 */ /* 0x000fc60000000005 */
[----:B------:R-:W3:Y:S01]  /*5120*/  SHFL.BFLY PT, R15, R15, 0x4, 0x1f ;  /* 0x0c801f000f0f7f89 */ /* 0x000ee200000e0000 */
[----:B------:R-:W-:Y:S01]  /*5130*/  PRMT R25, R19, 0x7610, R25 ;  /* 0x0000761013197816 */ /* 0x000fe20000000019 */
[----:B----4-:R-:W-:Y:S01]  /*5140*/  HADD2 R19, R21.H0_H0, R22.H0_H0 ;  /* 0x2000001615137230 */ /* 0x010fe20000000800 */
[----:B------:R-:W-:Y:S01]  /*5150*/  PRMT R21, R4, 0x5410, R4 ;  /* 0x0000541004157816 */ /* 0x000fe20000000004 */
[----:B------:R-:W-:Y:S01]  /*5160*/  STL.U16 [R3+-0xe], R24 ;  /* 0xfffff21803007387 */ /* 0x000fe20000100400 */
[----:B------:R-:W-:Y:S01]  /*5170*/  HADD2 R17, R18.H0_H0, R17.H0_H0 ;  /* 0x2000001112117230 */ /* 0x000fe20000000800 */
[----:B------:R-:W-:Y:S02]  /*5180*/  PRMT R18, R13, 0x5410, R13 ;  /* 0x000054100d127816 */ /* 0x000fe4000000000d */
[----:B------:R4:W-:Y:S01]  /*5190*/  STL.U16 [R3+-0xc], R25 ;  /* 0xfffff41903007387 */ /* 0x0009e20000100400 */
[----:B0-----:R-:W-:-:S03]  /*51a0*/  PRMT R23, R14, 0x5410, R14 ;  /* 0x000054100e177816 */ /* 0x001fc6000000000e */
[----:B------:R-:W0:Y:S04]  /*51b0*/  SHFL.BFLY PT, R21, R21, 0x4, 0x1f ;  /* 0x0c801f0015157f89 */ /* 0x000e2800000e0000 */
[----:B------:R-:W0:Y:S01]  /*51c0*/  SHFL.BFLY PT, R18, R18, 0x4, 0x1f ;  /* 0x0c801f0012127f89 */ /* 0x000e2200000e0000 */
[----:B----4-:R-:W-:Y:S01]  /*51d0*/  PRMT R25, R10, 0x5410, R10 ;  /* 0x000054100a197816 */ /* 0x010fe2000000000a */
[----:B-1----:R-:W-:Y:S01]  /*51e0*/  HADD2 R22, R11.H0_H0, R16.H0_H0 ;  /* 0x200000100b167230 */ /* 0x002fe20000000800 */
[----:B--2---:R-:W-:Y:S01]  /*51f0*/  PRMT R11, R8, 0x5410, R8 ;  /* 0x00005410080b7816 */ /* 0x004fe20000000008 */
[----:B------:R-:W1:Y:S01]  /*5200*/  SHFL.BFLY PT, R23, R23, 0x4, 0x1f ;  /* 0x0c801f0017177f89 */ /* 0x000e6200000e0000 */
[----:B------:R-:W-:Y:S01]  /*5210*/  PRMT R16, R7, 0x5410, R7 ;  /* 0x0000541007107816 */ /* 0x000fe20000000007 */
[----:B---3--:R-:W-:Y:S01]  /*5220*/  HADD2 R24, R12.H0_H0, R15.H0_H0 ;  /* 0x2000000f0c187230 */ /* 0x008fe20000000800 */
[----:B------:R-:W-:Y:S01]  /*5230*/  PRMT R12, R9, 0x5410, R9 ;  /* 0x00005410090c7816 */ /* 0x000fe20000000009 */
[----:B------:R-:W2:Y:S01]  /*5240*/  SHFL.BFLY PT, R20, R20, 0x4, 0x1f ;  /* 0x0c801f0014147f89 */ /* 0x000ea200000e0000 */
[----:B------:R-:W-:-:S03]  /*5250*/  PRMT R15, R6, 0x5410, R6 ;  /* 0x00005410060f7816 */ /* 0x000fc60000000006 */
[----:B------:R-:W3:Y:S04]  /*5260*/  SHFL.BFLY PT, R25, R25, 0x4, 0x1f ;  /* 0x0c801f0019197f89 */ /* 0x000ee800000e0000 */
[----:B------:R-:W4:Y:S01]  /*5270*/  SHFL.BFLY PT, R12, R12, 0x4, 0x1f ;  /* 0x0c801f000c0c7f89 */ /* 0x000f2200000e0000 */
[----:B0-----:R-:W-:-:S03]  /*5280*/  HADD2 R21, R4.H0_H0, R21.H0_H0 ;  /* 0x2000001504157230 */ /* 0x001fc60000000800 */
[----:B------:R-:W0:Y:S01]  /*5290*/  SHFL.BFLY PT, R11, R11, 0x4, 0x1f ;  /* 0x0c801f000b0b7f89 */ /* 0x000e2200000e0000 */
[----:B------:R-:W-:-:S03]  /*52a0*/  HADD2 R18, R13.H0_H0, R18.H0_H0 ;  /* 0x200000120d127230 */ /* 0x000fc60000000800 */
[----:B------:R-:W0:Y:S04]  /*52b0*/  SHFL.BFLY PT, R16, R16, 0x4, 0x1f ;  /* 0x0c801f0010107f89 */ /* 0x000e2800000e0000 */
[----:B------:R-:W0:Y:S01]  /*52c0*/  SHFL.BFLY PT, R15, R15, 0x4, 0x1f ;  /* 0x0c801f000f0f7f89 */ /* 0x000e2200000e0000 */
[----:B-1----:R-:W-:Y:S02]  /*52d0*/  HADD2 R23, R14.H0_H0, R23.H0_H0 ;  /* 0x200000170e177230 */ /* 0x002fe40000000800 */
[----:B--2---:R-:W-:Y:S01]  /*52e0*/  HADD2 R20, R5.H0_H0, R20.H0_H0 ;  /* 0x2000001405147230 */ /* 0x004fe20000000800 */
[----:B------:R-:W-:Y:S01]  /*52f0*/  STL.U16 [R3+-0xa], R19 ;  /* 0xfffff61303007387 */ /* 0x000fe20000100400 */
[----:B---3--:R-:W-:-:S03]  /*5300*/  HADD2 R25, R10.H0_H0, R25.H0_H0 ;  /* 0x200000190a197230 */ /* 0x008fc60000000800 */
[----:B------:R-:W-:Y:S01]  /*5310*/  STL.U16 [R3+-0x8], R17 ;  /* 0xfffff81103007387 */ /* 0x000fe20000100400 */
[----:B----4-:R-:W-:-:S03]  /*5320*/  HADD2 R12, R9.H0_H0, R12.H0_H0 ;  /* 0x2000000c090c7230 */ /* 0x010fc60000000800 */
[----:B------:R-:W-:Y:S01]  /*5330*/  STL.U16 [R3+-0x6], R24 ;  /* 0xfffffa1803007387 */ /* 0x000fe20000100400 */
[----:B0-----:R-:W-:-:S03]  /*5340*/  HADD2 R11, R8.H0_H0, R11.H0_H0 ;  /* 0x2000000b080b7230 */ /* 0x001fc60000000800 */
[----:B------:R-:W-:Y:S01]  /*5350*/  STL.U16 [R3+-0x4], R22 ;  /* 0xfffffc1603007387 */ /* 0x000fe20000100400 */
[----:B------:R-:W-:-:S03]  /*5360*/  HADD2 R16, R7.H0_H0, R16.H0_H0 ;  /* 0x2000001007107230 */ /* 0x000fc60000000800 */
[----:B------:R-:W-:Y:S01]  /*5370*/  STL.U16 [R3+-0x2], R21 ;  /* 0xfffffe1503007387 */ /* 0x000fe20000100400 */
[----:B------:R-:W-:-:S03]  /*5380*/  HADD2 R15, R6.H0_H0, R15.H0_H0 ;  /* 0x2000000f060f7230 */ /* 0x000fc60000000800 */
[----:B------:R-:W-:Y:S04]  /*5390*/  STL.U16 [R3], R18 ;  /* 0x0000001203007387 */ /* 0x000fe80000100400 */
[----:B------:R-:W-:Y:S04]  /*53a0*/  STL.U16 [R3+0x2], R23 ;  /* 0x0000021703007387 */ /* 0x000fe80000100400 */
[----:B------:R-:W-:Y:S04]  /*53b0*/  STL.U16 [R3+0x4], R20 ;  /* 0x0000041403007387 */ /* 0x000fe80000100400 */
[----:B------:R-:W-:Y:S04]  /*53c0*/  STL.U16 [R3+0x6], R25 ;  /* 0x0000061903007387 */ /* 0x000fe80000100400 */
[----:B------:R-:W-:Y:S04]  /*53d0*/  STL.U16 [R3+0x8], R12 ;  /* 0x0000080c03007387 */ /* 0x000fe80000100400 */
[----:B------:R-:W-:Y:S04]  /*53e0*/  STL.U16 [R3+0xa], R11 ;  /* 0x00000a0b03007387 */ /* 0x000fe80000100400 */
[----:B------:R-:W-:Y:S04]  /*53f0*/  STL.U16 [R3+0xc], R16 ;  /* 0x00000c1003007387 */ /* 0x000fe80000100400 */
[----:B------:R0:W-:Y:S02]  /*5400*/  STL.U16 [R3+0xe], R15 ;  /* 0x00000e0f03007387 */ /* 0x0001e40000100400 */
[----:B0-----:R-:W-:Y:S01]  /*5410*/  IADD3 R3, PT, PT, R3, 0x20, RZ ;  /* 0x0000002003037810 */ /* 0x001fe20007ffe0ff */
[----:B------:R-:W-:Y:S06]  /*5420*/  BRA.U UP1, `(.L_x_13) ;  /* 0xfffffff901a47547 */ /* 0x000fec000b83ffff */
.L_x_12:
[----:B------:R-:W-:Y:S05]  /*5430*/  @!P0 BRA `(.L_x_14) ;  /* 0x00000004008c8947 */ /* 0x000fea0003800000 */
[----:B------:R-:W-:Y:S02]  /*5440*/  UISETP.GE.U32.AND UP1, UPT, UR14, 0x8, UPT ;  /* 0x000000080e00788c */ /* 0x000fe4000bf26070 */
[----:B------:R-:W-:Y:S02]  /*5450*/  UISETP.NE.U32.AND UP2, UPT, UR15, URZ, UPT ;  /* 0x000000ff0f00728c */ /* 0x000fe4000bf45070 */
[----:B------:R-:W-:Y:S02]  /*5460*/  UISETP.GE.U32.AND.EX UP1, UPT, URZ, URZ, UPT, UP1 ;  /* 0x000000ffff00728c */ /* 0x000fe4000bf26110 */
[----:B------:R-:W-:-:S07]  /*5470*/  UISETP.NE.AND.EX UP2, UPT, URZ, URZ, UPT, UP2 ;  /* 0x000000ffff00728c */ /* 0x000fce000bf45320 */
[----:B------:R-:W-:Y:S05]  /*5480*/  BRA.U !UP1, `(.L_x_15) ;  /* 0x0000000109a87547 */ /* 0x000fea000b800000 */
[----:B---3--:R-:W-:-:S05]  /*5490*/  LEA R3, R2, R1, 0x1 ;  /* 0x0000000102037211 */ /* 0x008fca00078e08ff */
[----:B-----5:R-:W3:Y:S04]  /*54a0*/  LDL.U16 R16, [R3] ;  /* 0x0000000003107983 */ /* 0x020ee80000100400 */
[----:B--2---:R-:W2:Y:S04]  /*54b0*/  LDL.U16 R9, [R3+0x4] ;  /* 0x0000040003097983 */ /* 0x004ea80000100400 */
[----:B------:R-:W4:Y:S04]  /*54c0*/  LDL.U16 R8, [R3+0x6] ;  /* 0x0000060003087983 */ /* 0x000f280000100400 */
[----:B------:R-:W4:Y:S04]  /*54d0*/  LDL.U16 R7, [R3+0x8] ;  /* 0x0000080003077983 */ /* 0x000f280000100400 */
[----:B------:R-:W4:Y:S04]  /*54e0*/  LDL.U16 R6, [R3+0xa] ;  /* 0x00000a0003067983 */ /* 0x000f280000100400 */
[----:B------:R-:W4:Y:S04]  /*54f0*/  LDL.U16 R5, [R3+0xc] ;  /* 0x00000c0003057983 */ /* 0x000f280000100400 */
[----:B------:R-:W4:Y:S04]  /*5500*/  LDL.U16 R4, [R3+0xe] ;  /* 0x00000e0003047983 */ /* 0x000f280000100400 */
[----:B------:R-:W4:Y:S01]  /*5510*/  LDL.U16 R10, [R3+0x2] ;  /* 0x00000200030a7983 */ /* 0x000f220000100400 */
[----:B------:R-:W-:-:S02]  /*5520*/  IADD3 R2, PT, PT, R2, 0x8, RZ ;  /* 0x0000000802027810 */ /* 0x000fc40007ffe0ff */
[----:B---3--:R-:W-:Y:S02]  /*5530*/  PRMT R13, R16, 0x5410, R16 ;  /* 0x00005410100d7816 */ /* 0x008fe40000000010 */
[----:B--2---:R-:W-:-:S03]  /*5540*/  PRMT R20, R9, 0x5410, R9 ;  /* 0x0000541009147816 */ /* 0x004fc60000000009 */
[----:B------:R0:W1:Y:S01]  /*5550*/  SHFL.BFLY PT, R17, R13, 0x4, 0x1f ;  /* 0x0c801f000d117f89 */ /* 0x00006200000e0000 */
[----:B----4-:R-:W-:Y:S02]  /*5560*/  PRMT R15, R8, 0x5410, R8 ;  /* 0x00005410080f7816 */ /* 0x010fe40000000008 */
[----:B------:R-:W-:Y:S02]  /*5570*/  PRMT R12, R7, 0x5410, R7 ;  /* 0x00005410070c7816 */ /* 0x000fe40000000007 */
[----:B------:R-:W-:Y:S02]  /*5580*/  PRMT R11, R6, 0x5410, R6 ;  /* 0x00005410060b7816 */ /* 0x000fe40000000006 */
[----:B------:R-:W-:Y:S02]  /*5590*/  PRMT R14, R5, 0x5410, R5 ;  /* 0x00005410050e7816 */ /* 0x000fe40000000005 */
[----:B0-----:R-:W-:Y:S02]  /*55a0*/  PRMT R13, R4, 0x5410, R4 ;  /* 0x00005410040d7816 */ /* 0x001fe40000000004 */
[----:B------:R-:W-:Y:S01]  /*55b0*/  PRMT R18, R10, 0x5410, R10 ;  /* 0x000054100a127816 */ /* 0x000fe2000000000a */
[----:B------:R-:W0:Y:S04]  /*55c0*/  SHFL.BFLY PT, R20, R20, 0x4, 0x1f ;  /* 0x0c801f0014147f89 */ /* 0x000e2800000e0000 */
[----:B------:R-:W2:Y:S04]  /*55d0*/  SHFL.BFLY PT, R19, R18, 0x4, 0x1f ;  /* 0x0c801f0012137f89 */ /* 0x000ea800000e0000 */
[----:B------:R-:W3:Y:S04]  /*55e0*/  SHFL.BFLY PT, R15, R15, 0x4, 0x1f ;  /* 0x0c801f000f0f7f89 */ /* 0x000ee800000e0000 */
[----:B------:R-:W4:Y:S04]  /*55f0*/  SHFL.BFLY PT, R12, R12, 0x4, 0x1f ;  /* 0x0c801f000c0c7f89 */ /* 0x000f2800000e0000 */
[----:B------:R-:W4:Y:S04]  /*5600*/  SHFL.BFLY PT, R11, R11, 0x4, 0x1f ;  /* 0x0c801f000b0b7f89 */ /* 0x000f2800000e0000 */
[----:B------:R-:W4:Y:S04]  /*5610*/  SHFL.BFLY PT, R14, R14, 0x4, 0x1f ;  /* 0x0c801f000e0e7f89 */ /* 0x000f2800000e0000 */
[----:B------:R-:W4:Y:S01]  /*5620*/  SHFL.BFLY PT, R13, R13, 0x4, 0x1f ;  /* 0x0c801f000d0d7f89 */ /* 0x000f2200000e0000 */
[----:B-1----:R-:W-:-:S02]  /*5630*/  HADD2 R17, R16.H0_H0, R17.H0_H0 ;  /* 0x2000001110117230 */ /* 0x002fc40000000800 */
[----:B0-----:R-:W-:Y:S02]  /*5640*/  HADD2 R20, R9.H0_H0, R20.H0_H0 ;  /* 0x2000001409147230 */ /* 0x001fe40000000800 */
[----:B--2---:R-:W-:Y:S02]  /*5650*/  HADD2 R19, R10.H0_H0, R19.H0_H0 ;  /* 0x200000130a137230 */ /* 0x004fe40000000800 */
[----:B---3--:R-:W-:Y:S02]  /*5660*/  HADD2 R15, R8.H0_H0, R15.H0_H0 ;  /* 0x2000000f080f7230 */ /* 0x008fe40000000800 */
[----:B----4-:R-:W-:Y:S02]  /*5670*/  HADD2 R12, R7.H0_H0, R12.H0_H0 ;  /* 0x2000000c070c7230 */ /* 0x010fe40000000800 */
[----:B------:R-:W-:Y:S02]  /*5680*/  HADD2 R11, R6.H0_H0, R11.H0_H0 ;  /* 0x2000000b060b7230 */ /* 0x000fe40000000800 */
[----:B------:R-:W-:-:S02]  /*5690*/  HADD2 R14, R5.H0_H0, R14.H0_H0 ;  /* 0x2000000e050e7230 */ /* 0x000fc40000000800 */
[----:B------:R-:W-:Y:S01]  /*56a0*/  HADD2 R13, R4.H0_H0, R13.H0_H0 ;  /* 0x2000000d040d7230 */ /* 0x000fe20000000800 */
[----:B------:R0:W-:Y:S04]  /*56b0*/  STL.U16 [R3], R17 ;  /* 0x0000001103007387 */ /* 0x0001e80000100400 */
[----:B------:R0:W-:Y:S04]  /*56c0*/  STL.U16 [R3+0x2], R19 ;  /* 0x0000021303007387 */ /* 0x0001e80000100400 */
[----:B------:R0:W-:Y:S04]  /*56d0*/  STL.U16 [R3+0x4], R20 ;  /* 0x0000041403007387 */ /* 0x0001e80000100400 */
[----:B------:R0:W-:Y:S04]  /*56e0*/  STL.U16 [R3+0x6], R15 ;  /* 0x0000060f03007387 */ /* 0x0001e80000100400 */
[----:B------:R0:W-:Y:S04]  /*56f0*/  STL.U16 [R3+0x8], R12 ;  /* 0x0000080c03007387 */ /* 0x0001e80000100400 */
[----:B------:R0:W-:Y:S04]  /*5700*/  STL.U16 [R3+0xa], R11 ;  /* 0x00000a0b03007387 */ /* 0x0001e80000100400 */
[----:B------:R0:W-:Y:S04]  /*5710*/  STL.U16 [R3+0xc], R14 ;  /* 0x00000c0e03007387 */ /* 0x0001e80000100400 */
[----:B------:R0:W-:Y:S02]  /*5720*/  STL.U16 [R3+0xe], R13 ;  /* 0x00000e0d03007387 */ /* 0x0001e40000100400 */
.L_x_15:
[----:B------:R-:W-:Y:S05]  /*5730*/  BRA.U !UP2, `(.L_x_14) ;  /* 0x000000010acc7547 */ /* 0x000fea000b800000 */
[----:B------:R-:W-:Y:S02]  /*5740*/  UISETP.GE.U32.AND UP1, UPT, UR15, 0x4, UPT ;  /* 0x000000040f00788c */ /* 0x000fe4000bf26070 */
[----:B------:R-:W-:Y:S02]  /*5750*/  ULOP3.LUT UR4, UR8, 0x3, URZ, 0xc0, !UPT ;  /* 0x0000000308047892 */ /* 0x000fe4000f8ec0ff */
[----:B------:R-:W-:Y:S02]  /*5760*/  UISETP.GE.U32.AND.EX UP1, UPT, URZ, URZ, UPT, UP1 ;  /* 0x000000ffff00728c */ /* 0x000fe4000bf26110 */
[----:B------:R-:W-:-:S04]  /*5770*/  UISETP.NE.U32.AND UP2, UPT, UR4, URZ, UPT ;  /* 0x000000ff0400728c */ /* 0x000fc8000bf45070 */
[----:B------:R-:W-:-:S03]  /*5780*/  UISETP.NE.AND.EX UP2, UPT, URZ, URZ, UPT, UP2 ;  /* 0x000000ffff00728c */ /* 0x000fc6000bf45320 */
[----:B------:R-:W-:Y:S08]  /*5790*/  BRA.U !UP1, `(.L_x_16) ;  /* 0x0000000109587547 */ /* 0x000ff0000b800000 */
[----:B0-----:R-:W-:-:S05]  /*57a0*/  LEA R11, R2, R1, 0x1 ;  /* 0x00000001020b7211 */ /* 0x001fca00078e08ff */
[----:B---3--:R-:W3:Y:S04]  /*57b0*/  LDL.U16 R3, [R11] ;  /* 0x000000000b037983 */ /* 0x008ee80000100400 */
[----:B------:R-:W4:Y:S04]  /*57c0*/  LDL.U16 R5, [R11+0x2] ;  /* 0x000002000b057983 */ /* 0x000f280000100400 */
[----:B------:R-:W4:Y:S04]  /*57d0*/  LDL.U16 R7, [R11+0x4] ;  /* 0x000004000b077983 */ /* 0x000f280000100400 */
[----:B--2---:R-:W2:Y:S01]  /*57e0*/  LDL.U16 R9, [R11+0x6] ;  /* 0x000006000b097983 */ /* 0x004ea20000100400 */
[----:B------:R-:W-:-:S02]  /*57f0*/  IADD3 R2, PT, PT, R2, 0x4, RZ ;  /* 0x0000000402027810 */ /* 0x000fc40007ffe0ff */
[----:B---3--:R-:W-:Y:S02]  /*5800*/  PRMT R4, R3, 0x5410, R3 ;  /* 0x0000541003047816 */ /* 0x008fe40000000003 */
[----:B----4-:R-:W-:-:S04]  /*5810*/  PRMT R6, R5, 0x5410, R5 ;  /* 0x0000541005067816 */ /* 0x010fc80000000005 */
[----:B------:R-:W0:Y:S01]  /*5820*/  SHFL.BFLY PT, R4, R4, 0x4, 0x1f ;  /* 0x0c801f0004047f89 */ /* 0x000e2200000e0000 */
[----:B------:R-:W-:-:S03]  /*5830*/  PRMT R8, R7, 0x5410, R7 ;  /* 0x0000541007087816 */ /* 0x000fc60000000007 */
[----:B------:R-:W1:Y:S01]  /*5840*/  SHFL.BFLY PT, R6, R6, 0x4, 0x1f ;  /* 0x0c801f0006067f89 */ /* 0x000e6200000e0000 */
[----:B--2---:R-:W-:-:S03]  /*5850*/  PRMT R10, R9, 0x5410, R9 ;  /* 0x00005410090a7816 */ /* 0x004fc60000000009 */
[----:B------:R-:W2:Y:S04]  /*5860*/  SHFL.BFLY PT, R8, R8, 0x4, 0x1f ;  /* 0x0c801f0008087f89 */ /* 0x000ea800000e0000 */
[----:B------:R-:W3:Y:S01]  /*5870*/  SHFL.BFLY PT, R10, R10, 0x4, 0x1f ;  /* 0x0c801f000a0a7f89 */ /* 0x000ee200000e0000 */
[----:B0-----:R-:W-:Y:S02]  /*5880*/  HADD2 R3, R3.H0_H0, R4.H0_H0 ;  /* 0x2000000403037230 */ /* 0x001fe40000000800 */
[----:B-1----:R-:W-:-:S03]  /*5890*/  HADD2 R5, R5.H0_H0, R6.H0_H0 ;  /* 0x2000000605057230 */ /* 0x002fc60000000800 */
[----:B------:R1:W-:Y:S01]  /*58a0*/  STL.U16 [R11], R3 ;  /* 0x000000030b007387 */ /* 0x0003e20000100400 */
[----:B--2---:R-:W-:-:S03]  /*58b0*/  HADD2 R7, R7.H0_H0, R8.H0_H0 ;  /* 0x2000000807077230 */ /* 0x004fc60000000800 */
[----:B------:R1:W-:Y:S01]  /*58c0*/  STL.U16 [R11+0x2], R5 ;  /* 0x000002050b007387 */ /* 0x0003e20000100400 */
[----:B---3--:R-:W-:-:S03]  /*58d0*/  HADD2 R9, R9.H0_H0, R10.H0_H0 ;  /* 0x2000000a09097230 */ /* 0x008fc60000000800 */
[----:B------:R1:W-:Y:S04]  /*58e0*/  STL.U16 [R11+0x4], R7 ;  /* 0x000004070b007387 */ /* 0x0003e80000100400 */
[----:B------:R1:W-:Y:S02]  /*58f0*/  STL.U16 [R11+0x6], R9 ;  /* 0x000006090b007387 */ /* 0x0003e40000100400 */
.L_x_16:
[----:B------:R-:W-:Y:S05]  /*5900*/  BRA.U !UP2, `(.L_x_14) ;  /* 0x000000010a587547 */ /* 0x000fea000b800000 */
[----:B------:R-:W-:-:S05]  /*5910*/  LEA R4, R2, R1, 0x1 ;  /* 0x0000000102047211 */ /* 0x000fca00078e08ff */
[----:B------:R-:W0:Y:S01]  /*5920*/  LDL.U16 R2, [R4] ;  /* 0x0000000004027983 */ /* 0x000e220000100400 */
[----:B------:R-:W-:-:S04]  /*5930*/  UISETP.NE.U32.AND UP1, UPT, UR4, 0x1, UPT ;  /* 0x000000010400788c */ /* 0x000fc8000bf25070 */
[----:B------:R-:W-:Y:S01]  /*5940*/  UISETP.NE.AND.EX UP1, UPT, URZ, URZ, UPT, UP1 ;  /* 0x000000ffff00728c */ /* 0x000fe2000bf25310 */
[----:B01-3--:R-:W-:-:S06]  /*5950*/  PRMT R3, R2, 0x5410, R2 ;  /* 0x0000541002037816 */ /* 0x00bfcc0000000002 */
[----:B------:R-:W0:Y:S02]  /*5960*/  SHFL.BFLY PT, R3, R3, 0x4, 0x1f ;  /* 0x0c801f0003037f89 */ /* 0x000e2400000e0000 */
[----:B0-----:R-:W-:-:S05]  /*5970*/  HADD2 R2, R2.H0_H0, R3.H0_H0 ;  /* 0x2000000302027230 */ /* 0x001fca0000000800 */
[----:B------:R4:W-:Y:S01]  /*5980*/  STL.U16 [R4], R2 ;  /* 0x0000000204007387 */ /* 0x0009e20000100400 */
[----:B------:R-:W-:Y:S05]  /*5990*/  BRA.U !UP1, `(.L_x_14) ;  /* 0x0000000109347547 */ /* 0x000fea000b800000 */
[----:B----4-:R-:W3:Y:S01]  /*59a0*/  LDL.U16 R2, [R4+0x2] ;  /* 0x0000020004027983 */ /* 0x010ee20000100400 */
[----:B------:R-:W-:-:S04]  /*59b0*/  UISETP.NE.U32.AND UP1, UPT, UR4, 0x2, UPT ;  /* 0x000000020400788c */ /* 0x000fc8000bf25070 */
[----:B------:R-:W-:Y:S01]  /*59c0*/  UISETP.NE.AND.EX UP1, UPT, URZ, URZ, UPT, UP1 ;  /* 0x000000ffff00728c */ /* 0x000fe2000bf25310 */
[----:B---3--:R-:W-:-:S06]  /*59d0*/  PRMT R3, R2, 0x5410, R2 ;  /* 0x0000541002037816 */ /* 0x008fcc0000000002 */
[----:B------:R-:W0:Y:S02]  /*59e0*/  SHFL.BFLY PT, R3, R3, 0x4, 0x1f ;  /* 0x0c801f0003037f89 */ /* 0x000e2400000e0000 */
[----:B0-----:R-:W-:-:S05]  /*59f0*/  HADD2 R2, R2.H0_H0, R3.H0_H0 ;  /* 0x2000000302027230 */ /* 0x001fca0000000800 */
[----:B------:R0:W-:Y:S01]  /*5a00*/  STL.U16 [R4+0x2], R2 ;  /* 0x0000020204007387 */ /* 0x0001e20000100400 */
[----:B------:R-:W-:Y:S05]  /*5a10*/  BRA.U !UP1, `(.L_x_14) ;  /* 0x0000000109147547 */ /* 0x000fea000b800000 */
[----:B0-----:R-:W3:Y:S02]  /*5a20*/  LDL.U16 R2, [R4+0x4] ;  /* 0x0000040004027983 */ /* 0x001ee40000100400 */
[----:B---3--:R-:W-:-:S06]  /*5a30*/  PRMT R3, R2, 0x5410, R2 ;  /* 0x0000541002037816 */ /* 0x008fcc0000000002 */
[----:B------:R-:W0:Y:S02]  /*5a40*/  SHFL.BFLY PT, R3, R3, 0x4, 0x1f ;  /* 0x0c801f0003037f89 */ /* 0x000e2400000e0000 */
[----:B0-----:R-:W-:-:S05]  /*5a50*/  HADD2 R2, R2.H0_H0, R3.H0_H0 ;  /* 0x2000000302027230 */ /* 0x001fca0000000800 */
[----:B------:R0:W-:Y:S02]  /*5a60*/  STL.U16 [R4+0x4], R2 ;  /* 0x0000040204007387 */ /* 0x0001e40000100400 */
.L_x_14:
[----:B0---4-:R-:W-:Y:S01]  /*5a70*/  MOV R2, RZ ;  /* 0x000000ff00027202 */ /* 0x011fe20000000f00 */
[----:B------:R-:W-:Y:S06]  /*5a80*/  BRA.U !UP0, `(.L_x_17) ;  /* 0x00000005086c7547 */ /* 0x000fec000b800000 */
[----:B------:R-:W-:Y:S01]  /*5a90*/  ULOP3.LUT UR4, UR8, 0xfffffff0, URZ, 0xc0, !UPT ;  /* 0xfffffff008047892 */ /* 0x000fe2000f8ec0ff */
[----:B-1-3--:R-:W-:Y:S01]  /*5aa0*/  IADD3 R3, PT, PT, R1, 0x10, RZ ;  /* 0x0000001001037810 */ /* 0x00afe20007ffe0ff */
[----:B------:R-:W0:Y:S04]  /*5ab0*/  LDCU UR5, c[0x0][0x3a4] ;  /* 0x00007480ff0577ac */ /* 0x000e280008000800 */
[----:B------:R-:W-:-:S07]  /*5ac0*/  MOV R2, UR4 ;  /* 0x0000000400027c02 */ /* 0x000fce0008000f00 */
.L_x_18:
        /* <DEDUP_REMOVED lines=87> */
.L_x_17:
[----:B------:R-:W-:Y:S05]  /*6040*/  @!P0 BRA `(.L_x_19) ;  /* 0x00000004008c8947 */ /* 0x000fea0003800000 */
[----:B------:R-:W-:Y:S02]  /*6050*/  UISETP.GE.U32.AND UP1, UPT, UR14, 0x8, UPT ;  /* 0x000000080e00788c */ /* 0x000fe4000bf26070 */
[----:B------:R-:W-:Y:S02]  /*6060*/  UISETP.NE.U32.AND UP2, UPT, UR15, URZ, UPT ;  /* 0x000000ff0f00728c */ /* 0x000fe4000bf45070 */
[----:B------:R-:W-:Y:S02]  /*6070*/  UISETP.GE.U32.AND.EX UP1, UPT, URZ, URZ, UPT, UP1 ;  /* 0x000000ffff00728c */ /* 0x000fe4000bf26110 */
[----:B------:R-:W-:-:S07]  /*6080*/  UISETP.NE.AND.EX UP2, UPT, URZ, URZ, UPT, UP2 ;  /* 0x000000ffff00728c */ /* 0x000fce000bf45320 */
[----:B------:R-:W-:Y:S05]  /*6090*/  BRA.U !UP1, `(.L_x_20) ;  /* 0x0000000109a87547 */ /* 0x000fea000b800000 */
[----:B-1-3--:R-:W-:-:S05]  /*60a0*/  LEA R3, R2, R1, 0x1 ;  /* 0x0000000102037211 */ /* 0x00afca00078e08ff */
        /* <DEDUP_REMOVED lines=41> */
.L_x_20:
[----:B------:R-:W-:Y:S05]  /*6340*/  BRA.U !UP2, `(.L_x_19) ;  /* 0x000000010acc7547 */ /* 0x000fea000b800000 */
[----:B------:R-:W-:Y:S02]  /*6350*/  UISETP.GE.U32.AND UP1, UPT, UR15, 0x4, UPT ;  /* 0x000000040f00788c */ /* 0x000fe4000bf26070 */
[----:B------:R-:W-:Y:S02]  /*6360*/  ULOP3.LUT UR4, UR8, 0x3, URZ, 0xc0, !UPT ;  /* 0x0000000308047892 */ /* 0x000fe4000f8ec0ff */
[----:B------:R-:W-:Y:S02]  /*6370*/  UISETP.GE.U32.AND.EX UP1, UPT, URZ, URZ, UPT, UP1 ;  /* 0x000000ffff00728c */ /* 0x000fe4000bf26110 */
[----:B------:R-:W-:-:S04]  /*6380*/  UISETP.NE.U32.AND UP2, UPT, UR4, URZ, UPT ;  /* 0x000000ff0400728c */ /* 0x000fc8000bf45070 */
[----:B------:R-:W-:-:S03]  /*6390*/  UISETP.NE.AND.EX UP2, UPT, URZ, URZ, UPT, UP2 ;  /* 0x000000ffff00728c */ /* 0x000fc6000bf45320 */
[----:B------:R-:W-:Y:S08]  /*63a0*/  BRA.U !UP1, `(.L_x_21) ;  /* 0x0000000109587547 */ /* 0x000ff0000b800000 */
[----:B01----:R-:W-:-:S05]  /*63b0*/  LEA R11, R2, R1, 0x1 ;  /* 0x00000001020b7211 */ /* 0x003fca00078e08ff */
        /* <DEDUP_REMOVED lines=21> */
.L_x_21:
[----:B------:R-:W-:Y:S05]  /*6510*/  BRA.U !UP2, `(.L_x_19) ;  /* 0x000000010a587547 */ /* 0x000fea000b800000 */
[----:B------:R-:W-:-:S05]  /*6520*/  LEA R4, R2, R1, 0x1 ;  /* 0x0000000102047211 */ /* 0x000fca00078e08ff */
[----:B------:R-:W0:Y:S01]  /*6530*/  LDL.U16 R2, [R4] ;  /* 0x0000000004027983 */ /* 0x000e220000100400 */
[----:B------:R-:W-:-:S04]  /*6540*/  UISETP.NE.U32.AND UP1, UPT, UR4, 0x1, UPT ;  /* 0x000000010400788c */ /* 0x000fc8000bf25070 */
[----:B------:R-:W-:Y:S01]  /*6550*/  UISETP.NE.AND.EX UP1, UPT, URZ, URZ, UPT, UP1 ;  /* 0x000000ffff00728c */ /* 0x000fe2000bf25310 */
[----:B01-34-:R-:W-:-:S06]  /*6560*/  PRMT R3, R2, 0x5410, R2 ;  /* 0x0000541002037816 */ /* 0x01bfcc0000000002 */
[----:B------:R-:W0:Y:S02]  /*6570*/  SHFL.BFLY PT, R3, R3, 0x2, 0x1f ;  /* 0x0c401f0003037f89 */ /* 0x000e2400000e0000 */
[----:B0-----:R-:W-:-:S05]  /*6580*/  HADD2 R2, R2.H0_H0, R3.H0_H0 ;  /* 0x2000000302027230 */ /* 0x001fca0000000800 */
[----:B------:R0:W-:Y:S01]  /*6590*/  STL.U16 [R4], R2 ;  /* 0x0000000204007387 */ /* 0x0001e20000100400 */
[----:B------:R-:W-:Y:S05]  /*65a0*/  BRA.U !UP1, `(.L_x_19) ;  /* 0x0000000109347547 */ /* 0x000fea000b800000 */
[----:B0-----:R-:W3:Y:S01]  /*65b0*/  LDL.U16 R2, [R4+0x2] ;  /* 0x0000020004027983 */ /* 0x001ee20000100400 */
        /* <DEDUP_REMOVED lines=12> */
.L_x_19:
[----:B0-----:R-:W-:Y:S01]  /*6680*/  HFMA2 R2, -RZ, RZ, 0, 0 ;  /* 0x00000000ff027431 */ /* 0x001fe200000001ff */
[----:B------:R-:W-:Y:S06]  /*6690*/  BRA.U !UP0, `(.L_x_22) ;  /* 0x00000005086c7547 */ /* 0x000fec000b800000 */
[----:B------:R-:W-:Y:S01]  /*66a0*/  ULOP3.LUT UR4, UR8, 0xfffffff0, URZ, 0xc0, !UPT ;  /* 0xfffffff008047892 */ /* 0x000fe2000f8ec0ff */
[----:B-1-34-:R-:W-:Y:S01]  /*66b0*/  IADD3 R3, PT, PT, R1, 0x10, RZ ;  /* 0x0000001001037810 */ /* 0x01afe20007ffe0ff */
[----:B------:R-:W0:Y:S04]  /*66c0*/  LDCU UR5, c[0x0][0x3a4] ;  /* 0x00007480ff0577ac */ /* 0x000e280008000800 */
[----:B------:R-:W-:-:S07]  /*66d0*/  MOV R2, UR4 ;  /* 0x0000000400027c02 */ /* 0x000fce0008000f00 */
.L_x_23:
        /* <DEDUP_REMOVED lines=87> */
.L_x_22:
[----:B------:R-:W-:Y:S05]  /*6c50*/  @!P0 BRA `(.L_x_24) ;  /* 0x00000004008c8947 */ /* 0x000fea0003800000 */
[----:B------:R-:W-:Y:S02]  /*6c60*/  UISETP.GE.U32.AND UP1, UPT, UR14, 0x8, UPT ;  /* 0x000000080e00788c */ /* 0x000fe4000bf26070 */
[----:B------:R-:W-:Y:S02]  /*6c70*/  UISETP.NE.U32.AND UP2, UPT, UR15, URZ, UPT ;  /* 0x000000ff0f00728c */ /* 0x000fe4000bf45070 */
[----:B------:R-:W-:Y:S02]  /*6c80*/  UISETP.GE.U32.AND.EX UP1, UPT, URZ, URZ, UPT, UP1 ;  /* 0x000000ffff00728c */ /* 0x000fe4000bf26110 */
[----:B------:R-:W-:-:S07]  /*6c90*/  UISETP.NE.AND.EX UP2, UPT, URZ, URZ, UPT, UP2 ;  /* 0x000000ffff00728c */ /* 0x000fce000bf45320 */
[----:B------:R-:W-:Y:S05]  /*6ca0*/  BRA.U !UP1, `(.L_x_25) ;  /* 0x0000000109a87547 */ /* 0x000fea000b800000 */
[----:B-1-34-:R-:W-:-:S05]  /*6cb0*/  LEA R3, R2, R1, 0x1 ;  /* 0x0000000102037211 */ /* 0x01afca00078e08ff */
        /* <DEDUP_REMOVED lines=41> */
.L_x_25:
[----:B------:R-:W-:Y:S05]  /*6f50*/  BRA.U !UP2, `(.L_x_24) ;  /* 0x000000010acc7547 */ /* 0x000fea000b800000 */
[----:B------:R-:W-:Y:S02]  /*6f60*/  UISETP.GE.U32.AND UP1, UPT, UR15, 0x4, UPT ;  /* 0x000000040f00788c */ /* 0x000fe4000bf26070 */
[----:B------:R-:W-:Y:S02]  /*6f70*/  ULOP3.LUT UR4, UR8, 0x3, URZ, 0xc0, !UPT ;  /* 0x0000000308047892 */ /* 0x000fe4000f8ec0ff */
[----:B------:R-:W-:Y:S02]  /*6f80*/  UISETP.GE.U32.AND.EX UP1, UPT, URZ, URZ, UPT, UP1 ;  /* 0x000000ffff00728c */ /* 0x000fe4000bf26110 */
[----:B------:R-:W-:-:S04]  /*6f90*/  UISETP.NE.U32.AND UP2, UPT, UR4, URZ, UPT ;  /* 0x000000ff0400728c */ /* 0x000fc8000bf45070 */
[----:B------:R-:W-:-:S03]  /*6fa0*/  UISETP.NE.AND.EX UP2, UPT, URZ, URZ, UPT, UP2 ;  /* 0x000000ffff00728c */ /* 0x000fc6000bf45320 */
[----:B------:R-:W-:Y:S08]  /*6fb0*/  BRA.U !UP1, `(.L_x_26) ;  /* 0x0000000109587547 */ /* 0x000ff0000b800000 */
[----:B01--4-:R-:W-:-:S05]  /*6fc0*/  LEA R11, R2, R1, 0x1 ;  /* 0x00000001020b7211 */ /* 0x013fca00078e08ff */
        /* <DEDUP_REMOVED lines=21> */
.L_x_26:
        /* <DEDUP_REMOVED lines=23> */
.L_x_24:
[----:B01-34-:R-:W-:Y:S01]  /*7290*/  IMAD R5, R0, UR8, RZ ;  /* 0x0000000800057c24 */ /* 0x01bfe2000f8e02ff */
[----:B------:R-:W-:Y:S01]  /*72a0*/  UMOV UR5, URZ ;  /* 0x000000ff00057c82 */ /* 0x000fe20008000000 */
[----:B------:R-:W-:Y:S01]  /*72b0*/  IMAD.WIDE.U32 R2, R28, UR8, RZ ;  /* 0x000000081c027c25 */ /* 0x000fe2000f8e00ff */
[----:B------:R-:W-:-:S03]  /*72c0*/  UMOV UR6, URZ ;  /* 0x000000ff00067c82 */ /* 0x000fc60008000000 */
[----:B------:R-:W-:-:S05]  /*72d0*/  IMAD R5, R28, UR9, R5 ;  /* 0x000000091c057c24 */ /* 0x000fca000f8e0205 */
[----:B------:R-:W-:Y:S01]  /*72e0*/  IADD3 R5, PT, PT, R3, R5, RZ ;  /* 0x0000000503057210 */ /* 0x000fe20007ffe0ff */
[----:B------:R-:W-:Y:S06]  /*72f0*/  BRA.U !UP0, `(.L_x_27) ;  /* 0x0000000108c47547 */ /* 0x000fec000b800000 */
[----:B------:R-:W0:Y:S01]  /*7300*/  LDCU.64 UR10, c[0x0][0x390] ;  /* 0x00007200ff0a77ac */ /* 0x000e220008000a00 */
[C---:B------:R-:W-:Y:S02]  /*7310*/  SHF.L.U32 R4, R2.reuse, 0x1, RZ ;  /* 0x0000000102047819 */ /* 0x040fe400000006ff */
[----:B------:R-:W-:Y:S01]  /*7320*/  SHF.L.U64.HI R0, R2, 0x1, R5 ;  /* 0x0000000102007819 */ /* 0x000fe20000010205 */
[----:B------:R-:W1:Y:S01]  /*7330*/  LDCU UR6, c[0x0][0x3a4] ;  /* 0x00007480ff0677ac */ /* 0x000e620008000800 */
[----:B------:R-:W-:Y:S01]  /*7340*/  LEA R4, P1, R29, R4, 0x4 ;  /* 0x000000041d047211 */ /* 0x000fe200078220ff */
[----:B------:R-:W-:-:S03]  /*7350*/  ULOP3.LUT UR5, UR8, 0xfffffff0, URZ, 0xc0, !UPT ;  /* 0xfffffff008057892 */ /* 0x000fc6000f8ec0ff */
[----:B-----5:R-:W-:Y:S02]  /*7360*/  LEA.HI.X R17, R29, R0, RZ, 0x4, P1 ;  /* 0x000000001d117211 */ /* 0x020fe400008f24ff */
[----:B------:R-:W-:Y:S02]  /*7370*/  IADD3 R0, PT, PT, R1, 0x10, RZ ;  /* 0x0000001001007810 */ /* 0x000fe40007ffe0ff */
[----:B------:R-:W-:Y:S01]  /*7380*/  UMOV UR4, UR5 ;  /* 0x0000000500047c82 */ /* 0x000fe20008000000 */
[----:B0-----:R-:W-:-:S04]  /*7390*/  IADD3 R4, P2, PT, R4, UR10, RZ ;  /* 0x0000000a04047c10 */ /* 0x001fc8000ff5e0ff */
[----:B------:R-:W-:Y:S01]  /*73a0*/  IADD3 R4, P3, PT, R4, 0x10, RZ ;  /* 0x0000001004047810 */ /* 0x000fe20007f7e0ff */
[----:B-1----:R-:W-:-:S03]  /*73b0*/  UMOV UR7, UR6 ;  /* 0x0000000600077c82 */ /* 0x002fc60008000000 */
[----:B------:R-:W-:-:S09]  /*73c0*/  IADD3.X R17, PT, PT, RZ, UR11, R17, P3, P2 ;  /* 0x0000000bff117c10 */ /* 0x000fd20009fe4411 */
.L_x_28:
[----:B--2---:R-:W2:Y:S04]  /*73d0*/  LDL.128 R8, [R0+-0x10] ;  /* 0xfffff00000087983 */ /* 0x004ea80000100c00 */
[----:B------:R0:W3:Y:S01]  /*73e0*/  LDL.128 R12, [R0] ;  /* 0x00000000000c7983 */ /* 0x0000e20000100c00 */
[----:B------:R-:W-:Y:S01]  /*73f0*/  MOV R6, R4 ;  /* 0x0000000400067202 */ /* 0x000fe20000000f00 */
[----:B------:R-:W-:Y:S01]  /*7400*/  UIADD3 UR4, UP0, UPT, UR4, -0x10, URZ ;  /* 0xfffffff004047890 */ /* 0x000fe2000ff1e0ff */
[----:B------:R-:W-:-:S03]  /*7410*/  MOV R7, R17 ;  /* 0x0000001100077202 */ /* 0x000fc60000000f00 */
[----:B------:R-:W-:Y:S02]  /*7420*/  UIADD3.X UR7, UPT, UPT, UR7, -0x1, URZ, UP0, !UPT ;  /* 0xffffffff07077890 */ /* 0x000fe400087fe4ff */
[----:B------:R-:W-:Y:S01]  /*7430*/  UISETP.NE.U32.AND UP0, UPT, UR4, URZ, UPT ;  /* 0x000000ff0400728c */ /* 0x000fe2000bf05070 */
[----:B0-----:R-:W-:-:S03]  /*7440*/  IADD3 R0, PT, PT, R0, 0x20, RZ ;  /* 0x0000002000007810 */ /* 0x001fc60007ffe0ff */
[----:B------:R-:W-:Y:S01]  /*7450*/  UISETP.NE.AND.EX UP0, UPT, UR7, URZ, UPT, UP0 ;  /* 0x000000ff0700728c */ /* 0x000fe2000bf05300 */
[----:B--2---:R3:W-:Y:S01]  /*7460*/  STG.E.U16 desc[UR12][R6.64+-0x10], R8 ;  /* 0xfffff00806007986 */ /* 0x0047e2000c10150c */
[----:B------:R-:W-:Y:S02]  /*7470*/  PRMT R4, R8, 0x7632, R4 ;  /* 0x0000763208047816 */ /* 0x000fe40000000004 */
[----:B------:R-:W-:Y:S01]  /*7480*/  PRMT R16, R9, 0x7632, R16 ;  /* 0x0000763209107816 */ /* 0x000fe20000000010 */
[----:B------:R0:W-:Y:S01]  /*7490*/  STG.E.U16 desc[UR12][R6.64+-0xc], R9 ;  /* 0xfffff40906007986 */ /* 0x0001e2000c10150c */
[----:B------:R-:W-:Y:S02]  /*74a0*/  PRMT R17, R10, 0x7632, R17 ;  /* 0x000076320a117816 */ /* 0x000fe40000000011 */
[----:B------:R-:W-:Y:S01]  /*74b0*/  PRMT R18, R11, 0x7632, R18 ;  /* 0x000076320b127816 */ /* 0x000fe20000000012 */
[----:B------:R1:W-:Y:S04]  /*74c0*/  STG.E.U16 desc[UR12][R6.64+-0x8], R10 ;  /* 0xfffff80a06007986 */ /* 0x0003e8000c10150c */
[----:B------:R2:W-:Y:S01]  /*74d0*/  STG.E.U16 desc[UR12][R6.64+-0x4], R11 ;  /* 0xfffffc0b06007986 */ /* 0x0005e2000c10150c */
[----:B---3--:R-:W-:-:S02]  /*74e0*/  PRMT R8, R12, 0x7632, R8 ;  /* 0x000076320c087816 */ /* 0x008fc40000000008 */
[----:B0-----:R-:W-:Y:S01]  /*74f0*/  PRMT R9, R13, 0x7632, R9 ;  /* 0x000076320d097816 */ /* 0x001fe20000000009 */
[----:B------:R-:W-:Y:S01]  /*7500*/  STG.E.U16 desc[UR12][R6.64+-0xa], R16 ;  /* 0xfffff61006007986 */ /* 0x000fe2000c10150c */
[----:B-1----:R-:W-:-:S03]  /*7510*/  PRMT R10, R14, 0x7632, R10 ;  /* 0x000076320e0a7816 */ /* 0x002fc6000000000a */
[----:B------:R-:W-:Y:S01]  /*7520*/  STG.E.U16 desc[UR12][R6.64+-0x2], R18 ;  /* 0xfffffe1206007986 */ /* 0x000fe2000c10150c */
[----:B--2---:R-:W-:-:S03]  /*7530*/  PRMT R11, R15, 0x7632, R11 ;  /* 0x000076320f0b7816 */ /* 0x004fc6000000000b */
[----:B------:R-:W-:Y:S04]  /*7540*/  STG.E.U16 desc[UR12][R6.64], R12 ;  /* 0x0000000c06007986 */ /* 0x000fe8000c10150c */
[----:B------:R-:W-:Y:S04]  /*7550*/  STG.E.U16 desc[UR12][R6.64+0x4], R13 ;  /* 0x0000040d06007986 */ /* 0x000fe8000c10150c */
[----:B------:R-:W-:Y:S04]  /*7560*/  STG.E.U16 desc[UR12][R6.64+0x8], R14 ;  /* 0x0000080e06007986 */ /* 0x000fe8000c10150c */
[----:B------:R-:W-:Y:S04]  /*7570*/  STG.E.U16 desc[UR12][R6.64+0xc], R15 ;  /* 0x00000c0f06007986 */ /* 0x000fe8000c10150c */
[----:B------:R-:W-:Y:S04]  /*7580*/  STG.E.U16 desc[UR12][R6.64+0x2], R8 ;  /* 0x0000020806007986 */ /* 0x000fe8000c10150c */
[----:B------:R-:W-:Y:S04]  /*7590*/  STG.E.U16 desc[UR12][R6.64+0x6], R9 ;  /* 0x0000060906007986 */ /* 0x000fe8000c10150c */
[----:B------:R-:W-:Y:S04]  /*75a0*/  STG.E.U16 desc[UR12][R6.64+0xa], R10 ;  /* 0x00000a0a06007986 */ /* 0x000fe8000c10150c */
[----:B------:R-:W-:Y:S04]  /*75b0*/  STG.E.U16 desc[UR12][R6.64+0xe], R11 ;  /* 0x00000e0b06007986 */ /* 0x000fe8000c10150c */
[----:B------:R0:W-:Y:S04]  /*75c0*/  STG.E.U16 desc[UR12][R6.64+-0xe], R4 ;  /* 0xfffff20406007986 */ /* 0x0001e8000c10150c */
[----:B------:R1:W-:Y:S01]  /*75d0*/  STG.E.U16 desc[UR12][R6.64+-0x6], R17 ;  /* 0xfffffa1106007986 */ /* 0x0003e2000c10150c */
[----:B0-----:R-:W-:-:S04]  /*75e0*/  IADD3 R4, P1, PT, R6, 0x20, RZ ;  /* 0x0000002006047810 */ /* 0x001fc80007f3e0ff */
[----:B-1----:R-:W-:Y:S01]  /*75f0*/  IADD3.X R17, PT, PT, RZ, R7, RZ, P1, !PT ;  /* 0x00000007ff117210 */ /* 0x002fe20000ffe4ff */
[----:B------:R-:W-:Y:S08]  /*7600*/  BRA.U UP0, `(.L_x_28) ;  /* 0xfffffffd00707547 */ /* 0x000ff0000b83ffff */
.L_x_27:
[----:B------:R-:W-:Y:S05]  /*7610*/  @!P0 EXIT ;  /* 0x000000000000894d */ /* 0x000fea0003800000 */
[----:B------:R-:W-:Y:S01]  /*7620*/  UISETP.GE.U32.AND UP0, UPT, UR14, 0x8, UPT ;  /* 0x000000080e00788c */ /* 0x000fe2000bf06070 */
[----:B------:R-:W-:Y:S02]  /*7630*/  SHF.L.U32 R29, R29, 0x3, RZ ;  /* 0x000000031d1d7819 */ /* 0x000fe400000006ff */
[----:B------:R-:W-:Y:S01]  /*7640*/  ISETP.NE.U32.AND P0, PT, RZ, UR15, PT ;  /* 0x0000000fff007c0c */ /* 0x000fe2000bf05070 */
[----:B------:R-:W-:Y:S01]  /*7650*/  UISETP.GE.U32.AND.EX UP0, UPT, URZ, URZ, UPT, UP0 ;  /* 0x000000ffff00728c */ /* 0x000fe2000bf06100 */
[----:B-----5:R-:W-:Y:S02]  /*7660*/  IADD3 R12, P1, PT, R29, R2, RZ ;  /* 0x000000021d0c7210 */ /* 0x020fe40007f3e0ff */
[----:B------:R-:W-:Y:S02]  /*7670*/  ISETP.NE.AND.EX P0, PT, RZ, RZ, PT, P0 ;  /* 0x000000ffff00720c */ /* 0x000fe40003f05300 */
[----:B------:R-:W-:-:S04]  /*7680*/  IADD3.X R13, PT, PT, RZ, R5, RZ, P1, !PT ;  /* 0x00000005ff0d7210 */ /* 0x000fc80000ffe4ff */
[----:B------:R-:W-:Y:S07]  /*7690*/  BRA.U !UP0, `(.L_x_29) ;  /* 0x00000001085c7547 */ /* 0x000fee000b800000 */
[----:B------:R-:W-:Y:S01]  /*76a0*/  MOV R0, UR5 ;  /* 0x0000000500007c02 */ /* 0x000fe20008000f00 */
[----:B------:R-:W0:Y:S03]  /*76b0*/  LDCU.64 UR10, c[0x0][0x390] ;  /* 0x00007200ff0a77ac */ /* 0x000e260008000a00 */
[----:B------:R-:W-:-:S05]  /*76c0*/  LEA R0, R0, R1, 0x1 ;  /* 0x0000000100007211 */ /* 0x000fca00078e08ff */
[----:B------:R-:W3:Y:S04]  /*76d0*/  LDL.64 R10, [R0] ;  /* 0x00000000000a7983 */ /* 0x000ee80000100a00 */
[----:B------:R-:W4:Y:S01]  /*76e0*/  LDL.64 R6, [R0+0x8] ;  /* 0x0000080000067983 */ /* 0x000f220000100a00 */
[----:B------:R-:W-:Y:S01]  /*76f0*/  IADD3 R4, P1, PT, R12, UR5, RZ ;  /* 0x000000050c047c10 */ /* 0x000fe2000ff3e0ff */
[----:B------:R-:W-:-:S03]  /*7700*/  UIADD3 UR5, UP0, UPT, UR5, 0x8, URZ ;  /* 0x0000000805057890 */ /* 0x000fc6000ff1e0ff */
[----:B--2---:R-:W-:Y:S01]  /*7710*/  IADD3.X R9, PT, PT, R13, UR6, RZ, P1, !PT ;  /* 0x000000060d097c10 */ /* 0x004fe20008ffe4ff */
[----:B------:R-:W-:Y:S01]  /*7720*/  UIADD3.X UR6, UPT, UPT, URZ, UR6, URZ, UP0, !UPT ;  /* 0x00000006ff067290 */ /* 0x000fe200087fe4ff */
[----:B0-----:R-:W-:-:S04]  /*7730*/  LEA R8, P1, R4, UR10, 0x1 ;  /* 0x0000000a04087c11 */ /* 0x001fc8000f8208ff */
[----:B------:R-:W-:Y:S02]  /*7740*/  LEA.HI.X R9, R4, UR11, R9, 0x1, P1 ;  /* 0x0000000b04097c11 */ /* 0x000fe400088f0c09 */
[----:B---3--:R-:W-:-:S03]  /*7750*/  PRMT R4, R10, 0x7632, R4 ;  /* 0x000076320a047816 */ /* 0x008fc60000000004 */
[----:B------:R0:W-:Y:S01]  /*7760*/  STG.E.U16 desc[UR12][R8.64], R10 ;  /* 0x0000000a08007986 */ /* 0x0001e2000c10150c */
[----:B------:R-:W-:Y:S02]  /*7770*/  PRMT R14, R11, 0x7632, R14 ;  /* 0x000076320b0e7816 */ /* 0x000fe4000000000e */
[----:B----4-:R-:W-:Y:S01]  /*7780*/  PRMT R0, R6, 0x7632, R0 ;  /* 0x0000763206007816 */ /* 0x010fe20000000000 */
[----:B------:R0:W-:Y:S01]  /*7790*/  STG.E.U16 desc[UR12][R8.64+0x2], R4 ;  /* 0x0000020408007986 */ /* 0x0001e2000c10150c */
[----:B------:R-:W-:-:S03]  /*77a0*/  PRMT R15, R7, 0x7632, R15 ;  /* 0x00007632070f7816 */ /* 0x000fc6000000000f */
[----:B------:R0:W-:Y:S04]  /*77b0*/  STG.E.U16 desc[UR12][R8.64+0x4], R11 ;  /* 0x0000040b08007986 */ /* 0x0001e8000c10150c */
[----:B------:R0:W-:Y:S04]  /*77c0*/  STG.E.U16 desc[UR12][R8.64+0x6], R14 ;  /* 0x0000060e08007986 */ /* 0x0001e8000c10150c */
[----:B------:R0:W-:Y:S04]  /*77d0*/  STG.E.U16 desc[UR12][R8.64+0x8], R6 ;  /* 0x0000080608007986 */ /* 0x0001e8000c10150c */
[----:B------:R0:W-:Y:S04]  /*77e0*/  STG.E.U16 desc[UR12][R8.64+0xa], R0 ;  /* 0x00000a0008007986 */ /* 0x0001e8000c10150c */
[----:B------:R0:W-:Y:S04]  /*77f0*/  STG.E.U16 desc[UR12][R8.64+0xc], R7 ;  /* 0x00000c0708007986 */ /* 0x0001e8000c10150c */
[----:B------:R0:W-:Y:S02]  /*7800*/  STG.E.U16 desc[UR12][R8.64+0xe], R15 ;  /* 0x00000e0f08007986 */ /* 0x0001e4000c10150c */
.L_x_29:
[----:B------:R-:W-:Y:S05]  /*7810*/  @!P0 EXIT ;  /* 0x000000000000894d */ /* 0x000fea0003800000 */
[----:B------:R-:W-:Y:S01]  /*7820*/  UISETP.GE.U32.AND UP0, UPT, UR15, 0x4, UPT ;  /* 0x000000040f00788c */ /* 0x000fe2000bf06070 */
[----:B0-----:R-:W-:-:S03]  /*7830*/  MOV R0, UR5 ;  /* 0x0000000500007c02 */ /* 0x001fc60008000f00 */
[----:B------:R-:W-:-:S06]  /*7840*/  UISETP.GE.U32.AND.EX UP0, UPT, URZ, URZ, UPT, UP0 ;  /* 0x000000ffff00728c */ /* 0x000fcc000bf06100 */
[----:B------:R-:W-:-:S05]  /*7850*/  PLOP3.LUT P1, PT, PT, PT, UP0, 0x80, 0x8 ;  /* 0x000000000008781c */ /* 0x000fca0003f2f008 */
[----:B------:R-:W0:Y:S08]  /*7860*/  @UP0 LDCU.64 UR10, c[0x0][0x390] ;  /* 0x00007200ff0a07ac */ /* 0x000e300008000a00 */
[----:B------:R-:W-:-:S05]  /*7870*/  @P1 LEA R0, R0, R1, 0x1 ;  /* 0x0000000100001211 */ /* 0x000fca00078e08ff */
[----:B--2---:R-:W2:Y:S01]  /*7880*/  @P1 LDL.64 R8, [R0] ;  /* 0x0000000000081983 */ /* 0x004ea20000100a00 */
[----:B------:R-:W-:Y:S01]  /*7890*/  ULOP3.LUT UR8, UR8, 0x3, URZ, 0xc0, !UPT ;  /* 0x0000000308087892 */ /* 0x000fe2000f8ec0ff */
[----:B------:R-:W-:Y:S01]  /*78a0*/  @P1 IADD3 R12, P2, PT, R12, UR5, RZ ;  /* 0x000000050c0c1c10 */ /* 0x000fe2000ff5e0ff */
[----:B------:R-:W-:-:S03]  /*78b0*/  UMOV UR4, URZ ;  /* 0x000000ff00047c82 */ /* 0x000fc60008000000 */
[----:B------:R-:W-:Y:S02]  /*78c0*/  @P1 IADD3.X R13, PT, PT, R13, UR6, RZ, P2, !PT ;  /* 0x000000060d0d1c10 */ /* 0x000fe400097fe4ff */
[----:B------:R-:W-:Y:S02]  /*78d0*/  ISETP.NE.U32.AND P0, PT, RZ, UR8, PT ;  /* 0x00000008ff007c0c */ /* 0x000fe4000bf05070 */
[C---:B0-----:R-:W-:Y:S02]  /*78e0*/  @P1 LEA R6, P2, R12.reuse, UR10, 0x1 ;  /* 0x0000000a0c061c11 */ /* 0x041fe4000f8408ff */
[----:B------:R-:W-:Y:S02]  /*78f0*/  ISETP.NE.AND.EX P0, PT, RZ, UR4, PT, P0 ;  /* 0x00000004ff007c0c */ /* 0x000fe4000bf05300 */
[----:B------:R-:W-:Y:S02]  /*7900*/  @P1 LEA.HI.X R7, R12, UR11, R13, 0x1, P2 ;  /* 0x0000000b0c071c11 */ /* 0x000fe400090f0c0d */
[----:B--2---:R-:W-:-:S03]  /*7910*/  PRMT R0, R8, 0x7632, R0 ;  /* 0x0000763208007816 */ /* 0x004fc60000000000 */
[----:B------:R0:W-:Y:S01]  /*7920*/  @P1 STG.E.U16 desc[UR12][R6.64], R8 ;  /* 0x0000000806001986 */ /* 0x0001e2000c10150c */
[----:B------:R-:W-:-:S03]  /*7930*/  PRMT R4, R9, 0x7632, R4 ;  /* 0x0000763209047816 */ /* 0x000fc60000000004 */
[----:B------:R0:W-:Y:S04]  /*7940*/  @P1 STG.E.U16 desc[UR12][R6.64+0x2], R0 ;  /* 0x0000020006001986 */ /* 0x0001e8000c10150c */
[----:B------:R0:W-:Y:S04]  /*7950*/  @P1 STG.E.U16 desc[UR12][R6.64+0x4], R9 ;  /* 0x0000040906001986 */ /* 0x0001e8000c10150c */
[----:B------:R0:W-:Y:S01]  /*7960*/  @P1 STG.E.U16 desc[UR12][R6.64+0x6], R4 ;  /* 0x0000060406001986 */ /* 0x0001e2000c10150c */
[----:B------:R-:W-:Y:S05]  /*7970*/  @!P0 EXIT ;  /* 0x000000000000894d */ /* 0x000fea0003800000 */
[----:B------:R-:W1:Y:S01]  /*7980*/  LDCU.64 UR10, c[0x0][0x390] ;  /* 0x00007200ff0a77ac */ /* 0x000e620008000a00 */
[----:B------:R-:W-:-:S04]  /*7990*/  @UP0 UIADD3 UR5, UP1, UPT, UR5, 0x4, URZ ;  /* 0x0000000405050890 */ /* 0x000fc8000ff3e0ff */
[----:B------:R-:W-:Y:S02]  /*79a0*/  @UP0 UIADD3.X UR6, UPT, UPT, URZ, UR6, URZ, UP1, !UPT ;  /* 0x00000006ff060290 */ /* 0x000fe40008ffe4ff */
[----:B------:R-:W-:Y:S02]  /*79b0*/  IADD3 R2, P0, P1, R29, UR5, R2 ;  /* 0x000000051d027c10 */ /* 0x000fe4000f91e002 */
[----:B0-----:R-:W-:Y:S02]  /*79c0*/  MOV R0, UR5 ;  /* 0x0000000500007c02 */ /* 0x001fe40008000f00 */
[----:B------:R-:W-:Y:S02]  /*79d0*/  IADD3.X R5, PT, PT, RZ, UR6, R5, P0, P1 ;  /* 0x00000006ff057c10 */ /* 0x000fe400087e2405 */
[----:B------:R-:W-:Y:S02]  /*79e0*/  LEA R0, R0, R1, 0x1 ;  /* 0x0000000100007211 */ /* 0x000fe400078e08ff */
[----:B-1----:R-:W-:-:S04]  /*79f0*/  LEA R4, P2, R2, UR10, 0x1 ;  /* 0x0000000a02047c11 */ /* 0x002fc8000f8408ff */
[----:B------:R-:W-:-:S09]  /*7a00*/  LEA.HI.X R7, R2, UR11, R5, 0x1, P2 ;  /* 0x0000000b02077c11 */ /* 0x000fd200090f0c05 */
.L_x_30:
[----:B0-----:R0:W2:Y:S01]  /*7a10*/  LDL.U16 R5, [R0] ;  /* 0x0000000000057983 */ /* 0x0010a20000100400 */
[----:B------:R-:W-:Y:S01]  /*7a20*/  MOV R2, R4 ;  /* 0x0000000400027202 */ /* 0x000fe20000000f00 */
[----:B------:R-:W-:Y:S01]  /*7a30*/  UIADD3 UR8, UP0, UPT, UR8, -0x1, URZ ;  /* 0xffffffff08087890 */ /* 0x000fe2000ff1e0ff */
[-C--:B------:R-:W-:Y:S02]  /*7a40*/  MOV R3, R7.reuse ;  /* 0x0000000700037202 */ /* 0x080fe40000000f00 */
[----:B------:R-:W-:Y:S01]  /*7a50*/  IADD3 R4, P0, PT, R4, 0x2, RZ ;  /* 0x0000000204047810 */ /* 0x000fe20007f1e0ff */
[----:B------:R-:W-:Y:S02]  /*7a60*/  UIADD3.X UR4, UPT, UPT, UR4, -0x1, URZ, UP0, !UPT ;  /* 0xffffffff04047890 */ /* 0x000fe400087fe4ff */
[----:B------:R-:W-:Y:S01]  /*7a70*/  UISETP.NE.U32.AND UP0, UPT, UR8, URZ, UPT ;  /* 0x000000ff0800728c */ /* 0x000fe2000bf05070 */
[----:B0-----:R-:W-:Y:S02]  /*7a80*/  IADD3 R0, PT, PT, R0, 0x2, RZ ;  /* 0x0000000200007810 */ /* 0x001fe40007ffe0ff */
[----:B------:R-:W-:Y:S01]  /*7a90*/  IADD3.X R7, PT, PT, RZ, R7, RZ, P0, !PT ;  /* 0x00000007ff077210 */ /* 0x000fe200007fe4ff */
[----:B------:R-:W-:Y:S01]  /*7aa0*/  UISETP.NE.AND.EX UP0, UPT, UR4, URZ, UPT, UP0 ;  /* 0x000000ff0400728c */ /* 0x000fe2000bf05300 */
[----:B--2---:R0:W-:Y:S08]  /*7ab0*/  STG.E.U16 desc[UR12][R2.64], R5 ;  /* 0x0000000502007986 */ /* 0x0041f0000c10150c */
[----:B------:R-:W-:Y:S05]  /*7ac0*/  BRA.U UP0, `(.L_x_30) ;  /* 0xfffffffd00d07547 */ /* 0x000fea000b83ffff */
[----:B------:R-:W-:Y:S05]  /*7ad0*/  EXIT ;  /* 0x000000000000794d */ /* 0x000fea0003800000 */
.L_x_31:
[----:B------:R-:W-:-:S00]  /*7ae0*/  BRA `(.L_x_31) ;  /* 0xfffffffc00fc7947 */ /* 0x000fc0000383ffff */
[----:B------:R-:W-:-:S00]  /*7af0*/  NOP ;  /* 0x0000000000007918 */ /* 0x000fc00000000000 */
        /* <DEDUP_REMOVED lines=8> */
.L_x_59:


//--------------------- .text._Z20mySGemvKernel_Stage4PK6__halfS1_PS_mmm --------------------------
	.section	.text._Z20mySGemvKernel_Stage4PK6__halfS1_PS_mmm,"ax",@progbits
	.align	128
        .global         _Z20mySGemvKernel_Stage4PK6__halfS1_PS_mmm
        .type           _Z20mySGemvKernel_Stage4PK6__halfS1_PS_mmm,@function
        .size           _Z20mySGemvKernel_Stage4PK6__halfS1_PS_mmm,(.L_x_60 - _Z20mySGemvKernel_Stage4PK6__halfS1_PS_mmm)
        .other          _Z20mySGemvKernel_Stage4PK6__halfS1_PS_mmm,@"STO_CUDA_ENTRY STV_DEFAULT"
_Z20mySGemvKernel_Stage4PK6__halfS1_PS_mmm:
.text._Z20mySGemvKernel_Stage4PK6__halfS1_PS_mmm:
[----:B------:R-:W-:Y:S01]  /*0000*/  LDC R1, c[0x0][0x37c] ;  /* 0x0000df00ff017b82 */ /* 0x000fe20000000800 */
[----:B------:R-:W0:Y:S01]  /*0010*/  S2R R9, SR_TID.X ;  /* 0x0000000000097919 */ /* 0x000e220000002100 */
[----:B------:R-:W1:Y:S06]  /*0020*/  LDCU.64 UR12, c[0x0][0x3a8] ;  /* 0x00007500ff0c77ac */ /* 0x000e6c0008000a00 */
[----:B------:R-:W2:Y:S01]  /*0030*/  S2UR UR6, SR_CTAID.Z ;  /* 0x00000000000679c3 */ /* 0x000ea20000002700 */
[----:B------:R-:W-:Y:S01]  /*0040*/  PRMT R30, RZ, 0x7610, R30 ;  /* 0x00007610ff1e7816 */ /* 0x000fe2000000001e */
[----:B------:R-:W3:Y:S01]  /*0050*/  S2R R3, SR_CTAID.X ;  /* 0x0000000000037919 */ /* 0x000ee20000002500 */
[----:B------:R-:W-:Y:S01]  /*0060*/  PRMT R29, RZ, 0x7610, R29 ;  /* 0x00007610ff1d7816 */ /* 0x000fe2000000001d */
[----:B------:R-:W4:Y:S01]  /*0070*/  LDCU.64 UR8, c[0x0][0x358] ;  /* 0x00006b00ff0877ac */ /* 0x000f220008000a00 */
[----:B------:R-:W-:-:S02]  /*0080*/  PRMT R24, RZ, 0x7610, R24 ;  /* 0x00007610ff187816 */ /* 0x000fc40000000018 */
[----:B------:R-:W-:Y:S02]  /*0090*/  PRMT R27, RZ, 0x7610, R27 ;  /* 0x00007610ff1b7816 */ /* 0x000fe4000000001b */
[----:B------:R-:W-:Y:S01]  /*00a0*/  PRMT R23, RZ, 0x7610, R23 ;  /* 0x00007610ff177816 */ /* 0x000fe20000000017 */
[----:B-1----:R-:W-:-:S04]  /*00b0*/  UISETP.GE.U32.AND UP0, UPT, UR12, 0x80, UPT ;  /* 0x000000800c00788c */ /* 0x002fc8000bf06070 */
[----:B------:R-:W-:Y:S01]  /*00c0*/  UISETP.GE.U32.AND.EX UP0, UPT, UR13, URZ, UPT, UP0 ;  /* 0x000000ff0d00728c */ /* 0x000fe2000bf06100 */
[----:B0-----:R-:W-:Y:S02]  /*00d0*/  SHF.R.U32.HI R2, RZ, 0x3, R9 ;  /* 0x00000003ff027819 */ /* 0x001fe40000011609 */
[----:B------:R-:W-:Y:S02]  /*00e0*/  LOP3.LUT R0, R9, 0x18, RZ, 0xc0, !PT ;  /* 0x0000001809007812 */ /* 0x000fe400078ec0ff */
[----:B------:R-:W-:Y:S02]  /*00f0*/  LOP3.LUT R2, R2, 0x7c, RZ, 0xc0, !PT ;  /* 0x0000007c02027812 */ /* 0x000fe400078ec0ff */
[----:B------:R-:W-:Y:S02]  /*0100*/  SHF.R.U64 R5, R0, 0x3, RZ ;  /* 0x0000000300057819 */ /* 0x000fe400000012ff */
[----:B---3--:R-:W-:Y:S02]  /*0110*/  LEA R2, P0, R3, R2, 0x4 ;  /* 0x0000000203027211 */ /* 0x008fe400078020ff */
[----:B------:R-:W-:-:S02]  /*0120*/  PRMT R3, RZ, 0x7610, R3 ;  /* 0x00007610ff037816 */ /* 0x000fc40000000003 */
[----:B------:R-:W-:Y:S02]  /*0130*/  LOP3.LUT R34, R2, R5, RZ, 0xfc, !PT ;  /* 0x0000000502227212 */ /* 0x000fe400078efcff */
[----:B------:R-:W-:Y:S02]  /*0140*/  PRMT R2, RZ, 0x7610, R2 ;  /* 0x00007610ff027816 */ /* 0x000fe40000000002 */
[----:B------:R-:W-:Y:S02]  /*0150*/  PRMT R0, RZ, 0x7610, R0 ;  /* 0x00007610ff007816 */ /* 0x000fe40000000000 */
[----:B------:R-:W-:Y:S01]  /*0160*/  IADD3.X R33, PT, PT, RZ, RZ, RZ, P0, !PT ;  /* 0x000000ffff217210 */ /* 0x000fe200007fe4ff */
[----:B--2-4-:R-:W-:Y:S06]  /*0170*/  BRA.U !UP0, `(.L_x_32) ;  /* 0x0000000d08547547 */ /* 0x014fec000b800000 */
[----:B------:R-:W-:Y:S02]  /*0180*/  UIMAD.WIDE.U32 UR4, UR6, UR12, URZ ;  /* 0x0000000c060472a5 */ /* 0x000fe4000f8e00ff */
[----:B------:R-:W-:Y:S01]  /*0190*/  IMAD R7, R33, UR12, RZ ;  /* 0x0000000c21077c24 */ /* 0x000fe2000f8e02ff */
[----:B------:R-:W0:Y:S01]  /*01a0*/  LDCU.128 UR16, c[0x0][0x380] ;  /* 0x00007000ff1077ac */ /* 0x000e220008000c00 */
[C---:B------:R-:W-:Y:S01]  /*01b0*/  IMAD.WIDE.U32 R4, R34.reuse, UR12, RZ ;  /* 0x0000000c22047c25 */ /* 0x040fe2000f8e00ff */
[----:B------:R-:W-:Y:S01]  /*01c0*/  LOP3.LUT R9, R9, 0x7, RZ, 0xc0, !PT ;  /* 0x0000000709097812 */ /* 0x000fe200078ec0ff */
[----:B------:R-:W-:Y:S02]  /*01d0*/  UIMAD UR5, UR6, UR13, UR5 ;  /* 0x0000000d060572a4 */ /* 0x000fe4000f8e0205 */
[----:B------:R-:W-:Y:S01]  /*01e0*/  IMAD R7, R34, UR13, R7 ;  /* 0x0000000d22077c24 */ /* 0x000fe2000f8e0207 */
[----:B------:R-:W-:Y:S01]  /*01f0*/  USHF.L.U32 UR7, UR4, 0x1, URZ ;  /* 0x0000000104077899 */ /* 0x000fe200080006ff */
[----:B------:R-:W-:Y:S01]  /*0200*/  SHF.L.U32 R6, R4, 0x1, RZ ;  /* 0x0000000104067819 */ /* 0x000fe200000006ff */
[----:B------:R-:W-:Y:S01]  /*0210*/  USHF.L.U64.HI UR4, UR4, 0x1, UR5 ;  /* 0x0000000104047899 */ /* 0x000fe20008010205 */
[----:B------:R-:W-:Y:S01]  /*0220*/  PRMT R30, RZ, 0x7610, R30 ;  /* 0x00007610ff1e7816 */ /* 0x000fe2000000001e */
[----:B------:R-:W-:Y:S01]  /*0230*/  USHF.R.U32.HI UR10, URZ, 0x7, UR13 ;  /* 0x00000007ff0a7899 */ /* 0x000fe2000801160d */
[----:B------:R-:W-:-:S04]  /*0240*/  IADD3 R5, PT, PT, R5, R7, RZ ;  /* 0x0000000705057210 */ /* 0x000fc80007ffe0ff */
[----:B------:R-:W-:Y:S02]  /*0250*/  SHF.L.U64.HI R7, R4, 0x1, R5 ;  /* 0x0000000104077819 */ /* 0x000fe40000010205 */
[----:B------:R-:W-:Y:S01]  /*0260*/  MOV R4, UR7 ;  /* 0x0000000700047c02 */ /* 0x000fe20008000f00 */
[----:B------:R-:W-:Y:S01]  /*0270*/  USHF.R.U64 UR7, UR12, 0x7, UR13 ;  /* 0x000000070c077899 */ /* 0x000fe2000800120d */
[----:B------:R-:W-:Y:S01]  /*0280*/  MOV R5, UR4 ;  /* 0x0000000400057c02 */ /* 0x000fe20008000f00 */
[----:B------:R-:W-:-:S04]  /*0290*/  IMAD.WIDE.U32 R6, R9, 0x10, R6 ;  /* 0x0000001009067825 */ /* 0x000fc800078e0006 */
[----:B------:R-:W-:Y:S01]  /*02a0*/  IMAD.WIDE.U32 R4, R9, 0x10, R4 ;  /* 0x0000001009047825 */ /* 0x000fe200078e0004 */
[----:B0-----:R-:W-:Y:S02]  /*02b0*/  IADD3 R38, P1, PT, R6, UR16, RZ ;  /* 0x0000001006267c10 */ /* 0x001fe4000ff3e0ff */
[----:B------:R-:W-:Y:S02]  /*02c0*/  IADD3 R36, P0, PT, R4, UR18, RZ ;  /* 0x0000001204247c10 */ /* 0x000fe4000ff1e0ff */
[----:B------:R-:W-:Y:S02]  /*02d0*/  IADD3.X R39, PT, PT, R7, UR17, RZ, P1, !PT ;  /* 0x0000001107277c10 */ /* 0x000fe40008ffe4ff */
[----:B------:R-:W-:-:S09]  /*02e0*/  IADD3.X R35, PT, PT, R5, UR19, RZ, P0, !PT ;  /* 0x0000001305237c10 */ /* 0x000fd200087fe4ff */
.L_x_33:
[----:B------:R-:W-:Y:S01]  /*02f0*/  USHF.L.U32 UR4, UR12, 0x1, URZ ;  /* 0x000000010c047899 */ /* 0x000fe200080006ff */
[----:B------:R-:W-:Y:S01]  /*0300*/  MOV R37, R35 ;  /* 0x0000002300257202 */ /* 0x000fe20000000f00 */
[----:B------:R-:W-:Y:S01]  /*0310*/  USHF.L.U64.HI UR5, UR12, 0x1, UR13 ;  /* 0x000000010c057899 */ /* 0x000fe2000801020d */
[----:B------:R-:W2:Y:S03]  /*0320*/  LDG.E.LU.128 R8, desc[UR8][R38.64] ;  /* 0x0000000826087981 */ /* 0x000ea6000c3e1d00 */
[----:B------:R-:W-:Y:S01]  /*0330*/  IADD3 R16, P0, PT, R36, UR4, RZ ;  /* 0x0000000424107c10 */ /* 0x000fe2000ff1e0ff */
[----:B------:R-:W2:Y:S03]  /*0340*/  LDG.E.128 R4, desc[UR8][R36.64] ;  /* 0x0000000824047981 */ /* 0x000ea6000c1e1d00 */
[----:B------:R-:W-:-:S05]  /*0350*/  IADD3.X R17, PT, PT, R35, UR5, RZ, P0, !PT ;  /* 0x0000000523117c10 */ /* 0x000fca00087fe4ff */
[----:B------:R-:W3:Y:S01]  /*0360*/  LDG.E.128 R12, desc[UR8][R16.64] ;  /* 0x00000008100c7981 */ /* 0x000ee2000c1e1d00 */
[----:B------:R-:W-:Y:S01]  /*0370*/  IADD3 R22, P0, PT, R16, UR4, RZ ;  /* 0x0000000410167c10 */ /* 0x000fe2000ff1e0ff */
[----:B--2---:R-:W-:-:S04]  /*0380*/  HFMA2 R3, R8.H0_H0, R4.H0_H0, R3.H0_H0 ;  /* 0x2000000408037231 */ /* 0x004fc80000040803 */
[C---:B------:R-:W-:Y:S02]  /*0390*/  HFMA2 R3, R8.reuse.H1_H1, R4.H1_H1, R3.H0_H0 ;  /* 0x3000000408037231 */ /* 0x040fe40000040c03 */
[CC--:B---3--:R-:W-:Y:S01]  /*03a0*/  HFMA2 R4, R8.reuse.H0_H0, R12.reuse.H0_H0, R23.H0_H0 ;  /* 0x2000000c08047231 */ /* 0x0c8fe20000040817 */
[----:B------:R-:W-:Y:S01]  /*03b0*/  IADD3.X R23, PT, PT, R17, UR5, RZ, P0, !PT ;  /* 0x0000000511177c10 */ /* 0x000fe200087fe4ff */
[CC--:B------:R-:W-:Y:S02]  /*03c0*/  HFMA2 R3, R9.reuse.H0_H0, R5.reuse.H0_H0, R3.H0_H0 ;  /* 0x2000000509037231 */ /* 0x0c0fe40000040803 */
[----:B------:R-:W-:Y:S02]  /*03d0*/  HFMA2 R12, R8.H1_H1, R12.H1_H1, R4.H0_H0 ;  /* 0x3000000c080c7231 */ /* 0x000fe40000040c04 */
[----:B------:R-:W2:Y:S01]  /*03e0*/  LDG.E.128 R16, desc[UR8][R22.64] ;  /* 0x0000000816107981 */ /* 0x000ea2000c1e1d00 */
        /* <DEDUP_REMOVED lines=8> */
[----:B------:R-:W-:-:S04]  /*0470*/  HFMA2 R12, R9.H0_H0, R13.H0_H0, R12.H0_H0 ;  /* 0x2000000d090c7231 */ /* 0x000fc8000004080c */
[----:B------:R-:W-:Y:S01]  /*0480*/  HFMA2 R12, R9.H1_H1, R13.H1_H1, R12.H0_H0 ;  /* 0x3000000d090c7231 */ /* 0x000fe20000040c0c */
[----:B------:R-:W-:-:S03]  /*0490*/  IADD3 R40, P0, PT, R20, UR4, RZ ;  /* 0x0000000414287c10 */ /* 0x000fc6000ff1e0ff */
[----:B------:R-:W-:Y:S01]  /*04a0*/  HFMA2 R12, R10.H0_H0, R14.H0_H0, R12.H0_H0 ;  /* 0x2000000e0a0c7231 */ /* 0x000fe2000004080c */
[----:B------:R-:W-:-:S03]  /*04b0*/  IADD3.X R41, PT, PT, R21, UR5, RZ, P0, !PT ;  /* 0x0000000515297c10 */ /* 0x000fc600087fe4ff */
[----:B------:R-:W-:-:S04]  /*04c0*/  HFMA2 R12, R10.H1_H1, R14.H1_H1, R12.H0_H0 ;  /* 0x3000000e0a0c7231 */ /* 0x000fc80000040c0c */
[----:B------:R-:W-:Y:S02]  /*04d0*/  HFMA2 R13, R11.H0_H0, R15.H0_H0, R12.H0_H0 ;  /* 0x2000000f0b0d7231 */ /* 0x000fe4000004080c */
[----:B--2---:R-:W-:-:S04]  /*04e0*/  HFMA2 R0, R8.H0_H0, R16.H0_H0, R0.H0_H0 ;  /* 0x2000001008007231 */ /* 0x004fc80000040800 */
[----:B------:R-:W-:-:S04]  /*04f0*/  HFMA2 R0, R8.H1_H1, R16.H1_H1, R0.H0_H0 ;  /* 0x3000001008007231 */ /* 0x000fc80000040c00 */
[----:B------:R-:W-:-:S04]  /*0500*/  HFMA2 R0, R9.H0_H0, R17.H0_H0, R0.H0_H0 ;  /* 0x2000001109007231 */ /* 0x000fc80000040800 */
[----:B------:R-:W-:Y:S01]  /*0510*/  HFMA2 R0, R9.H1_H1, R17.H1_H1, R0.H0_H0 ;  /* 0x3000001109007231 */ /* 0x000fe20000040c00 */
[----:B------:R-:W-:-:S03]  /*0520*/  IADD3 R16, P0, PT, R40, UR4, RZ ;  /* 0x0000000428107c10 */ /* 0x000fc6000ff1e0ff */
[----:B------:R-:W-:Y:S01]  /*0530*/  HFMA2 R0, R10.H0_H0, R18.H0_H0, R0.H0_H0 ;  /* 0x200000120a007231 */ /* 0x000fe20000040800 */
[----:B------:R-:W-:Y:S01]  /*0540*/  IADD3.X R17, PT, PT, R41, UR5, RZ, P0, !PT ;  /* 0x0000000529117c10 */ /* 0x000fe200087fe4ff */
[----:B---3--:R-:W-:Y:S02]  /*0550*/  HFMA2 R12, R8.H0_H0, R4.H0_H0, R2.H0_H0 ;  /* 0x20000004080c7231 */ /* 0x008fe40000040802 */
[----:B------:R-:W-:Y:S02]  /*0560*/  HFMA2 R0, R10.H1_H1, R18.H1_H1, R0.H0_H0 ;  /* 0x300000120a007231 */ /* 0x000fe40000040c00 */
[----:B------:R0:W2:Y:S01]  /*0570*/  LDG.E.128 R20, desc[UR8][R16.64] ;  /* 0x0000000810147981 */ /* 0x0000a2000c1e1d00 */
[C---:B------:R-:W-:Y:S02]  /*0580*/  HFMA2 R2, R11.reuse.H1_H1, R15.H1_H1, R13.H0_H0 ;  /* 0x3000000f0b027231 */ /* 0x040fe40000040c0d */
[----:B------:R-:W-:Y:S02]  /*0590*/  HFMA2 R28, R11.H0_H0, R19.H0_H0, R0.H0_H0 ;  /* 0x200000130b1c7231 */ /* 0x000fe40000040800 */
[----:B------:R-:W-:-:S02]  /*05a0*/  HFMA2 R0, R8.H1_H1, R4.H1_H1, R12.H0_H0 ;  /* 0x3000000408007231 */ /* 0x000fc40000040c0c */
[----:B------:R-:W3:Y:S01]  /*05b0*/  LDG.E.128 R12, desc[UR8][R40.64] ;  /* 0x00000008280c7981 */ /* 0x000ee2000c1e1d00 */
[----:B------:R-:W-:Y:S01]  /*05c0*/  IADD3 R18, P0, PT, R16, UR4, RZ ;  /* 0x0000000410127c10 */ /* 0x000fe2000ff1e0ff */
[----:B------:R-:W-:Y:S02]  /*05d0*/  HFMA2 R0, R9.H0_H0, R5.H0_H0, R0.H0_H0 ;  /* 0x2000000509007231 */ /* 0x000fe40000040800 */
[----:B------:R-:W-:Y:S01]  /*05e0*/  HFMA2 R28, R11.H1_H1, R19.H1_H1, R28.H0_H0 ;  /* 0x300000130b1c7231 */ /* 0x000fe20000040c1c */
[----:B------:R-:W-:Y:S01]  /*05f0*/  IADD3.X R19, PT, PT, R17, UR5, RZ, P0, !PT ;  /* 0x0000000511137c10 */ /* 0x000fe200087fe4ff */
[----:B------:R-:W-:-:S04]  /*0600*/  HFMA2 R5, R9.H1_H1, R5.H1_H1, R0.H0_H0 ;  /* 0x3000000509057231 */ /* 0x000fc80000040c00 */
[----:B------:R-:W-:-:S04]  /*0610*/  HFMA2 R5, R10.H0_H0, R6.H0_H0, R5.H0_H0 ;  /* 0x200000060a057231 */ /* 0x000fc80000040805 */
[----:B------:R-:W-:Y:S01]  /*0620*/  HFMA2 R5, R10.H1_H1, R6.H1_H1, R5.H0_H0 ;  /* 0x300000060a057231 */ /* 0x000fe20000040c05 */
[----:B0-----:R-:W-:-:S03]  /*0630*/  IADD3 R16, P0, PT, R18, UR4, RZ ;  /* 0x0000000412107c10 */ /* 0x001fc6000ff1e0ff */
[----:B------:R-:W-:Y:S01]  /*0640*/  HFMA2 R0, R11.H0_H0, R7.H0_H0, R5.H0_H0 ;  /* 0x200000070b007231 */ /* 0x000fe20000040805 */
[----:B------:R-:W-:-:S03]  /*0650*/  IADD3.X R17, PT, PT, R19, UR5, RZ, P0, !PT ;  /* 0x0000000513117c10 */ /* 0x000fc600087fe4ff */
[----:B------:R-:W-:Y:S02]  /*0660*/  HFMA2 R0, R11.H1_H1, R7.H1_H1, R0.H0_H0 ;  /* 0x300000070b007231 */ /* 0x000fe40000040c00 */
[C---:B--2---:R-:W-:Y:S02]  /*0670*/  HFMA2 R24, R8.reuse.H0_H0, R20.H0_H0, R24.H0_H0 ;  /* 0x2000001408187231 */ /* 0x044fe40000040818 */
[C---:B---3--:R-:W-:Y:S02]  /*0680*/  HFMA2 R4, R8.reuse.H0_H0, R12.H0_H0, R27.H0_H0 ;  /* 0x2000000c08047231 */ /* 0x048fe4000004081b */
[C---:B------:R-:W-:Y:S02]  /*0690*/  HFMA2 R20, R8.reuse.H1_H1, R20.H1_H1, R24.H0_H0 ;  /* 0x3000001408147231 */ /* 0x040fe40000040c18 */
[----:B------:R-:W-:Y:S01]  /*06a0*/  HFMA2 R4, R8.H1_H1, R12.H1_H1, R4.H0_H0 ;  /* 0x3000000c08047231 */ /* 0x000fe20000040c04 */
[----:B------:R-:W2:Y:S03]  /*06b0*/  LDG.E.128 R24, desc[UR8][R18.64] ;  /* 0x0000000812187981 */ /* 0x000ea6000c1e1d00 */
[----:B------:R-:W-:-:S02]  /*06c0*/  HFMA2 R4, R9.H0_H0, R13.H0_H0, R4.H0_H0 ;  /* 0x2000000d09047231 */ /* 0x000fc40000040804 */
[C---:B------:R-:W-:Y:S02]  /*06d0*/  HFMA2 R5, R9.reuse.H0_H0, R21.H0_H0, R20.H0_H0 ;  /* 0x2000001509057231 */ /* 0x040fe40000040814 */
[C---:B------:R-:W-:Y:S02]  /*06e0*/  HFMA2 R4, R9.reuse.H1_H1, R13.H1_H1, R4.H0_H0 ;  /* 0x3000000d09047231 */ /* 0x040fe40000040c04 */
[----:B------:R-:W-:Y:S02]  /*06f0*/  HFMA2 R5, R9.H1_H1, R21.H1_H1, R5.H0_H0 ;  /* 0x3000001509057231 */ /* 0x000fe40000040c05 */
[C---:B------:R-:W-:Y:S02]  /*0700*/  HFMA2 R7, R10.reuse.H0_H0, R14.H0_H0, R4.H0_H0 ;  /* 0x2000000e0a077231 */ /* 0x040fe40000040804 */
[C---:B------:R-:W-:Y:S02]  /*0710*/  HFMA2 R12, R10.reuse.H0_H0, R22.H0_H0, R5.H0_H0 ;  /* 0x200000160a0c7231 */ /* 0x040fe40000040805 */
[----:B------:R-:W-:-:S02]  /*0720*/  HFMA2 R14, R10.H1_H1, R14.H1_H1, R7.H0_H0 ;  /* 0x3000000e0a0e7231 */ /* 0x000fc40000040c07 */
[----:B------:R-:W3:Y:S01]  /*0730*/  LDG.E.128 R4, desc[UR8][R16.64] ;  /* 0x0000000810047981 */ /* 0x000ee2000c1e1d00 */
[----:B------:R-:W-:Y:S02]  /*0740*/  HFMA2 R22, R10.H1_H1, R22.H1_H1, R12.H0_H0 ;  /* 0x300000160a167231 */ /* 0x000fe40000040c0c */
[C---:B------:R-:W-:Y:S02]  /*0750*/  HFMA2 R14, R11.reuse.H0_H0, R15.H0_H0, R14.H0_H0 ;  /* 0x2000000f0b0e7231 */ /* 0x040fe4000004080e */
[C---:B------:R-:W-:Y:S02]  /*0760*/  HFMA2 R22, R11.reuse.H0_H0, R23.H0_H0, R22.H0_H0 ;  /* 0x200000170b167231 */ /* 0x040fe40000040816 */
[----:B------:R-:W-:Y:S02]  /*0770*/  HFMA2 R32, R11.H1_H1, R15.H1_H1, R14.H0_H0 ;  /* 0x3000000f0b207231 */ /* 0x000fe40000040c0e */
[----:B--2---:R-:W-:-:S04]  /*0780*/  HFMA2 R12, R8.H0_H0, R24.H0_H0, R29.H0_H0 ;  /* 0x20000018080c7231 */ /* 0x004fc8000004081d */
[----:B------:R-:W-:-:S04]  /*0790*/  HFMA2 R12, R8.H1_H1, R24.H1_H1, R12.H0_H0 ;  /* 0x30000018080c7231 */ /* 0x000fc80000040c0c */
[----:B------:R-:W-:-:S04]  /*07a0*/  HFMA2 R12, R9.H0_H0, R25.H0_H0, R12.H0_H0 ;  /* 0x20000019090c7231 */ /* 0x000fc8000004080c */
[----:B------:R-:W-:-:S04]  /*07b0*/  HFMA2 R13, R9.H1_H1, R25.H1_H1, R12.H0_H0 ;  /* 0x30000019090d7231 */ /* 0x000fc80000040c0c */
[----:B------:R-:W-:Y:S02]  /*07c0*/  HFMA2 R13, R10.H0_H0, R26.H0_H0, R13.H0_H0 ;  /* 0x2000001a0a0d7231 */ /* 0x000fe4000004080d */
[----:B---3--:R-:W-:Y:S02]  /*07d0*/  HFMA2 R30, R8.H0_H0, R4.H0_H0, R30.H0_H0 ;  /* 0x20000004081e7231 */ /* 0x008fe4000004081e */
[----:B------:R-:W-:Y:S01]  /*07e0*/  HFMA2 R26, R10.H1_H1, R26.H1_H1, R13.H0_H0 ;  /* 0x3000001a0a1a7231 */ /* 0x000fe20000040c0d */
[----:B------:R-:W-:Y:S01]  /*07f0*/  IADD3 R13, P0, PT, RZ, -UR12, RZ ;  /* 0x8000000cff0d7c10 */ /* 0x000fe2000ff1e0ff */
[----:B------:R-:W-:-:S03]  /*0800*/  HFMA2 R30, R8.H1_H1, R4.H1_H1, R30.H0_H0 ;  /* 0x30000004081e7231 */ /* 0x000fc60000040c1e */
[----:B------:R-:W-:Y:S01]  /*0810*/  IADD3.X R4, PT, PT, RZ, ~UR13, RZ, P0, !PT ;  /* 0x8000000dff047c10 */ /* 0x000fe200087fe4ff */
[----:B------:R-:W-:-:S04]  /*0820*/  HFMA2 R30, R9.H0_H0, R5.H0_H0, R30.H0_H0 ;  /* 0x20000005091e7231 */ /* 0x000fc8000004081e */
[----:B------:R-:W-:Y:S02]  /*0830*/  HFMA2 R5, R9.H1_H1, R5.H1_H1, R30.H0_H0 ;  /* 0x3000000509057231 */ /* 0x000fe40000040c1e */
[----:B------:R-:W-:-:S04]  /*0840*/  IMAD.WIDE.U32 R8, R13, 0xc, R16 ;  /* 0x0000000c0d087825 */ /* 0x000fc800078e0010 */
[----:B------:R-:W-:Y:S01]  /*0850*/  HFMA2 R29, R11.H1_H1, R23.H1_H1, R22.H0_H0 ;  /* 0x300000170b1d7231 */ /* 0x000fe20000040c16 */
[----:B------:R-:W2:Y:S01]  /*0860*/  LDG.E.LU.128 R12, desc[UR8][R38.64+0x80] ;  /* 0x00008008260c7981 */ /* 0x000ea2000c3e1d00 */
[----:B------:R-:W-:Y:S01]  /*0870*/  IMAD R4, R4, 0xc, RZ ;  /* 0x0000000c04047824 */ /* 0x000fe200078e02ff */
[----:B------:R-:W-:Y:S02]  /*0880*/  MOV R40, R8 ;  /* 0x0000000800287202 */ /* 0x000fe40000000f00 */
[----:B------:R-:W2:Y:S02]  /*0890*/  LDG.E.128 R16, desc[UR8][R36.64+0x80] ;  /* 0x0000800824107981 */ /* 0x000ea4000c1e1d00 */
[----:B------:R-:W-:-:S05]  /*08a0*/  IADD3 R41, PT, PT, R9, R4, RZ ;  /* 0x0000000409297210 */ /* 0x000fca0007ffe0ff */
[----:B------:R-:W3:Y:S01]  /*08b0*/  LDG.E.128 R20, desc[UR8][R40.64+0x80] ;  /* 0x0000800828147981 */ /* 0x000ee2000c1e1d00 */
[----:B------:R-:W-:Y:S01]  /*08c0*/  HFMA2 R5, R10.H0_H0, R6.H0_H0, R5.H0_H0 ;  /* 0x200000060a057231 */ /* 0x000fe20000040805 */
[----:B------:R-:W-:-:S03]  /*08d0*/  IADD3 R24, P0, PT, R8, UR4, RZ ;  /* 0x0000000408187c10 */ /* 0x000fc6000ff1e0ff */
[----:B------:R-:W-:Y:S02]  /*08e0*/  HFMA2 R6, R10.H1_H1, R6.H1_H1, R5.H0_H0 ;  /* 0x300000060a067231 */ /* 0x000fe40000040c05 */
[C---:B------:R-:W-:Y:S02]  /*08f0*/  HFMA2 R30, R11.reuse.H0_H0, R27.H0_H0, R26.H0_H0 ;  /* 0x2000001b0b1e7231 */ /* 0x040fe4000004081a */
[C---:B------:R-:W-:Y:S01]  /*0900*/  HFMA2 R6, R11.reuse.H0_H0, R7.H0_H0, R6.H0_H0 ;  /* 0x200000070b067231 */ /* 0x040fe20000040806 */
[----:B------:R-:W-:Y:S01]  /*0910*/  IADD3.X R25, PT, PT, R41, UR5, RZ, P0, !PT ;  /* 0x0000000529197c10 */ /* 0x000fe200087fe4ff */
[C---:B------:R-:W-:Y:S02]  /*0920*/  HFMA2 R30, R11.reuse.H1_H1, R27.H1_H1, R30.H0_H0 ;  /* 0x3000001b0b1e7231 */ /* 0x040fe40000040c1e */
[----:B------:R-:W-:Y:S02]  /*0930*/  HFMA2 R31, R11.H1_H1, R7.H1_H1, R6.H0_H0 ;  /* 0x300000070b1f7231 */ /* 0x000fe40000040c06 */
[----:B------:R-:W4:Y:S01]  /*0940*/  LDG.E.128 R4, desc[UR8][R24.64+0x80] ;  /* 0x0000800818047981 */ /* 0x000f22000c1e1d00 */
[----:B--2---:R-:W-:-:S04]  /*0950*/  HFMA2 R8, R12.H0_H0, R16.H0_H0, R3.H0_H0 ;  /* 0x200000100c087231 */ /* 0x004fc80000040803 */
[C---:B------:R-:W-:Y:S02]  /*0960*/  HFMA2 R3, R12.reuse.H1_H1, R16.H1_H1, R8.H0_H0 ;  /* 0x300000100c037231 */ /* 0x040fe40000040c08 */
[----:B---3--:R-:W-:-:S04]  /*0970*/  HFMA2 R10, R12.H0_H0, R20.H0_H0, R2.H0_H0 ;  /* 0x200000140c0a7231 */ /* 0x008fc80000040802 */
[----:B------:R-:W-:Y:S02]  /*0980*/  HFMA2 R10, R12.H1_H1, R20.H1_H1, R10.H0_H0 ;  /* 0x300000140c0a7231 */ /* 0x000fe40000040c0a */
[C---:B------:R-:W-:Y:S02]  /*0990*/  HFMA2 R3, R13.reuse.H0_H0, R17.H0_H0, R3.H0_H0 ;  /* 0x200000110d037231 */ /* 0x040fe40000040803 */
[C---:B------:R-:W-:Y:S01]  /*09a0*/  HFMA2 R10, R13.reuse.H0_H0, R21.H0_H0, R10.H0_H0 ;  /* 0x200000150d0a7231 */ /* 0x040fe2000004080a */
[----:B------:R-:W-:Y:S01]  /*09b0*/  IADD3 R20, P0, PT, R24, UR4, RZ ;  /* 0x0000000418147c10 */ /* 0x000fe2000ff1e0ff */
[C---:B------:R-:W-:Y:S02]  /*09c0*/  HFMA2 R9, R13.reuse.H1_H1, R17.H1_H1, R3.H0_H0 ;  /* 0x300000110d097231 */ /* 0x040fe40000040c03 */
[----:B------:R-:W-:Y:S01]  /*09d0*/  HFMA2 R11, R13.H1_H1, R21.H1_H1, R10.H0_H0 ;  /* 0x300000150d0b7231 */ /* 0x000fe20000040c0a */
[----:B------:R-:W-:Y:S01]  /*09e0*/  IADD3.X R21, PT, PT, R25, UR5, RZ, P0, !PT ;  /* 0x0000000519157c10 */ /* 0x000fe200087fe4ff */
[----:B------:R-:W-:-:S02]  /*09f0*/  HFMA2 R9, R14.H0_H0, R18.H0_H0, R9.H0_H0 ;  /* 0x200000120e097231 */ /* 0x000fc40000040809 */
[C---:B------:R-:W-:Y:S02]  /*0a00*/  HFMA2 R11, R14.reuse.H0_H0, R22.H0_H0, R11.H0_H0 ;  /* 0x200000160e0b7231 */ /* 0x040fe4000004080b */
[C---:B------:R-:W-:Y:S02]  /*0a10*/  HFMA2 R3, R14.reuse.H1_H1, R18.H1_H1, R9.H0_H0 ;  /* 0x300000120e037231 */ /* 0x040fe40000040c09 */
[----:B------:R-:W-:Y:S02]  /*0a20*/  HFMA2 R2, R14.H1_H1, R22.H1_H1, R11.H0_H0 ;  /* 0x300000160e027231 */ /* 0x000fe40000040c0b */
[----:B------:R-:W2:Y:S01]  /*0a30*/  LDG.E.128 R8, desc[UR8][R20.64+0x80] ;  /* 0x0000800814087981 */ /* 0x000ea2000c1e1d00 */
[----:B------:R-:W-:-:S04]  /*0a40*/  IADD3 R16, P0, PT, R20, UR4, RZ ;  /* 0x0000000414107c10 */ /* 0x000fc8000ff1e0ff */
[----:B------:R-:W-:-:S05]  /*0a50*/  IADD3.X R17, PT, PT, R21, UR5, RZ, P0, !PT ;  /* 0x0000000515117c10 */ /* 0x000fca00087fe4ff */
[----:B------:R-:W3:Y:S01]  /*0a60*/  LDG.E.128 R24, desc[UR8][R16.64+0x80] ;  /* 0x0000800810187981 */ /* 0x000ee2000c1e1d00 */
[----:B----4-:R-:W-:-:S04]  /*0a70*/  HFMA2 R28, R12.H0_H0, R4.H0_H0, R28.H0_H0 ;  /* 0x200000040c1c7231 */ /* 0x010fc8000004081c */
[----:B------:R-:W-:-:S04]  /*0a80*/  HFMA2 R4, R12.H1_H1, R4.H1_H1, R28.H0_H0 ;  /* 0x300000040c047231 */ /* 0x000fc80000040c1c */
[----:B------:R-:W-:-:S04]  /*0a90*/  HFMA2 R4, R13.H0_H0, R5.H0_H0, R4.H0_H0 ;  /* 0x200000050d047231 */ /* 0x000fc80000040804 */
[----:B------:R-:W-:Y:S01]  /*0aa0*/  HFMA2 R4, R13.H1_H1, R5.H1_H1, R4.H0_H0 ;  /* 0x300000050d047231 */ /* 0x000fe20000040c04 */
[----:B------:R-:W-:-:S03]  /*0ab0*/  IADD3 R40, P0, PT, R16, UR4, RZ ;  /* 0x0000000410287c10 */ /* 0x000fc6000ff1e0ff */
[----:B------:R-:W-:Y:S01]  /*0ac0*/  HFMA2 R4, R14.H0_H0, R6.H0_H0, R4.H0_H0 ;  /* 0x200000060e047231 */ /* 0x000fe20000040804 */
[----:B------:R-:W-:-:S03]  /*0ad0*/  IADD3.X R41, PT, PT, R17, UR5, RZ, P0, !PT ;  /* 0x0000000511297c10 */ /* 0x000fc600087fe4ff */
[----:B------:R-:W-:Y:S02]  /*0ae0*/  HFMA2 R4, R14.H1_H1, R6.H1_H1, R4.H0_H0 ;  /* 0x300000060e047231 */ /* 0x000fe40000040c04 */
[C---:B------:R-:W-:Y:S02]  /*0af0*/  HFMA2 R2, R15.reuse.H0_H0, R23.H0_H0, R2.H0_H0 ;  /* 0x200000170f027231 */ /* 0x040fe40000040802 */
[C---:B------:R-:W-:Y:S02]  /*0b00*/  HFMA2 R4, R15.reuse.H0_H0, R7.H0_H0, R4.H0_H0 ;  /* 0x200000070f047231 */ /* 0x040fe40000040804 */
[C---:B------:R-:W-:Y:S02]  /*0b10*/  HFMA2 R23, R15.reuse.H1_H1, R23.H1_H1, R2.H0_H0 ;  /* 0x300000170f177231 */ /* 0x040fe40000040c02 */
[----:B------:R-:W-:-:S04]  /*0b20*/  HFMA2 R3, R15.H0_H0, R19.H0_H0, R3.H0_H0 ;  /* 0x200000130f037231 */ /* 0x000fc80000040803 */
[----:B------:R-:W-:Y:S02]  /*0b30*/  HFMA2 R3, R15.H1_H1, R19.H1_H1, R3.H0_H0 ;  /* 0x300000130f037231 */ /* 0x000fe40000040c03 */
[----:B--2---:R-:W-:-:S04]  /*0b40*/  HFMA2 R0, R12.H0_H0, R8.H0_H0, R0.H0_H0 ;  /* 0x200000080c007231 */ /* 0x004fc80000040800 */
[----:B------:R-:W-:-:S04]  /*0b50*/  HFMA2 R0, R12.H1_H1, R8.H1_H1, R0.H0_H0 ;  /* 0x300000080c007231 */ /* 0x000fc80000040c00 */
[----:B------:R-:W-:-:S04]  /*0b60*/  HFMA2 R0, R13.H0_H0, R9.H0_H0, R0.H0_H0 ;  /* 0x200000090d007231 */ /* 0x000fc80000040800 */
[----:B------:R-:W-:-:S04]  /*0b70*/  HFMA2 R5, R13.H1_H1, R9.H1_H1, R0.H0_H0 ;  /* 0x300000090d057231 */ /* 0x000fc80000040c00 */
[----:B------:R-:W-:Y:S01]  /*0b80*/  HFMA2 R5, R14.H0_H0, R10.H0_H0, R5.H0_H0 ;  /* 0x2000000a0e057231 */ /* 0x000fe20000040805 */
[----:B------:R-:W-:-:S03]  /*0b90*/  IADD3 R8, P0, PT, R40, UR4, RZ ;  /* 0x0000000428087c10 */ /* 0x000fc6000ff1e0ff */
[----:B------:R-:W-:Y:S01]  /*0ba0*/  HFMA2 R5, R14.H1_H1, R10.H1_H1, R5.H0_H0 ;  /* 0x3000000a0e057231 */ /* 0x000fe20000040c05 */
[----:B------:R-:W-:Y:S01]  /*0bb0*/  IADD3.X R9, PT, PT, R41, UR5, RZ, P0, !PT ;  /* 0x0000000529097c10 */ /* 0x000fe200087fe4ff */
[CC--:B---3--:R-:W-:Y:S02]  /*0bc0*/  HFMA2 R6, R12.reuse.H0_H0, R24.reuse.H0_H0, R32.H0_H0 ;  /* 0x200000180c067231 */ /* 0x0c8fe40000040820 */
[C---:B------:R-:W-:Y:S01]  /*0bd0*/  HFMA2 R5, R15.reuse.H0_H0, R11.H0_H0, R5.H0_H0 ;  /* 0x2000000b0f057231 */ /* 0x040fe20000040805 */
[----:B------:R-:W-:Y:S01]  /*0be0*/  IADD3 R16, P0, PT, R8, UR4, RZ ;  /* 0x0000000408107c10 */ /* 0x000fe2000ff1e0ff */
[C---:B------:R-:W-:Y:S02]  /*0bf0*/  HFMA2 R0, R15.reuse.H1_H1, R7.H1_H1, R4.H0_H0 ;  /* 0x300000070f007231 */ /* 0x040fe40000040c04 */
[----:B------:R-:W-:Y:S01]  /*0c00*/  HFMA2 R2, R15.H1_H1, R11.H1_H1, R5.H0_H0 ;  /* 0x3000000b0f027231 */ /* 0x000fe20000040c05 */
[----:B------:R-:W-:Y:S01]  /*0c10*/  IADD3.X R17, PT, PT, R9, UR5, RZ, P0, !PT ;  /* 0x0000000509117c10 */ /* 0x000fe200087fe4ff */
[----:B------:R-:W-:Y:S01]  /*0c20*/  HFMA2 R20, R12.H1_H1, R24.H1_H1, R6.H0_H0 ;  /* 0x300000180c147231 */ /* 0x000fe20000040c06 */
[----:B------:R-:W2:Y:S04]  /*0c30*/  LDG.E.128 R8, desc[UR8][R8.64+0x80] ;  /* 0x0000800808087981 */ /* 0x000ea8000c1e1d00 */
[----:B------:R-:W3:Y:S04]  /*0c40*/  LDG.E.128 R4, desc[UR8][R40.64+0x80] ;  /* 0x0000800828047981 */ /* 0x000ee8000c1e1d00 */
[----:B------:R-:W4:Y:S01]  /*0c50*/  LDG.E.128 R16, desc[UR8][R16.64+0x80] ;  /* 0x0000800810107981 */ /* 0x000f22000c1e1d00 */
[----:B------:R-:W-:Y:S01]  /*0c60*/  HFMA2 R20, R13.H0_H0, R25.H0_H0, R20.H0_H0 ;  /* 0x200000190d147231 */ /* 0x000fe20000040814 */
[----:B------:R-:W-:-:S03]  /*0c70*/  UIADD3 UR7, UP0, UPT, UR7, -0x1, URZ ;  /* 0xffffffff07077890 */ /* 0x000fc6000ff1e0ff */
[----:B------:R-:W-:Y:S01]  /*0c80*/  HFMA2 R20, R13.H1_H1, R25.H1_H1, R20.H0_H0 ;  /* 0x300000190d147231 */ /* 0x000fe20000040c14 */
[----:B------:R-:W-:Y:S02]  /*0c90*/  UIADD3.X UR10, UPT, UPT, UR10, -0x1, URZ, UP0, !UPT ;  /* 0xffffffff0a0a7890 */ /* 0x000fe400087fe4ff */
[----:B------:R-:W-:Y:S01]  /*0ca0*/  UISETP.NE.U32.AND UP0, UPT, UR7, URZ, UPT ;  /* 0x000000ff0700728c */ /* 0x000fe2000bf05070 */
[CC--:B------:R-:W-:Y:S01]  /*0cb0*/  HFMA2 R20, R14.reuse.H0_H0, R26.reuse.H0_H0, R20.H0_H0 ;  /* 0x2000001a0e147231 */ /* 0x0c0fe20000040814 */
[----:B------:R-:W-:Y:S02]  /*0cc0*/  IADD3 R38, P0, PT, R38, 0x100, RZ ;  /* 0x0000010026267810 */ /* 0x000fe40007f1e0ff */
[----:B------:R-:W-:Y:S01]  /*0cd0*/  UISETP.NE.AND.EX UP0, UPT, UR10, URZ, UPT, UP0 ;  /* 0x000000ff0a00728c */ /* 0x000fe2000bf05300 */
[----:B------:R-:W-:Y:S01]  /*0ce0*/  HFMA2 R20, R14.H1_H1, R26.H1_H1, R20.H0_H0 ;  /* 0x3000001a0e147231 */ /* 0x000fe20000040c14 */
[----:B------:R-:W-:Y:S02]  /*0cf0*/  IADD3.X R39, PT, PT, RZ, R39, RZ, P0, !PT ;  /* 0x00000027ff277210 */ /* 0x000fe400007fe4ff */
[----:B------:R-:W-:Y:S01]  /*0d00*/  IADD3 R36, P0, PT, R36, 0x100, RZ ;  /* 0x0000010024247810 */ /* 0x000fe20007f1e0ff */
[----:B------:R-:W-:-:S03]  /*0d10*/  HFMA2 R20, R15.H0_H0, R27.H0_H0, R20.H0_H0 ;  /* 0x2000001b0f147231 */ /* 0x000fc60000040814 */
[----:B------:R-:W-:Y:S01]  /*0d20*/  IADD3.X R35, PT, PT, RZ, R35, RZ, P0, !PT ;  /* 0x00000023ff237210 */ /* 0x000fe200007fe4ff */
[----:B------:R-:W-:Y:S02]  /*0d30*/  HFMA2 R27, R15.H1_H1, R27.H1_H1, R20.H0_H0 ;  /* 0x3000001b0f1b7231 */ /* 0x000fe40000040c14 */
[----:B---3--:R-:W-:-:S04]  /*0d40*/  HFMA2 R29, R12.H0_H0, R4.H0_H0, R29.H0_H0 ;  /* 0x200000040c1d7231 */ /* 0x008fc8000004081d */
[C---:B------:R-:W-:Y:S02]  /*0d50*/  HFMA2 R29, R12.reuse.H1_H1, R4.H1_H1, R29.H0_H0 ;  /* 0x300000040c1d7231 */ /* 0x040fe40000040c1d */
[C---:B--2---:R-:W-:Y:S02]  /*0d60*/  HFMA2 R4, R12.reuse.H0_H0, R8.H0_H0, R30.H0_H0 ;  /* 0x200000080c047231 */ /* 0x044fe4000004081e */
[C---:B----4-:R-:W-:Y:S02]  /*0d70*/  HFMA2 R31, R12.reuse.H0_H0, R16.H0_H0, R31.H0_H0 ;  /* 0x200000100c1f7231 */ /* 0x050fe4000004081f */
[C---:B------:R-:W-:Y:S02]  /*0d80*/  HFMA2 R4, R12.reuse.H1_H1, R8.H1_H1, R4.H0_H0 ;  /* 0x300000080c047231 */ /* 0x040fe40000040c04 */
[----:B------:R-:W-:Y:S02]  /*0d90*/  HFMA2 R12, R12.H1_H1, R16.H1_H1, R31.H0_H0 ;  /* 0x300000100c0c7231 */ /* 0x000fe40000040c1f */
[----:B------:R-:W-:-:S02]  /*0da0*/  HFMA2 R29, R13.H0_H0, R5.H0_H0, R29.H0_H0 ;  /* 0x200000050d1d7231 */ /* 0x000fc4000004081d */
[C---:B------:R-:W-:Y:S02]  /*0db0*/  HFMA2 R4, R13.reuse.H0_H0, R9.H0_H0, R4.H0_H0 ;  /* 0x200000090d047231 */ /* 0x040fe40000040804 */
[C---:B------:R-:W-:Y:S02]  /*0dc0*/  HFMA2 R12, R13.reuse.H0_H0, R17.H0_H0, R12.H0_H0 ;  /* 0x200000110d0c7231 */ /* 0x040fe4000004080c */
[C---:B------:R-:W-:Y:S02]  /*0dd0*/  HFMA2 R29, R13.reuse.H1_H1, R5.H1_H1, R29.H0_H0 ;  /* 0x300000050d1d7231 */ /* 0x040fe40000040c1d */
        /* <DEDUP_REMOVED lines=13> */
[----:B------:R-:W-:Y:S01]  /*0eb0*/  HFMA2 R30, R15.H1_H1, R19.H1_H1, R9.H0_H0 ;  /* 0x300000130f1e7231 */ /* 0x000fe20000040c09 */
[----:B------:R-:W-:Y:S06]  /*0ec0*/  BRA.U UP0, `(.L_x_33) ;  /* 0xfffffff500087547 */ /* 0x000fec000b83ffff */
.L_x_32:
[----:B------:R-:W-:Y:S01]  /*0ed0*/  PRMT R7, R23, 0x5410, R23 ;  /* 0x0000541017077816 */ /* 0x000fe20000000017 */
[----:B------:R-:W0:Y:S01]  /*0ee0*/  LDCU.64 UR10, c[0x0][0x390] ;  /* 0x00007200ff0a77ac */ /* 0x000e220008000a00 */
[----:B------:R-:W-:Y:S02]  /*0ef0*/  PRMT R0, R0, 0x5410, R0 ;  /* 0x0000541000007816 */ /* 0x000fe40000000000 */
[----:B------:R-:W-:Y:S01]  /*0f00*/  PRMT R8, R2, 0x5410, R2 ;  /* 0x0000541002087816 */ /* 0x000fe20000000002 */
[----:B------:R-:W1:Y:S01]  /*0f10*/  SHFL.BFLY PT, R4, R7, 0x4, 0x1f ;  /* 0x0c801f0007047f89 */ /* 0x000e6200000e0000 */
[----:B------:R-:W-:Y:S01]  /*0f20*/  PRMT R5, R3, 0x5410, R3 ;  /* 0x0000541003057816 */ /* 0x000fe20000000003 */
[----:B------:R-:W-:Y:S01]  /*0f30*/  USHF.L.U32 UR4, UR6, 0x3, URZ ;  /* 0x0000000306047899 */ /* 0x000fe200080006ff */
[----:B------:R-:W-:Y:S01]  /*0f40*/  PRMT R10, R27, 0x5410, R27 ;  /* 0x000054101b0a7816 */ /* 0x000fe2000000001b */
[----:B------:R-:W2:Y:S01]  /*0f50*/  SHFL.BFLY PT, R9, R0, 0x4, 0x1f ;  /* 0x0c801f0000097f89 */ /* 0x000ea200000e0000 */
[----:B------:R-:W-:Y:S01]  /*0f60*/  PRMT R14, R29, 0x5410, R29 ;  /* 0x000054101d0e7816 */ /* 0x000fe2000000001d */
[----:B------:R-:W-:Y:S01]  /*0f70*/  UMOV UR5, URZ ;  /* 0x000000ff00057c82 */ /* 0x000fe20008000000 */
[----:B------:R-:W-:Y:S01]  /*0f80*/  PRMT R15, R30, 0x5410, R30 ;  /* 0x000054101e0f7816 */ /* 0x000fe2000000001e */
[----:B------:R-:W3:Y:S01]  /*0f90*/  SHFL.BFLY PT, R11, R8, 0x4, 0x1f ;  /* 0x0c801f00080b7f89 */ /* 0x000ee200000e0000 */
[----:B------:R-:W-:-:S03]  /*0fa0*/  PRMT R12, R24, 0x5410, R24 ;  /* 0x00005410180c7816 */ /* 0x000fc60000000018 */
[----:B------:R-:W4:Y:S04]  /*0fb0*/  SHFL.BFLY PT, R6, R5, 0x4, 0x1f ;  /* 0x0c801f0005067f89 */ /* 0x000f2800000e0000 */
[----:B------:R-:W5:Y:S04]  /*0fc0*/  SHFL.BFLY PT, R10, R10, 0x4, 0x1f ;  /* 0x0c801f000a0a7f89 */ /* 0x000f6800000e0000 */
[----:B------:R-:W0:Y:S04]  /*0fd0*/  SHFL.BFLY PT, R13, R12, 0x4, 0x1f ;  /* 0x0c801f000c0d7f89 */ /* 0x000e2800000e0000 */
[----:B------:R-:W0:Y:S01]  /*0fe0*/  SHFL.BFLY PT, R14, R14, 0x4, 0x1f ;  /* 0x0c801f000e0e7f89 */ /* 0x000e2200000e0000 */
[----:B-1----:R-:W-:-:S03]  /*0ff0*/  HADD2 R23, R23.H0_H0, R4.H0_H0 ;  /* 0x2000000417177230 */ /* 0x002fc60000000800 */
[----:B------:R-:W1:Y:S01]  /*1000*/  SHFL.BFLY PT, R15, R15, 0x4, 0x1f ;  /* 0x0c801f000f0f7f89 */ /* 0x000e6200000e0000 */
[----:B--2---:R-:W-:Y:S02]  /*1010*/  HADD2 R4, R0.H0_H0, R9.H0_H0 ;  /* 0x2000000900047230 */ /* 0x004fe40000000800 */
[----:B---3--:R-:W-:Y:S01]  /*1020*/  HADD2 R2, R2.H0_H0, R11.H0_H0 ;  /* 0x2000000b02027230 */ /* 0x008fe20000000800 */
[----:B------:R-:W2:Y:S01]  /*1030*/  SHFL.BFLY PT, R0, R23, 0x2, 0x1f ;  /* 0x0c401f0017007f89 */ /* 0x000ea200000e0000 */
[----:B----4-:R-:W-:-:S03]  /*1040*/  HADD2 R3, R3.H0_H0, R6.H0_H0 ;  /* 0x2000000603037230 */ /* 0x010fc60000000800 */
[----:B------:R-:W3:Y:S01]  /*1050*/  SHFL.BFLY PT, R5, R4, 0x2, 0x1f ;  /* 0x0c401f0004057f89 */ /* 0x000ee200000e0000 */
[----:B-----5:R-:W-:-:S03]  /*1060*/  HADD2 R27, R27.H0_H0, R10.H0_H0 ;  /* 0x2000000a1b1b7230 */ /* 0x020fc60000000800 */
[----:B------:R-:W4:Y:S01]  /*1070*/  SHFL.BFLY PT, R7, R2, 0x2, 0x1f ;  /* 0x0c401f0002077f89 */ /* 0x000f2200000e0000 */
[----:B0-----:R-:W-:-:S03]  /*1080*/  HADD2 R24, R24.H0_H0, R13.H0_H0 ;  /* 0x2000000d18187230 */ /* 0x001fc60000000800 */
[----:B------:R-:W0:Y:S01]  /*1090*/  SHFL.BFLY PT, R6, R3, 0x2, 0x1f ;  /* 0x0c401f0003067f89 */ /* 0x000e2200000e0000 */
[----:B------:R-:W-:-:S03]  /*10a0*/  HADD2 R29, R29.H0_H0, R14.H0_H0 ;  /* 0x2000000e1d1d7230 */ /* 0x000fc60000000800 */
[----:B------:R-:W5:Y:S01]  /*10b0*/  SHFL.BFLY PT, R8, R27, 0x2, 0x1f ;  /* 0x0c401f001b087f89 */ /* 0x000f6200000e0000 */
[----:B-1----:R-:W-:-:S03]  /*10c0*/  HADD2 R30, R30.H0_H0, R15.H0_H0 ;  /* 0x2000000f1e1e7230 */ /* 0x002fc60000000800 */
[----:B------:R-:W1:Y:S04]  /*10d0*/  SHFL.BFLY PT, R9, R24, 0x2, 0x1f ;  /* 0x0c401f0018097f89 */ /* 0x000e6800000e0000 */
[----:B------:R-:W1:Y:S01]  /*10e0*/  SHFL.BFLY PT, R10, R29, 0x2, 0x1f ;  /* 0x0c401f001d0a7f89 */ /* 0x000e6200000e0000 */
[----:B--2---:R-:W-:-:S03]  /*10f0*/  HADD2 R0, R23.H0_H0, R0.H0_H0 ;  /* 0x2000000017007230 */ /* 0x004fc60000000800 */
[----:B------:R-:W2:Y:S01]  /*1100*/  SHFL.BFLY PT, R11, R30, 0x2, 0x1f ;  /* 0x0c401f001e0b7f89 */ /* 0x000ea200000e0000 */
[----:B---3--:R-:W-:Y:S02]  /*1110*/  HADD2 R4, R4.H0_H0, R5.H0_H0 ;  /* 0x2000000504047230 */ /* 0x008fe40000000800 */
[----:B----4-:R-:W-:Y:S01]  /*1120*/  HADD2 R5, R2.H0_H0, R7.H0_H0 ;  /* 0x2000000702057230 */ /* 0x010fe20000000800 */
[----:B------:R-:W3:Y:S01]  /*1130*/  SHFL.BFLY PT, R15, R0, 0x1, 0x1f ;  /* 0x0c201f00000f7f89 */ /* 0x000ee200000e0000 */
[----:B0-----:R-:W-:-:S03]  /*1140*/  HADD2 R6, R3.H0_H0, R6.H0_H0 ;  /* 0x2000000603067230 */ /* 0x001fc60000000800 */
[----:B------:R-:W0:Y:S01]  /*1150*/  SHFL.BFLY PT, R13, R4, 0x1, 0x1f ;  /* 0x0c201f00040d7f89 */ /* 0x000e2200000e0000 */
[----:B------:R-:W4:Y:S01]  /*1160*/  LDC.64 R2, c[0x0][0x3a0] ;  /* 0x0000e800ff027b82 */ /* 0x000f220000000a00 */
[----:B-----5:R-:W-:Y:S02]  /*1170*/  HADD2 R27, R27.H0_H0, R8.H0_H0 ;  /* 0x200000081b1b7230 */ /* 0x020fe40000000800 */
[----:B-1----:R-:W-:-:S03]  /*1180*/  HADD2 R24, R24.H0_H0, R9.H0_H0 ;  /* 0x2000000918187230 */ /* 0x002fc60000000800 */
[----:B------:R-:W1:Y:S01]  /*1190*/  SHFL.BFLY PT, R12, R27, 0x1, 0x1f ;  /* 0x0c201f001b0c7f89 */ /* 0x000e6200000e0000 */
[----:B------:R-:W-:-:S03]  /*11a0*/  HADD2 R29, R29.H0_H0, R10.H0_H0 ;  /* 0x2000000a1d1d7230 */ /* 0x000fc60000000800 */
[----:B------:R-:W5:Y:S01]  /*11b0*/  SHFL.BFLY PT, R9, R24, 0x1, 0x1f ;  /* 0x0c201f0018097f89 */ /* 0x000f6200000e0000 */
[----:B--2---:R-:W-:-:S03]  /*11c0*/  HADD2 R30, R30.H0_H0, R11.H0_H0 ;  /* 0x2000000b1e1e7230 */ /* 0x004fc60000000800 */
[----:B------:R-:W2:Y:S04]  /*11d0*/  SHFL.BFLY PT, R10, R5, 0x1, 0x1f ;  /* 0x0c201f00050a7f89 */ /* 0x000ea800000e0000 */
[----:B------:R-:W2:Y:S01]  /*11e0*/  SHFL.BFLY PT, R8, R29, 0x1, 0x1f ;  /* 0x0c201f001d087f89 */ /* 0x000ea200000e0000 */
[----:B---3--:R-:W-:-:S03]  /*11f0*/  HADD2 R15, R0.H0_H0, R15.H0_H0 ;  /* 0x2000000f000f7230 */ /* 0x008fc60000000800 */
[----:B------:R-:W3:Y:S01]  /*1200*/  SHFL.BFLY PT, R11, R6, 0x1, 0x1f ;  /* 0x0c201f00060b7f89 */ /* 0x000ee200000e0000 */
[-C--:B----4-:R-:W-:Y:S02]  /*1210*/  IMAD R33, R33, R2.reuse, RZ ;  /* 0x0000000221217224 */ /* 0x090fe400078e02ff */
[----:B0-----:R-:W-:Y:S01]  /*1220*/  HADD2 R13, R4.H0_H0, R13.H0_H0 ;  /* 0x2000000d040d7230 */ /* 0x001fe20000000800 */
[----:B------:R-:W0:Y:S01]  /*1230*/  SHFL.BFLY PT, R7, R30, 0x1, 0x1f ;  /* 0x0c201f001e077f89 */ /* 0x000e2200000e0000 */
[C---:B------:R-:W-:Y:S02]  /*1240*/  IMAD R33, R34.reuse, R3, R33 ;  /* 0x0000000322217224 */ /* 0x040fe400078e0221 */
[----:B------:R-:W-:-:S04]  /*1250*/  IMAD.WIDE.U32 R2, R34, R2, UR4 ;  /* 0x0000000422027e25 */ /* 0x000fc8000f8e0002 */
[----:B-1----:R-:W-:Y:S01]  /*1260*/  HADD2 R12, R27.H0_H0, R12.H0_H0 ;  /* 0x2000000c1b0c7230 */ /* 0x002fe20000000800 */
[----:B------:R-:W-:Y:S01]  /*1270*/  IADD3 R3, PT, PT, R3, R33, RZ ;  /* 0x0000002103037210 */ /* 0x000fe20007ffe0ff */
[----:B-----5:R-:W-:Y:S01]  /*1280*/  HADD2 R9, R24.H0_H0, R9.H0_H0 ;  /* 0x2000000918097230 */ /* 0x020fe20000000800 */
[----:B------:R-:W-:Y:S01]  /*1290*/  LEA R4, P0, R2, UR10, 0x1 ;  /* 0x0000000a02047c11 */ /* 0x000fe2000f8008ff */
[----:B--2---:R-:W-:-:S03]  /*12a0*/  HADD2 R10, R5.H0_H0, R10.H0_H0 ;  /* 0x2000000a050a7230 */ /* 0x004fc60000000800 */
[----:B------:R-:W-:Y:S01]  /*12b0*/  LEA.HI.X R5, R2, UR11, R3, 0x1, P0 ;  /* 0x0000000b02057c11 */ /* 0x000fe200080f0c03 */
[----:B------:R-:W-:-:S04]  /*12c0*/  HADD2 R8, R29.H0_H0, R8.H0_H0 ;  /* 0x200000081d087230 */ /* 0x000fc80000000800 */
[----:B------:R-:W-:Y:S01]  /*12d0*/  STG.E.U16 desc[UR8][R4.64+0x2], R15 ;  /* 0x0000020f04007986 */ /* 0x000fe2000c101508 */
[----:B---3--:R-:W-:-:S03]  /*12e0*/  HADD2 R11, R6.H0_H0, R11.H0_H0 ;  /* 0x2000000b060b7230 */ /* 0x008fc60000000800 */
[----:B------:R-:W-:Y:S01]  /*12f0*/  STG.E.U16 desc[UR8][R4.64+0x4], R13 ;  /* 0x0000040d04007986 */ /* 0x000fe2000c101508 */
[----:B0-----:R-:W-:-:S03]  /*1300*/  HADD2 R7, R30.H0_H0, R7.H0_H0 ;  /* 0x200000071e077230 */ /* 0x001fc60000000800 */
[----:B------:R-:W-:Y:S04]  /*1310*/  STG.E.U16 desc[UR8][R4.64+0x6], R10 ;  /* 0x0000060a04007986 */ /* 0x000fe8000c101508 */
[----:B------:R-:W-:Y:S04]  /*1320*/  STG.E.U16 desc[UR8][R4.64+0x8], R12 ;  /* 0x0000080c04007986 */ /* 0x000fe8000c101508 */
[----:B------:R-:W-:Y:S04]  /*1330*/  STG.E.U16 desc[UR8][R4.64+0xa], R9 ;  /* 0x00000a0904007986 */ /* 0x000fe8000c101508 */
[----:B------:R-:W-:Y:S04]  /*1340*/  STG.E.U16 desc[UR8][R4.64+0xc], R8 ;  /* 0x00000c0804007986 */ /* 0x000fe8000c101508 */
[----:B------:R-:W-:Y:S04]  /*1350*/  STG.E.U16 desc[UR8][R4.64], R11 ;  /* 0x0000000b04007986 */ /* 0x000fe8000c101508 */
[----:B------:R-:W-:Y:S01]  /*1360*/  STG.E.U16 desc[UR8][R4.64+0xe], R7 ;  /* 0x00000e0704007986 */ /* 0x000fe2000c101508 */
[----:B------:R-:W-:Y:S05]  /*1370*/  EXIT ;  /* 0x000000000000794d */ /* 0x000fea0003800000 */
.L_x_34:
        /* <DEDUP_REMOVED lines=16> */
.L_x_60:


//--------------------- .text._Z20mySGemvKernel_Stage3PK6__halfS1_PS_mmm --------------------------
	.section	.text._Z20mySGemvKernel_Stage3PK6__halfS1_PS_mmm,"ax",@progbits
	.align	128
        .global         _Z20mySGemvKernel_Stage3PK6__halfS1_PS_mmm
        .type           _Z20mySGemvKernel_Stage3PK6__halfS1_PS_mmm,@function
        .size           _Z20mySGemvKernel_Stage3PK6__halfS1_PS_mmm,(.L_x_61 - _Z20mySGemvKernel_Stage3PK6__halfS1_PS_mmm)
        .other          _Z20mySGemvKernel_Stage3PK6__halfS1_PS_mmm,@"STO_CUDA_ENTRY STV_DEFAULT"
_Z20mySGemvKernel_Stage3PK6__halfS1_PS_mmm:
.text._Z20mySGemvKernel_Stage3PK6__halfS1_PS_mmm:
[----:B------:R-:W-:Y:S01]  /*0000*/  LDC R1, c[0x0][0x37c] ;  /* 0x0000df00ff017b82 */ /* 0x000fe20000000800 */
[----:B------:R-:W0:Y:S01]  /*0010*/  S2R R4, SR_TID.X ;  /* 0x0000000000047919 */ /* 0x000e220000002100 */
[----:B------:R-:W1:Y:S06]  /*0020*/  LDCU.64 UR16, c[0x0][0x3a8] ;  /* 0x00007500ff1077ac */ /* 0x000e6c0008000a00 */
[----:B------:R-:W2:Y:S01]  /*0030*/  S2UR UR8, SR_CTAID.Z ;  /* 0x00000000000879c3 */ /* 0x000ea20000002700 */
[----:B------:R-:W-:Y:S01]  /*0040*/  PRMT R23, RZ, 0x7610, R23 ;  /* 0x00007610ff177816 */ /* 0x000fe20000000017 */
[----:B------:R-:W3:Y:S01]  /*0050*/  S2R R3, SR_CTAID.X ;  /* 0x0000000000037919 */ /* 0x000ee20000002500 */
[----:B------:R-:W4:Y:S01]  /*0060*/  LDCU.64 UR14, c[0x0][0x358] ;  /* 0x00006b00ff0e77ac */ /* 0x000f220008000a00 */
[----:B-1----:R-:W-:-:S04]  /*0070*/  UISETP.GE.U32.AND UP0, UPT, UR16, 0x80, UPT ;  /* 0x000000801000788c */ /* 0x002fc8000bf06070 */
[----:B------:R-:W-:Y:S02]  /*0080*/  UISETP.GE.U32.AND.EX UP0, UPT, UR17, URZ, UPT, UP0 ;  /* 0x000000ff1100728c */ /* 0x000fe4000bf06100 */
[----:B--2---:R-:W-:-:S04]  /*0090*/  UIMAD.WIDE.U32 UR6, UR8, UR16, URZ ;  /* 0x00000010080672a5 */ /* 0x004fc8000f8e00ff */
[----:B------:R-:W-:Y:S01]  /*00a0*/  UIMAD UR10, UR8, UR17, UR7 ;  /* 0x00000011080a72a4 */ /* 0x000fe2000f8e0207 */
[----:B0-----:R-:W-:-:S04]  /*00b0*/  SHF.R.U32.HI R0, RZ, 0x3, R4 ;  /* 0x00000003ff007819 */ /* 0x001fc80000011604 */
[----:B------:R-:W-:Y:S02]  /*00c0*/  LOP3.LUT R2, R0, 0x7c, RZ, 0xc0, !PT ;  /* 0x0000007c00027812 */ /* 0x000fe400078ec0ff */
[----:B------:R-:W-:Y:S02]  /*00d0*/  LOP3.LUT R0, R4, 0x18, RZ, 0xc0, !PT ;  /* 0x0000001804007812 */ /* 0x000fe400078ec0ff */
[----:B---3--:R-:W-:Y:S02]  /*00e0*/  LEA R2, P0, R3, R2, 0x4 ;  /* 0x0000000203027211 */ /* 0x008fe400078020ff */
[----:B------:R-:W-:Y:S02]  /*00f0*/  SHF.R.U64 R5, R0, 0x3, RZ ;  /* 0x0000000300057819 */ /* 0x000fe400000012ff */
[----:B------:R-:W-:Y:S02]  /*0100*/  IADD3.X R3, PT, PT, RZ, RZ, RZ, P0, !PT ;  /* 0x000000ffff037210 */ /* 0x000fe400007fe4ff */
[----:B------:R-:W-:-:S03]  /*0110*/  LOP3.LUT R0, R2, R5, RZ, 0xfc, !PT ;  /* 0x0000000502007212 */ /* 0x000fc600078efcff */
[----:B------:R-:W-:-:S04]  /*0120*/  IMAD R5, R3, UR16, RZ ;  /* 0x0000001003057c24 */ /* 0x000fc8000f8e02ff */
[----:B------:R-:W-:Y:S01]  /*0130*/  IMAD R5, R0, UR17, R5 ;  /* 0x0000001100057c24 */ /* 0x000fe2000f8e0205 */
[----:B----4-:R-:W-:Y:S06]  /*0140*/  BRA.U !UP0, `(.L_x_35) ;  /* 0x0000001908507547 */ /* 0x010fec000b800000 */
[----:B------:R-:W0:Y:S01]  /*0150*/  LDCU.64 UR24, c[0x0][0x3a8] ;  /* 0x00007500ff1877ac */ /* 0x000e220008000a00 */
[----:B------:R-:W-:Y:S02]  /*0160*/  USHF.R.U64 UR9, UR16, 0x7, UR17 ;  /* 0x0000000710097899 */ /* 0x000fe40008001211 */
[----:B------:R-:W-:Y:S02]  /*0170*/  USHF.R.U32.HI UR11, URZ, 0x7, UR17 ;  /* 0x00000007ff0b7899 */ /* 0x000fe40008011611 */
[----:B------:R-:W-:-:S04]  /*0180*/  UIADD3 UR4, UP0, UPT, UR9, -0x1, URZ ;  /* 0xffffffff09047890 */ /* 0x000fc8000ff1e0ff */
[----:B------:R-:W-:Y:S02]  /*0190*/  UIADD3.X UR5, UPT, UPT, UR11, -0x1, URZ, UP0, !UPT ;  /* 0xffffffff0b057890 */ /* 0x000fe400087fe4ff */
[----:B------:R-:W-:-:S03]  /*01a0*/  UISETP.GE.U32.AND UP1, UPT, UR4, 0x7, UPT ;  /* 0x000000070400788c */ /* 0x000fc6000bf26070 */
[----:B------:R-:W-:Y:S01]  /*01b0*/  UMOV UR4, URZ ;  /* 0x000000ff00047c82 */ /* 0x000fe20008000000 */
[----:B------:R-:W-:Y:S02]  /*01c0*/  UISETP.GE.U32.AND.EX UP1, UPT, UR5, URZ, UPT, UP1 ;  /* 0x000000ff0500728c */ /* 0x000fe4000bf26110 */
[----:B0-----:R-:W-:Y:S01]  /*01d0*/  USHF.R.U64 UR12, UR24, 0x7, UR25 ;  /* 0x00000007180c7899 */ /* 0x001fe20008001219 */
[----:B------:R-:W-:-:S03]  /*01e0*/  UMOV UR5, URZ ;  /* 0x000000ff00057c82 */ /* 0x000fc60008000000 */
[----:B------:R-:W-:-:S04]  /*01f0*/  ULOP3.LUT UR13, UR12, 0x7, URZ, 0xc0, !UPT ;  /* 0x000000070c0d7892 */ /* 0x000fc8000f8ec0ff */
[----:B------:R-:W-:-:S04]  /*0200*/  UISETP.NE.U32.AND UP0, UPT, UR13, URZ, UPT ;  /* 0x000000ff0d00728c */ /* 0x000fc8000bf05070 */
[----:B------:R-:W-:Y:S01]  /*0210*/  UISETP.NE.AND.EX UP0, UPT, URZ, URZ, UPT, UP0 ;  /* 0x000000ffff00728c */ /* 0x000fe2000bf05300 */
[----:B------:R-:W-:Y:S10]  /*0220*/  BRA.U !UP1, `(.L_x_36) ;  /* 0x0000000909f07547 */ /* 0x000ff4000b800000 */
[----:B------:R-:W0:Y:S01]  /*0230*/  LDCU.128 UR20, c[0x0][0x380] ;  /* 0x00007000ff1477ac */ /* 0x000e220008000c00 */
[----:B------:R-:W-:Y:S01]  /*0240*/  IMAD.WIDE.U32 R28, R0, UR16, RZ ;  /* 0x00000010001c7c25 */ /* 0x000fe2000f8e00ff */
[----:B------:R-:W-:Y:S01]  /*0250*/  LOP3.LUT R4, R4, 0x7, RZ, 0xc0, !PT ;  /* 0x0000000704047812 */ /* 0x000fe200078ec0ff */
[----:B------:R-:W-:-:S03]  /*0260*/  ULOP3.LUT UR4, UR9, 0xfffffff8, URZ, 0xc0, !UPT ;  /* 0xfffffff809047892 */ /* 0x000fc6000f8ec0ff */
[----:B------:R-:W-:Y:S01]  /*0270*/  IADD3 R7, PT, PT, R5, R29, RZ ;  /* 0x0000001d05077210 */ /* 0x000fe20007ffe0ff */
[----:B------:R-:W-:Y:S01]  /*0280*/  IMAD.WIDE.U32 R4, R4, 0x10, RZ ;  /* 0x0000001004047825 */ /* 0x000fe200078e00ff */
[----:B------:R-:W-:Y:S02]  /*0290*/  ULOP3.LUT UR5, UR11, 0x1ffffff, URZ, 0xc0, !UPT ;  /* 0x01ffffff0b057892 */ /* 0x000fe4000f8ec0ff */
[----:B------:R-:W-:Y:S02]  /*02a0*/  MOV R2, R4 ;  /* 0x0000000400027202 */ /* 0x000fe40000000f00 */
[----:B------:R-:W-:-:S03]  /*02b0*/  MOV R29, R5 ;  /* 0x00000005001d7202 */ /* 0x000fc60000000f00 */
[----:B------:R-:W-:Y:S01]  /*02c0*/  UMOV UR7, UR5 ;  /* 0x0000000500077c82 */ /* 0x000fe20008000000 */
[----:B0-----:R-:W-:Y:S01]  /*02d0*/  LEA R30, P0, R28, UR20, 0x1 ;  /* 0x000000141c1e7c11 */ /* 0x001fe2000f8008ff */
[----:B------:R-:W-:-:S03]  /*02e0*/  ULEA UR9, UP1, UR6, UR22, 0x1 ;  /* 0x0000001606097291 */ /* 0x000fc6000f8208ff */
[----:B------:R-:W-:Y:S01]  /*02f0*/  LEA.HI.X R28, R28, UR21, R7, 0x1, P0 ;  /* 0x000000151c1c7c11 */ /* 0x000fe200080f0c07 */
[----:B------:R-:W-:-:S03]  /*0300*/  ULEA.HI.X UR10, UR6, UR23, UR10, 0x1, UP1 ;  /* 0x00000017060a7291 */ /* 0x000fc600088f0c0a */
[----:B------:R-:W-:-:S09]  /*0310*/  UMOV UR6, UR4 ;  /* 0x0000000400067c82 */ /* 0x000fd20008000000 */
.L_x_37:
[C---:B------:R-:W-:Y:S02]  /*0320*/  IADD3 R12, P0, PT, R2.reuse, R30, RZ ;  /* 0x0000001e020c7210 */ /* 0x040fe40007f1e0ff */
[----:B------:R-:W-:Y:S02]  /*0330*/  IADD3 R32, P1, PT, R2, UR9, RZ ;  /* 0x0000000902207c10 */ /* 0x000fe4000ff3e0ff */
[C---:B------:R-:W-:Y:S02]  /*0340*/  IADD3.X R13, PT, PT, R29.reuse, R28, RZ, P0, !PT ;  /* 0x0000001c1d0d7210 */ /* 0x040fe400007fe4ff */
[----:B------:R-:W-:-:S04]  /*0350*/  IADD3.X R33, PT, PT, R29, UR10, RZ, P1, !PT ;  /* 0x0000000a1d217c10 */ /* 0x000fc80008ffe4ff */
[----:B------:R-:W2:Y:S04]  /*0360*/  LDG.E.LU.128 R12, desc[UR14][R12.64] ;  /* 0x0000000e0c0c7981 */ /* 0x000ea8000c3e1d00 */
[----:B------:R-:W2:Y:S01]  /*0370*/  LDG.E.128 R16, desc[UR14][R32.64] ;  /* 0x0000000e20107981 */ /* 0x000ea2000c1e1d00 */
[----:B------:R-:W-:-:S04]  /*0380*/  IADD3 R34, P0, PT, R2, R30, RZ ;  /* 0x0000001e02227210 */ /* 0x000fc80007f1e0ff */
[----:B------:R-:W-:-:S05]  /*0390*/  IADD3.X R35, PT, PT, R29, R28, RZ, P0, !PT ;  /* 0x0000001c1d237210 */ /* 0x000fca00007fe4ff */
[----:B------:R-:W3:Y:S01]  /*03a0*/  LDG.E.LU.128 R8, desc[UR14][R34.64+0x80] ;  /* 0x0000800e22087981 */ /* 0x000ee2000c3e1d00 */
[----:B--2---:R-:W-:-:S04]  /*03b0*/  HFMA2 R6, R12.H0_H0, R16.H0_H0, R23.H0_H0 ;  /* 0x200000100c067231 */ /* 0x004fc80000040817 */
[----:B------:R-:W-:Y:S02]  /*03c0*/  HFMA2 R16, R12.H1_H1, R16.H1_H1, R6.H0_H0 ;  /* 0x300000100c107231 */ /* 0x000fe40000040c06 */
[----:B------:R-:W3:Y:S02]  /*03d0*/  LDG.E.128 R4, desc[UR14][R32.64+0x80] ;  /* 0x0000800e20047981 */ /* 0x000ee4000c1e1d00 */
[----:B------:R-:W-:-:S04]  /*03e0*/  HFMA2 R16, R13.H0_H0, R17.H0_H0, R16.H0_H0 ;  /* 0x200000110d107231 */ /* 0x000fc80000040810 */
[----:B------:R-:W-:-:S04]  /*03f0*/  HFMA2 R16, R13.H1_H1, R17.H1_H1, R16.H0_H0 ;  /* 0x300000110d107231 */ /* 0x000fc80000040c10 */
[----:B------:R-:W-:-:S04]  /*0400*/  HFMA2 R16, R14.H0_H0, R18.H0_H0, R16.H0_H0 ;  /* 0x200000120e107231 */ /* 0x000fc80000040810 */
[----:B------:R-:W-:-:S04]  /*0410*/  HFMA2 R16, R14.H1_H1, R18.H1_H1, R16.H0_H0 ;  /* 0x300000120e107231 */ /* 0x000fc80000040c10 */
[----:B------:R-:W-:-:S04]  /*0420*/  HFMA2 R16, R15.H0_H0, R19.H0_H0, R16.H0_H0 ;  /* 0x200000130f107231 */ /* 0x000fc80000040810 */
[----:B------:R-:W-:-:S04]  /*0430*/  HFMA2 R16, R15.H1_H1, R19.H1_H1, R16.H0_H0 ;  /* 0x300000130f107231 */ /* 0x000fc80000040c10 */
[CC--:B---3--:R-:W-:Y:S02]  /*0440*/  HFMA2 R12, R8.reuse.H0_H0, R4.reuse.H0_H0, R16.H0_H0 ;  /* 0x20000004080c7231 */ /* 0x0c8fe40000040810 */
[----:B------:R-:W2:Y:S02]  /*0450*/  LDG.E.LU.128 R16, desc[UR14][R34.64+0x100] ;  /* 0x0001000e22107981 */ /* 0x000ea4000c3e1d00 */
[----:B------:R-:W-:Y:S02]  /*0460*/  HFMA2 R4, R8.H1_H1, R4.H1_H1, R12.H0_H0 ;  /* 0x3000000408047231 */ /* 0x000fe40000040c0c */
[----:B------:R-:W2:Y:S02]  /*0470*/  LDG.E.128 R12, desc[UR14][R32.64+0x100] ;  /* 0x0001000e200c7981 */ /* 0x000ea4000c1e1d00 */
[----:B------:R-:W-:-:S04]  /*0480*/  HFMA2 R4, R9.H0_H0, R5.H0_H0, R4.H0_H0 ;  /* 0x2000000509047231 */ /* 0x000fc80000040804 */
[----:B------:R-:W-:-:S04]  /*0490*/  HFMA2 R5, R9.H1_H1, R5.H1_H1, R4.H0_H0 ;  /* 0x3000000509057231 */ /* 0x000fc80000040c04 */
[----:B------:R-:W-:-:S04]  /*04a0*/  HFMA2 R5, R10.H0_H0, R6.H0_H0, R5.H0_H0 ;  /* 0x200000060a057231 */ /* 0x000fc80000040805 */
[----:B------:R-:W-:-:S04]  /*04b0*/  HFMA2 R5, R10.H1_H1, R6.H1_H1, R5.H0_H0 ;  /* 0x300000060a057231 */ /* 0x000fc80000040c05 */
[----:B------:R-:W-:-:S04]  /*04c0*/  HFMA2 R5, R11.H0_H0, R7.H0_H0, R5.H0_H0 ;  /* 0x200000070b057231 */ /* 0x000fc80000040805 */
[----:B------:R-:W-:Y:S02]  /*04d0*/  HFMA2 R6, R11.H1_H1, R7.H1_H1, R5.H0_H0 ;  /* 0x300000070b067231 */ /* 0x000fe40000040c05 */
[----:B------:R-:W3:Y:S02]  /*04e0*/  LDG.E.LU.128 R8, desc[UR14][R34.64+0x180] ;  /* 0x0001800e22087981 */ /* 0x000ee4000c3e1d00 */
        /* <DEDUP_REMOVED lines=8> */
[----:B------:R-:W-:Y:S02]  /*0570*/  HFMA2 R12, R19.H1_H1, R15.H1_H1, R12.H0_H0 ;  /* 0x3000000f130c7231 */ /* 0x000fe40000040c0c */
[----:B------:R-:W2:Y:S02]  /*0580*/  LDG.E.LU.128 R16, desc[UR14][R34.64+0x200] ;  /* 0x0002000e22107981 */ /* 0x000ea4000c3e1d00 */
[----:B---3--:R-:W-:-:S04]  /*0590*/  HFMA2 R12, R8.H0_H0, R4.H0_H0, R12.H0_H0 ;  /* 0x20000004080c7231 */ /* 0x008fc8000004080c */
        /* <DEDUP_REMOVED lines=87> */
[----:B------:R-:W-:-:S04]  /*0b10*/  HFMA2 R6, R11.H1_H1, R7.H1_H1, R5.H0_H0 ;  /* 0x300000070b067231 */ /* 0x000fc80000040c05 */
[CC--:B--2---:R-:W-:Y:S02]  /*0b20*/  HFMA2 R8, R16.reuse.H0_H0, R12.reuse.H0_H0, R6.H0_H0 ;  /* 0x2000000c10087231 */ /* 0x0c4fe40000040806 */
        /* <DEDUP_REMOVED lines=12> */
[----:B------:R-:W2:Y:S04]  /*0bf0*/  LDG.E.128 R16, desc[UR14][R32.64+0x700] ;  /* 0x0007000e20107981 */ /* 0x000ea8000c1e1d00 */
[----:B------:R-:W3:Y:S04]  /*0c00*/  LDG.E.LU.128 R20, desc[UR14][R34.64+0x780] ;  /* 0x0007800e22147981 */ /* 0x000ee8000c3e1d00 */
[----:B------:R-:W3:Y:S01]  /*0c10*/  LDG.E.128 R24, desc[UR14][R32.64+0x780] ;  /* 0x0007800e20187981 */ /* 0x000ee2000c1e1d00 */
[----:B------:R-:W-:-:S04]  /*0c20*/  HFMA2 R4, R5.H0_H0, R9.H0_H0, R4.H0_H0 ;  /* 0x2000000905047231 */ /* 0x000fc80000040804 */
[----:B------:R-:W-:-:S04]  /*0c30*/  HFMA2 R5, R5.H1_H1, R9.H1_H1, R4.H0_H0 ;  /* 0x3000000905057231 */ /* 0x000fc80000040c04 */
[----:B------:R-:W-:-:S04]  /*0c40*/  HFMA2 R5, R6.H0_H0, R10.H0_H0, R5.H0_H0 ;  /* 0x2000000a06057231 */ /* 0x000fc80000040805 */
[----:B------:R-:W-:-:S04]  /*0c50*/  HFMA2 R5, R6.H1_H1, R10.H1_H1, R5.H0_H0 ;  /* 0x3000000a06057231 */ /* 0x000fc80000040c05 */
[----:B------:R-:W-:-:S04]  /*0c60*/  HFMA2 R5, R7.H0_H0, R11.H0_H0, R5.H0_H0 ;  /* 0x2000000b07057231 */ /* 0x000fc80000040805 */
[----:B------:R-:W-:Y:S01]  /*0c70*/  HFMA2 R6, R7.H1_H1, R11.H1_H1, R5.H0_H0 ;  /* 0x3000000b07067231 */ /* 0x000fe20000040c05 */
[----:B------:R-:W-:-:S04]  /*0c80*/  UIADD3 UR6, UP1, UPT, UR6, -0x8, URZ ;  /* 0xfffffff806067890 */ /* 0x000fc8000ff3e0ff */
[----:B------:R-:W-:Y:S02]  /*0c90*/  UIADD3.X UR7, UPT, UPT, UR7, -0x1, URZ, UP1, !UPT ;  /* 0xffffffff07077890 */ /* 0x000fe40008ffe4ff */
[----:B------:R-:W-:-:S04]  /*0ca0*/  UISETP.NE.U32.AND UP1, UPT, UR6, URZ, UPT ;  /* 0x000000ff0600728c */ /* 0x000fc8000bf25070 */
[----:B------:R-:W-:Y:S01]  /*0cb0*/  UISETP.NE.AND.EX UP1, UPT, UR7, URZ, UPT, UP1 ;  /* 0x000000ff0700728c */ /* 0x000fe2000bf25310 */
[----:B------:R-:W-:-:S04]  /*0cc0*/  IADD3 R2, P0, PT, R2, 0x800, RZ ;  /* 0x0000080002027810 */ /* 0x000fc80007f1e0ff */
[----:B------:R-:W-:Y:S01]  /*0cd0*/  IADD3.X R29, PT, PT, RZ, R29, RZ, P0, !PT ;  /* 0x0000001dff1d7210 */ /* 0x000fe200007fe4ff */
[----:B--2---:R-:W-:-:S04]  /*0ce0*/  HFMA2 R6, R12.H0_H0, R16.H0_H0, R6.H0_H0 ;  /* 0x200000100c067231 */ /* 0x004fc80000040806 */
[----:B------:R-:W-:-:S04]  /*0cf0*/  HFMA2 R6, R12.H1_H1, R16.H1_H1, R6.H0_H0 ;  /* 0x300000100c067231 */ /* 0x000fc80000040c06 */
[----:B------:R-:W-:-:S04]  /*0d00*/  HFMA2 R6, R13.H0_H0, R17.H0_H0, R6.H0_H0 ;  /* 0x200000110d067231 */ /* 0x000fc80000040806 */
[----:B------:R-:W-:-:S04]  /*0d10*/  HFMA2 R7, R13.H1_H1, R17.H1_H1, R6.H0_H0 ;  /* 0x300000110d077231 */ /* 0x000fc80000040c06 */
[----:B------:R-:W-:-:S04]  /*0d20*/  HFMA2 R7, R14.H0_H0, R18.H0_H0, R7.H0_H0 ;  /* 0x200000120e077231 */ /* 0x000fc80000040807 */
[----:B------:R-:W-:-:S04]  /*0d30*/  HFMA2 R7, R14.H1_H1, R18.H1_H1, R7.H0_H0 ;  /* 0x300000120e077231 */ /* 0x000fc80000040c07 */
[----:B------:R-:W-:-:S04]  /*0d40*/  HFMA2 R7, R15.H0_H0, R19.H0_H0, R7.H0_H0 ;  /* 0x200000130f077231 */ /* 0x000fc80000040807 */
[----:B------:R-:W-:-:S04]  /*0d50*/  HFMA2 R10, R15.H1_H1, R19.H1_H1, R7.H0_H0 ;  /* 0x300000130f0a7231 */ /* 0x000fc80000040c07 */
[----:B---3--:R-:W-:-:S04]  /*0d60*/  HFMA2 R10, R20.H0_H0, R24.H0_H0, R10.H0_H0 ;  /* 0x20000018140a7231 */ /* 0x008fc8000004080a */
[----:B------:R-:W-:-:S04]  /*0d70*/  HFMA2 R10, R20.H1_H1, R24.H1_H1, R10.H0_H0 ;  /* 0x30000018140a7231 */ /* 0x000fc80000040c0a */
[----:B------:R-:W-:-:S04]  /*0d80*/  HFMA2 R10, R21.H0_H0, R25.H0_H0, R10.H0_H0 ;  /* 0x20000019150a7231 */ /* 0x000fc8000004080a */
[----:B------:R-:W-:-:S04]  /*0d90*/  HFMA2 R11, R21.H1_H1, R25.H1_H1, R10.H0_H0 ;  /* 0x30000019150b7231 */ /* 0x000fc80000040c0a */
[----:B------:R-:W-:-:S04]  /*0da0*/  HFMA2 R11, R22.H0_H0, R26.H0_H0, R11.H0_H0 ;  /* 0x2000001a160b7231 */ /* 0x000fc8000004080b */
[----:B------:R-:W-:-:S04]  /*0db0*/  HFMA2 R11, R22.H1_H1, R26.H1_H1, R11.H0_H0 ;  /* 0x3000001a160b7231 */ /* 0x000fc80000040c0b */
[----:B------:R-:W-:-:S04]  /*0dc0*/  HFMA2 R11, R23.H0_H0, R27.H0_H0, R11.H0_H0 ;  /* 0x2000001b170b7231 */ /* 0x000fc8000004080b */
[----:B------:R-:W-:Y:S01]  /*0dd0*/  HFMA2 R23, R23.H1_H1, R27.H1_H1, R11.H0_H0 ;  /* 0x3000001b17177231 */ /* 0x000fe20000040c0b */
[----:B------:R-:W-:Y:S06]  /*0de0*/  BRA.U UP1, `(.L_x_37) ;  /* 0xfffffff5014c7547 */ /* 0x000fec000b83ffff */
.L_x_36:
[----:B------:R-:W-:Y:S05]  /*0df0*/  BRA.U !UP0, `(.L_x_35) ;  /* 0x0000000d08247547 */ /* 0x000fea000b800000 */
[----:B------:R-:W0:Y:S01]  /*0e00*/  S2R R2, SR_TID.X ;  /* 0x0000000000027919 */ /* 0x000e220000002100 */
[----:B------:R-:W-:Y:S01]  /*0e10*/  UISETP.GE.U32.AND UP1, UPT, UR13, 0x4, UPT ;  /* 0x000000040d00788c */ /* 0x000fe2000bf26070 */
[----:B------:R-:W-:Y:S01]  /*0e20*/  HFMA2 R31, -RZ, RZ, 0, 0 ;  /* 0x00000000ff1f7431 */ /* 0x000fe200000001ff */
[----:B------:R-:W-:Y:S02]  /*0e30*/  UIMAD.WIDE.U32 UR10, UR8, UR24, URZ ;  /* 0x00000018080a72a5 */ /* 0x000fe4000f8e00ff */
[----:B------:R-:W-:Y:S01]  /*0e40*/  IMAD R5, R3, UR24, RZ ;  /* 0x0000001803057c24 */ /* 0x000fe2000f8e02ff */
[----:B------:R-:W-:Y:S02]  /*0e50*/  UISETP.GE.U32.AND.EX UP1, UPT, URZ, URZ, UPT, UP1 ;  /* 0x000000ffff00728c */ /* 0x000fe4000bf26110 */
[----:B------:R-:W-:Y:S02]  /*0e60*/  UIMAD UR7, UR8, UR25, UR11 ;  /* 0x00000019080772a4 */ /* 0x000fe4000f8e020b */
[----:B------:R-:W-:Y:S01]  /*0e70*/  IMAD R5, R0, UR25, R5 ;  /* 0x0000001900057c24 */ /* 0x000fe2000f8e0205 */
[----:B------:R-:W-:-:S04]  /*0e80*/  ULOP3.LUT UR6, UR12, 0x3, URZ, 0xc0, !UPT ;  /* 0x000000030c067892 */ /* 0x000fc8000f8ec0ff */
[----:B------:R-:W-:-:S04]  /*0e90*/  UISETP.NE.U32.AND UP0, UPT, UR6, URZ, UPT ;  /* 0x000000ff0600728c */ /* 0x000fc8000bf05070 */
[----:B------:R-:W-:Y:S01]  /*0ea0*/  UISETP.NE.AND.EX UP0, UPT, URZ, URZ, UPT, UP0 ;  /* 0x000000ffff00728c */ /* 0x000fe2000bf05300 */
[----:B0-----:R-:W-:-:S04]  /*0eb0*/  SHF.L.U32 R2, R2, 0x3, RZ ;  /* 0x0000000302027819 */ /* 0x001fc800000006ff */
[----:B------:R-:W-:-:S04]  /*0ec0*/  LOP3.LUT R30, R2, 0x38, RZ, 0xc0, !PT ;  /* 0x00000038021e7812 */ /* 0x000fc800078ec0ff */
[----:B------:R-:W-:Y:S01]  /*0ed0*/  IADD3 R29, P0, PT, R30, UR10, RZ ;  /* 0x0000000a1e1d7c10 */ /* 0x000fe2000ff1e0ff */
[----:B------:R-:W-:-:S03]  /*0ee0*/  IMAD.WIDE.U32 R30, R0, UR24, R30 ;  /* 0x00000018001e7c25 */ /* 0x000fc6000f8e001e */
[----:B------:R-:W-:Y:S02]  /*0ef0*/  IADD3.X R28, PT, PT, RZ, UR7, RZ, P0, !PT ;  /* 0x00000007ff1c7c10 */ /* 0x000fe400087fe4ff */
[----:B------:R-:W-:Y:S01]  /*0f00*/  IADD3 R2, PT, PT, R31, R5, RZ ;  /* 0x000000051f027210 */ /* 0x000fe20007ffe0ff */
[----:B------:R-:W-:Y:S06]  /*0f10*/  BRA.U !UP1, `(.L_x_38) ;  /* 0x0000000509747547 */ /* 0x000fec000b800000 */
[----:B------:R-:W0:Y:S01]  /*0f20*/  LDCU.128 UR16, c[0x0][0x380] ;  /* 0x00007000ff1077ac */ /* 0x000e220008000c00 */
[----:B------:R-:W-:Y:S02]  /*0f30*/  USHF.L.U32 UR7, UR4, 0x7, URZ ;  /* 0x0000000704077899 */ /* 0x000fe400080006ff */
[----:B------:R-:W-:-:S04]  /*0f40*/  USHF.L.U64.HI UR9, UR4, 0x7, UR5 ;  /* 0x0000000704097899 */ /* 0x000fc80008010205 */
[----:B------:R-:W-:Y:S02]  /*0f50*/  IADD3 R6, P0, PT, R30, UR7, RZ ;  /* 0x000000071e067c10 */ /* 0x000fe4000ff1e0ff */
[----:B------:R-:W-:Y:S02]  /*0f60*/  IADD3 R4, P2, PT, R29, UR7, RZ ;  /* 0x000000071d047c10 */ /* 0x000fe4000ff5e0ff */
[----:B------:R-:W-:Y:S02]  /*0f70*/  IADD3.X R7, PT, PT, R2, UR9, RZ, P0, !PT ;  /* 0x0000000902077c10 */ /* 0x000fe400087fe4ff */
[----:B------:R-:W-:Y:S02]  /*0f80*/  IADD3.X R5, PT, PT, R28, UR9, RZ, P2, !PT ;  /* 0x000000091c057c10 */ /* 0x000fe400097fe4ff */
[----:B0-----:R-:W-:Y:S02]  /*0f90*/  LEA R34, P1, R6, UR16, 0x1 ;  /* 0x0000001006227c11 */ /* 0x001fe4000f8208ff */
[----:B------:R-:W-:-:S02]  /*0fa0*/  LEA R32, P3, R4, UR18, 0x1 ;  /* 0x0000001204207c11 */ /* 0x000fc4000f8608ff */
[----:B------:R-:W-:Y:S02]  /*0fb0*/  LEA.HI.X R35, R6, UR17, R7, 0x1, P1 ;  /* 0x0000001106237c11 */ /* 0x000fe400088f0c07 */
[----:B------:R-:W-:-:S03]  /*0fc0*/  LEA.HI.X R33, R4, UR19, R5, 0x1, P3 ;  /* 0x0000001304217c11 */ /* 0x000fc600098f0c05 */
[----:B------:R-:W2:Y:S04]  /*0fd0*/  LDG.E.LU.128 R12, desc[UR14][R34.64] ;  /* 0x0000000e220c7981 */ /* 0x000ea8000c3e1d00 */
[----:B------:R-:W2:Y:S04]  /*0fe0*/  LDG.E.128 R16, desc[UR14][R32.64] ;  /* 0x0000000e20107981 */ /* 0x000ea8000c1e1d00 */
        /* <DEDUP_REMOVED lines=62> */
[----:B------:R-:W-:-:S04]  /*13d0*/  UIADD3 UR4, UP1, UPT, UR4, 0x4, URZ ;  /* 0x0000000404047890 */ /* 0x000fc8000ff3e0ff */
[----:B------:R-:W-:Y:S01]  /*13e0*/  UIADD3.X UR5, UPT, UPT, URZ, UR5, URZ, UP1, !UPT ;  /* 0x00000005ff057290 */ /* 0x000fe20008ffe4ff */
        /* <DEDUP_REMOVED lines=15> */
[----:B------:R-:W-:-:S07]  /*14e0*/  HFMA2 R23, R23.H1_H1, R27.H1_H1, R11.H0_H0 ;  /* 0x3000001b17177231 */ /* 0x000fce0000040c0b */
.L_x_38:
[----:B------:R-:W-:Y:S05]  /*14f0*/  BRA.U !UP0, `(.L_x_35) ;  /* 0x0000000508647547 */ /* 0x000fea000b800000 */
[----:B------:R-:W-:Y:S02]  /*1500*/  UISETP.NE.U32.AND UP0, UPT, UR6, 0x1, UPT ;  /* 0x000000010600788c */ /* 0x000fe4000bf05070 */
[----:B------:R-:W-:Y:S02]  /*1510*/  ULOP3.LUT UP1, URZ, UR24, 0x80, URZ, 0xc0, !UPT ;  /* 0x0000008018ff7892 */ /* 0x000fe4000f82c0ff */
[----:B------:R-:W-:-:S09]  /*1520*/  UISETP.NE.AND.EX UP0, UPT, URZ, URZ, UPT, UP0 ;  /* 0x000000ffff00728c */ /* 0x000fd2000bf05300 */
[----:B------:R-:W-:Y:S05]  /*1530*/  BRA.U !UP0, `(.L_x_39) ;  /* 0x0000000108d47547 */ /* 0x000fea000b800000 */
        /* <DEDUP_REMOVED lines=53> */
.L_x_39:
        /* <DEDUP_REMOVED lines=14> */
[----:B------:R-:W3:Y:S04]  /*1970*/  LDG.E.LU.128 R12, desc[UR14][R24.64+0x80] ;  /* 0x0000800e180c7981 */ /* 0x000ee8000c3e1d00 */
[----:B------:R-:W3:Y:S01]  /*1980*/  LDG.E.128 R16, desc[UR14][R20.64+0x80] ;  /* 0x0000800e14107981 */ /* 0x000ee2000c1e1d00 */
        /* <DEDUP_REMOVED lines=16> */
.L_x_35:
[----:B------:R-:W-:Y:S01]  /*1a90*/  PRMT R23, R23, 0x5410, R23 ;  /* 0x0000541017177816 */ /* 0x000fe20000000017 */
[----:B------:R-:W0:Y:S01]  /*1aa0*/  LDC.64 R8, c[0x0][0x3a0] ;  /* 0x0000e800ff087b82 */ /* 0x000e220000000a00 */
[----:B------:R-:W1:Y:S03]  /*1ab0*/  LDCU.64 UR6, c[0x0][0x390] ;  /* 0x00007200ff0677ac */ /* 0x000e660008000a00 */
[----:B------:R-:W2:Y:S01]  /*1ac0*/  SHFL.BFLY PT, R2, R23, 0x4, 0x1f ;  /* 0x0c801f0017027f89 */ /* 0x000ea200000e0000 */
[----:B------:R-:W-:Y:S01]  /*1ad0*/  UMOV UR4, UR8 ;  /* 0x0000000800047c82 */ /* 0x000fe20008000000 */
[----:B------:R-:W-:Y:S01]  /*1ae0*/  UMOV UR5, URZ ;  /* 0x000000ff00057c82 */ /* 0x000fe20008000000 */
[----:B0-----:R-:W-:Y:S02]  /*1af0*/  IMAD R4, R3, R8, RZ ;  /* 0x0000000803047224 */ /* 0x001fe400078e02ff */
[----:B--2---:R-:W-:-:S02]  /*1b00*/  HADD2 R2, R23.H0_H0, R2.H0_H0 ;  /* 0x2000000217027230 */ /* 0x004fc40000000800 */
[----:B------:R-:W-:-:S03]  /*1b10*/  IMAD R7, R0, R9, R4 ;  /* 0x0000000900077224 */ /* 0x000fc600078e0204 */
[----:B------:R-:W0:Y:S02]  /*1b20*/  SHFL.BFLY PT, R5, R2, 0x2, 0x1f ;  /* 0x0c401f0002057f89 */ /* 0x000e2400000e0000 */
[----:B0-----:R-:W-:Y:S02]  /*1b30*/  HADD2 R5, R2.H0_H0, R5.H0_H0 ;  /* 0x2000000502057230 */ /* 0x001fe40000000800 */
[----:B------:R-:W-:-:S03]  /*1b40*/  IMAD.WIDE.U32 R2, R0, R8, UR4 ;  /* 0x0000000400027e25 */ /* 0x000fc6000f8e0008 */
[----:B------:R-:W0:Y:S01]  /*1b50*/  SHFL.BFLY PT, R6, R5, 0x1, 0x1f ;  /* 0x0c201f0005067f89 */ /* 0x000e2200000e0000 */
[----:B-1----:R-:W-:Y:S02]  /*1b60*/  LEA R4, P0, R2, UR6, 0x1 ;  /* 0x0000000602047c11 */ /* 0x002fe4000f8008ff */
[----:B------:R-:W-:Y:S01]  /*1b70*/  IADD3 R3, PT, PT, R3, R7, RZ ;  /* 0x0000000703037210 */ /* 0x000fe20007ffe0ff */
[----:B0-----:R-:W-:-:S03]  /*1b80*/  HADD2 R6, R5.H0_H0, R6.H0_H0 ;  /* 0x2000000605067230 */ /* 0x001fc60000000800 */
[----:B------:R-:W-:-:S05]  /*1b90*/  LEA.HI.X R5, R2, UR7, R3, 0x1, P0 ;  /* 0x0000000702057c11 */ /* 0x000fca00080f0c03 */
[----:B------:R-:W-:Y:S01]  /*1ba0*/  STG.E.U16 desc[UR14][R4.64], R6 ;  /* 0x0000000604007986 */ /* 0x000fe2000c10150e */
[----:B------:R-:W-:Y:S05]  /*1bb0*/  EXIT ;  /* 0x000000000000794d */ /* 0x000fea0003800000 */
.L_x_40:
        /* <DEDUP_REMOVED lines=12> */
.L_x_61:


//--------------------- .text._Z20mySGemvKernel_Stage2PK6__halfS1_PS_mmm --------------------------
	.section	.text._Z20mySGemvKernel_Stage2PK6__halfS1_PS_mmm,"ax",@progbits
	.align	128
        .global         _Z20mySGemvKernel_Stage2PK6__halfS1_PS_mmm
        .type           _Z20mySGemvKernel_Stage2PK6__halfS1_PS_mmm,@function
        .size           _Z20mySGemvKernel_Stage2PK6__halfS1_PS_mmm,(.L_x_62 - _Z20mySGemvKernel_Stage2PK6__halfS1_PS_mmm)
        .other          _Z20mySGemvKernel_Stage2PK6__halfS1_PS_mmm,@"STO_CUDA_ENTRY STV_DEFAULT"
_Z20mySGemvKernel_Stage2PK6__halfS1_PS_mmm:
.text._Z20mySGemvKernel_Stage2PK6__halfS1_PS_mmm:
        /* <DEDUP_REMOVED lines=50> */
.L_x_43:
        /* <DEDUP_REMOVED lines=173> */
.L_x_42:
        /* <DEDUP_REMOVED lines=112> */
.L_x_44:
        /* <DEDUP_REMOVED lines=58> */
.L_x_45:
        /* <DEDUP_REMOVED lines=32> */
.L_x_41:
        /* <DEDUP_REMOVED lines=19> */
.L_x_46:
        /* <DEDUP_REMOVED lines=12> */
.L_x_62:


//--------------------- .text._Z19mySGemvKernel_StageP6__halfS0_S0_mm --------------------------
	.section	.text._Z19mySGemvKernel_StageP6__halfS0_S0_mm,"ax",@progbits
	.align	128
        .global         _Z19mySGemvKernel_StageP6__halfS0_S0_mm
        .type           _Z19mySGemvKernel_StageP6__halfS0_S0_mm,@function
        .size           _Z19mySGemvKernel_StageP6__halfS0_S0_mm,(.L_x_63 - _Z19mySGemvKernel_StageP6__halfS0_S0_mm)
        .other          _Z19mySGemvKernel_StageP6__halfS0_S0_mm,@"STO_CUDA_ENTRY STV_DEFAULT"
_Z19mySGemvKernel_StageP6__halfS0_S0_mm:
.text._Z19mySGemvKernel_StageP6__halfS0_S0_mm:
[----:B------:R-:W-:Y:S01]  /*0000*/  LDC R1, c[0x0][0x37c] ;  /* 0x0000df00ff017b82 */ /* 0x000fe20000000800 */
[----:B------:R-:W0:Y:S01]  /*0010*/  S2R R11, SR_TID.X ;  /* 0x00000000000b7919 */ /* 0x000e220000002100 */
[----:B------:R-:W1:Y:S01]  /*0020*/  LDCU.64 UR4, c[0x0][0x398] ;  /* 0x00007300ff0477ac */ /* 0x000e620008000a00 */
[----:B------:R-:W-:Y:S01]  /*0030*/  PRMT R23, RZ, 0x7610, R23 ;  /* 0x00007610ff177816 */ /* 0x000fe20000000017 */
[----:B------:R-:W2:Y:S01]  /*0040*/  S2R R5, SR_CTAID.X ;  /* 0x0000000000057919 */ /* 0x000ea20000002500 */
[----:B------:R-:W3:Y:S01]  /*0050*/  LDCU.64 UR6, c[0x0][0x358] ;  /* 0x00006b00ff0677ac */ /* 0x000ee20008000a00 */
[----:B-1----:R-:W-:-:S04]  /*0060*/  UISETP.GE.U32.AND UP0, UPT, UR4, 0x80, UPT ;  /* 0x000000800400788c */ /* 0x002fc8000bf06070 */
[----:B------:R-:W-:Y:S01]  /*0070*/  UISETP.GE.U32.AND.EX UP0, UPT, UR5, URZ, UPT, UP0 ;  /* 0x000000ff0500728c */ /* 0x000fe2000bf06100 */
[----:B0-----:R-:W-:Y:S02]  /*0080*/  SHF.R.U32.HI R0, RZ, 0x3, R11 ;  /* 0x00000003ff007819 */ /* 0x001fe4000001160b */
[----:B------:R-:W-:Y:S02]  /*0090*/  LOP3.LUT R3, R11, 0x1f, RZ, 0xc0, !PT ;  /* 0x0000001f0b037812 */ /* 0x000fe400078ec0ff */
[----:B------:R-:W-:-:S04]  /*00a0*/  LOP3.LUT R0, R0, 0x7c, RZ, 0xc0, !PT ;  /* 0x0000007c00007812 */ /* 0x000fc800078ec0ff */
[----:B--2---:R-:W-:Y:S02]  /*00b0*/  LEA R0, P0, R5, R0, 0x4 ;  /* 0x0000000005007211 */ /* 0x004fe400078020ff */
[----:B------:R-:W-:-:S04]  /*00c0*/  SHF.R.U64 R5, R3, 0x3, RZ ;  /* 0x0000000303057819 */ /* 0x000fc800000012ff */
[----:B------:R-:W-:Y:S02]  /*00d0*/  LOP3.LUT R2, R0, R5, RZ, 0xfc, !PT ;  /* 0x0000000500027212 */ /* 0x000fe400078efcff */
[----:B------:R-:W-:Y:S01]  /*00e0*/  IADD3.X R0, PT, PT, RZ, RZ, RZ, P0, !PT ;  /* 0x000000ffff007210 */ /* 0x000fe200007fe4ff */
[----:B---3--:R-:W-:Y:S06]  /*00f0*/  BRA.U !UP0, `(.L_x_47) ;  /* 0x0000000d08487547 */ /* 0x008fec000b800000 */
[----:B------:R-:W0:Y:S01]  /*0100*/  LDCU.64 UR8, c[0x0][0x3a0] ;  /* 0x00007400ff0877ac */ /* 0x000e220008000a00 */
[----:B------:R-:W1:Y:S01]  /*0110*/  LDC.64 R8, c[0x0][0x380] ;  /* 0x0000e000ff087b82 */ /* 0x000e620000000a00 */
[----:B------:R-:W-:Y:S01]  /*0120*/  LOP3.LUT R11, R11, 0x7, RZ, 0xc0, !PT ;  /* 0x000000070b0b7812 */ /* 0x000fe200078ec0ff */
[----:B------:R-:W-:Y:S02]  /*0130*/  USHF.R.U64 UR4, UR4, 0x7, UR5 ;  /* 0x0000000704047899 */ /* 0x000fe40008001205 */
[----:B------:R-:W-:Y:S02]  /*0140*/  USHF.R.U32.HI UR5, URZ, 0x7, UR5 ;  /* 0x00000007ff057899 */ /* 0x000fe40008011605 */
[----:B------:R-:W-:-:S04]  /*0150*/  UISETP.GT.U32.AND UP0, UPT, UR4, URZ, UPT ;  /* 0x000000ff0400728c */ /* 0x000fc8000bf04070 */
[----:B------:R-:W-:Y:S01]  /*0160*/  UISETP.GT.AND.EX UP0, UPT, UR5, URZ, UPT, UP0 ;  /* 0x000000ff0500728c */ /* 0x000fe2000bf04300 */
[----:B0-----:R-:W-:Y:S02]  /*0170*/  IMAD R7, R0, UR8, RZ ;  /* 0x0000000800077c24 */ /* 0x001fe4000f8e02ff */
[----:B------:R-:W-:-:S04]  /*0180*/  IMAD.WIDE.U32 R4, R2, UR8, RZ ;  /* 0x0000000802047c25 */ /* 0x000fc8000f8e00ff */
[----:B------:R-:W-:Y:S01]  /*0190*/  IMAD R7, R2, UR9, R7 ;  /* 0x0000000902077c24 */ /* 0x000fe2000f8e0207 */
[----:B------:R-:W0:Y:S01]  /*01a0*/  LDCU.64 UR8, c[0x0][0x388] ;  /* 0x00007100ff0877ac */ /* 0x000e220008000a00 */
[----:B------:R-:W-:-:S03]  /*01b0*/  SHF.L.U32 R6, R4, 0x1, RZ ;  /* 0x0000000104067819 */ /* 0x000fc600000006ff */
[----:B------:R-:W-:-:S04]  /*01c0*/  IADD3 R5, PT, PT, R5, R7, RZ ;  /* 0x0000000705057210 */ /* 0x000fc80007ffe0ff */
[----:B------:R-:W-:-:S03]  /*01d0*/  SHF.L.U64.HI R7, R4, 0x1, R5 ;  /* 0x0000000104077819 */ /* 0x000fc60000010205 */
[----:B------:R-:W-:-:S04]  /*01e0*/  IMAD.WIDE.U32 R4, R11, 0x10, R6 ;  /* 0x000000100b047825 */ /* 0x000fc800078e0006 */
[----:B-1----:R-:W-:Y:S01]  /*01f0*/  IMAD.WIDE.U32 R6, R11, 0x10, R8 ;  /* 0x000000100b067825 */ /* 0x002fe200078e0008 */
[----:B0-----:R-:W-:Y:S02]  /*0200*/  IADD3 R29, P0, PT, R4, UR8, RZ ;  /* 0x00000008041d7c10 */ /* 0x001fe4000ff1e0ff */
[----:B------:R-:W-:Y:S02]  /*0210*/  IADD3 R31, P2, PT, R6, 0x80, RZ ;  /* 0x00000080061f7810 */ /* 0x000fe40007f5e0ff */
[----:B------:R-:W-:Y:S02]  /*0220*/  IADD3 R29, P1, PT, R29, 0x80, RZ ;  /* 0x000000801d1d7810 */ /* 0x000fe40007f3e0ff */
[----:B------:R-:W-:Y:S02]  /*0230*/  IADD3.X R30, PT, PT, RZ, R7, RZ, P2, !PT ;  /* 0x00000007ff1e7210 */ /* 0x000fe400017fe4ff */
[----:B------:R-:W-:Y:S01]  /*0240*/  IADD3.X R28, PT, PT, RZ, UR9, R5, P1, P0 ;  /* 0x00000009ff1c7c10 */ /* 0x000fe20008fe0405 */
[----:B------:R-:W-:Y:S08]  /*0250*/  BRA.U !UP0, `(.L_x_48) ;  /* 0x00000009086c7547 */ /* 0x000ff0000b800000 */
[----:B------:R-:W-:Y:S02]  /*0260*/  UISETP.GT.U32.AND UP1, UPT, UR4, 0x3, UPT ;  /* 0x000000030400788c */ /* 0x000fe4000bf24070 */
[----:B------:R-:W-:Y:S02]  /*0270*/  UPLOP3.LUT UP0, UPT, UPT, UPT, UPT, 0x80, 0x8 ;  /* 0x000000000008789c */ /* 0x000fe40003f0f070 */
[----:B------:R-:W-:-:S09]  /*0280*/  UISETP.GT.AND.EX UP1, UPT, UR5, URZ, UPT, UP1 ;  /* 0x000000ff0500728c */ /* 0x000fd2000bf24310 */
[----:B------:R-:W-:Y:S05]  /*0290*/  BRA.U !UP1, `(.L_x_49) ;  /* 0x0000000509787547 */ /* 0x000fea000b800000 */
[----:B------:R-:W-:-:S11]  /*02a0*/  UPLOP3.LUT UP0, UPT, UPT, UPT, UPT, 0x40, 0x4 ;  /* 0x000000000004789c */ /* 0x000fd60003f0e870 */
.L_x_50:
[----:B------:R-:W-:Y:S02]  /*02b0*/  MOV R34, R29 ;  /* 0x0000001d00227202 */ /* 0x000fe40000000f00 */
[----:B------:R-:W-:Y:S02]  /*02c0*/  MOV R35, R28 ;  /* 0x0000001c00237202 */ /* 0x000fe40000000f00 */
[----:B------:R-:W-:Y:S02]  /*02d0*/  MOV R32, R31 ;  /* 0x0000001f00207202 */ /* 0x000fe40000000f00 */
[----:B------:R-:W-:Y:S01]  /*02e0*/  MOV R33, R30 ;  /* 0x0000001e00217202 */ /* 0x000fe20000000f00 */
[----:B------:R-:W2:Y:S04]  /*02f0*/  LDG.E.128.CONSTANT R8, desc[UR6][R34.64+-0x80] ;  /* 0xffff800622087981 */ /* 0x000ea8000c1e9d00 */
[----:B------:R-:W2:Y:S04]  /*0300*/  LDG.E.128.CONSTANT R4, desc[UR6][R32.64+-0x80] ;  /* 0xffff800620047981 */ /* 0x000ea8000c1e9d00 */
[----:B------:R-:W3:Y:S04]  /*0310*/  LDG.E.128.CONSTANT R12, desc[UR6][R32.64] ;  /* 0x00000006200c7981 */ /* 0x000ee8000c1e9d00 */
[----:B------:R-:W3:Y:S04]  /*0320*/  LDG.E.128.CONSTANT R16, desc[UR6][R34.64] ;  /* 0x0000000622107981 */ /* 0x000ee8000c1e9d00 */
[----:B------:R-:W4:Y:S01]  /*0330*/  LDG.E.128.CONSTANT R24, desc[UR6][R34.64+0x80] ;  /* 0x0000800622187981 */ /* 0x000f22000c1e9d00 */
[----:B--2---:R-:W-:-:S04]  /*0340*/  HFMA2 R23, R4.H0_H0, R8.H0_H0, R23.H0_H0 ;  /* 0x2000000804177231 */ /* 0x004fc80000040817 */
[----:B------:R-:W-:-:S04]  /*0350*/  HFMA2 R23, R4.H1_H1, R8.H1_H1, R23.H0_H0 ;  /* 0x3000000804177231 */ /* 0x000fc80000040c17 */
[----:B------:R-:W-:-:S04]  /*0360*/  HFMA2 R23, R5.H0_H0, R9.H0_H0, R23.H0_H0 ;  /* 0x2000000905177231 */ /* 0x000fc80000040817 */
[----:B------:R-:W-:Y:S02]  /*0370*/  HFMA2 R5, R5.H1_H1, R9.H1_H1, R23.H0_H0 ;  /* 0x3000000905057231 */ /* 0x000fe40000040c17 */
[----:B------:R-:W4:Y:S02]  /*0380*/  LDG.E.128.CONSTANT R20, desc[UR6][R32.64+0x80] ;  /* 0x0000800620147981 */ /* 0x000f24000c1e9d00 */
[----:B------:R-:W-:-:S04]  /*0390*/  HFMA2 R5, R6.H0_H0, R10.H0_H0, R5.H0_H0 ;  /* 0x2000000a06057231 */ /* 0x000fc80000040805 */
[----:B------:R-:W-:-:S04]  /*03a0*/  HFMA2 R5, R6.H1_H1, R10.H1_H1, R5.H0_H0 ;  /* 0x3000000a06057231 */ /* 0x000fc80000040c05 */
[----:B------:R-:W-:-:S04]  /*03b0*/  HFMA2 R5, R7.H0_H0, R11.H0_H0, R5.H0_H0 ;  /* 0x2000000b07057231 */ /* 0x000fc80000040805 */
[----:B------:R-:W-:Y:S02]  /*03c0*/  HFMA2 R6, R7.H1_H1, R11.H1_H1, R5.H0_H0 ;  /* 0x3000000b07067231 */ /* 0x000fe40000040c05 */
[----:B------:R-:W2:Y:S02]  /*03d0*/  LDG.E.128.CONSTANT R8, desc[UR6][R32.64+0x100] ;  /* 0x0001000620087981 */ /* 0x000ea4000c1e9d00 */
[----:B---3--:R-:W-:-:S04]  /*03e0*/  HFMA2 R6, R12.H0_H0, R16.H0_H0, R6.H0_H0 ;  /* 0x200000100c067231 */ /* 0x008fc80000040806 */
[----:B------:R-:W-:-:S04]  /*03f0*/  HFMA2 R6, R12.H1_H1, R16.H1_H1, R6.H0_H0 ;  /* 0x300000100c067231 */ /* 0x000fc80000040c06 */
[----:B------:R-:W-:-:S04]  /*0400*/  HFMA2 R6, R13.H0_H0, R17.H0_H0, R6.H0_H0 ;  /* 0x200000110d067231 */ /* 0x000fc80000040806 */
[----:B------:R-:W-:-:S04]  /*0410*/  HFMA2 R7, R13.H1_H1, R17.H1_H1, R6.H0_H0 ;  /* 0x300000110d077231 */ /* 0x000fc80000040c06 */
[----:B------:R-:W-:-:S04]  /*0420*/  HFMA2 R7, R14.H0_H0, R18.H0_H0, R7.H0_H0 ;  /* 0x200000120e077231 */ /* 0x000fc80000040807 */
[----:B------:R-:W-:Y:S02]  /*0430*/  HFMA2 R14, R14.H1_H1, R18.H1_H1, R7.H0_H0 ;  /* 0x300000120e0e7231 */ /* 0x000fe40000040c07 */
[----:B------:R-:W2:Y:S02]  /*0440*/  LDG.E.128.CONSTANT R4, desc[UR6][R34.64+0x100] ;  /* 0x0001000622047981 */ /* 0x000ea4000c1e9d00 */
[----:B------:R-:W-:-:S04]  /*0450*/  HFMA2 R14, R15.H0_H0, R19.H0_H0, R14.H0_H0 ;  /* 0x200000130f0e7231 */ /* 0x000fc8000004080e */
[----:B------:R-:W-:Y:S02]  /*0460*/  HFMA2 R12, R15.H1_H1, R19.H1_H1, R14.H0_H0 ;  /* 0x300000130f0c7231 */ /* 0x000fe40000040c0e */
[----:B------:R-:W3:Y:S02]  /*0470*/  LDG.E.128.CONSTANT R16, desc[UR6][R32.64+0x180] ;  /* 0x0001800620107981 */ /* 0x000ee4000c1e9d00 */
[----:B----4-:R-:W-:-:S04]  /*0480*/  HFMA2 R12, R20.H0_H0, R24.H0_H0, R12.H0_H0 ;  /* 0x20000018140c7231 */ /* 0x010fc8000004080c */
[----:B------:R-:W-:-:S04]  /*0490*/  HFMA2 R12, R20.H1_H1, R24.H1_H1, R12.H0_H0 ;  /* 0x30000018140c7231 */ /* 0x000fc80000040c0c */
[----:B------:R-:W-:-:S04]  /*04a0*/  HFMA2 R12, R21.H0_H0, R25.H0_H0, R12.H0_H0 ;  /* 0x20000019150c7231 */ /* 0x000fc8000004080c */
[----:B------:R-:W-:-:S04]  /*04b0*/  HFMA2 R13, R21.H1_H1, R25.H1_H1, R12.H0_H0 ;  /* 0x30000019150d7231 */ /* 0x000fc80000040c0c */
[----:B------:R-:W-:-:S04]  /*04c0*/  HFMA2 R13, R22.H0_H0, R26.H0_H0, R13.H0_H0 ;  /* 0x2000001a160d7231 */ /* 0x000fc8000004080d */
[----:B------:R-:W-:Y:S02]  /*04d0*/  HFMA2 R22, R22.H1_H1, R26.H1_H1, R13.H0_H0 ;  /* 0x3000001a16167231 */ /* 0x000fe40000040c0d */
[----:B------:R-:W3:Y:S02]  /*04e0*/  LDG.E.128.CONSTANT R12, desc[UR6][R34.64+0x180] ;  /* 0x00018006220c7981 */ /* 0x000ee4000c1e9d00 */
[----:B------:R-:W-:-:S04]  /*04f0*/  HFMA2 R22, R23.H0_H0, R27.H0_H0, R22.H0_H0 ;  /* 0x2000001b17167231 */ /* 0x000fc80000040816 */
[----:B------:R-:W-:Y:S02]  /*0500*/  HFMA2 R22, R23.H1_H1, R27.H1_H1, R22.H0_H0 ;  /* 0x3000001b17167231 */ /* 0x000fe40000040c16 */
[----:B------:R-:W4:Y:S02]  /*0510*/  LDG.E.128.CONSTANT R24, desc[UR6][R34.64+0x200] ;  /* 0x0002000622187981 */ /* 0x000f24000c1e9d00 */
        /* <DEDUP_REMOVED lines=15> */
[----:B------:R-:W-:-:S04]  /*0610*/  HFMA2 R7, R18.H1_H1, R14.H1_H1, R7.H0_H0 ;  /* 0x3000000e12077231 */ /* 0x000fc80000040c07 */
[CC--:B------:R-:W-:Y:S02]  /*0620*/  HFMA2 R12, R19.reuse.H0_H0, R15.reuse.H0_H0, R7.H0_H0 ;  /* 0x2000000f130c7231 */ /* 0x0c0fe40000040807 */
[----:B------:R-:W2:Y:S02]  /*0630*/  LDG.E.128.CONSTANT R4, desc[UR6][R34.64+0x280] ;  /* 0x0002800622047981 */ /* 0x000ea4000c1e9d00 */
        /* <DEDUP_REMOVED lines=10> */
[----:B------:R-:W-:Y:S01]  /*06e0*/  HFMA2 R22, R23.H1_H1, R27.H1_H1, R22.H0_H0 ;  /* 0x3000001b17167231 */ /* 0x000fe20000040c16 */
[----:B------:R-:W-:-:S04]  /*06f0*/  UIADD3 UR4, UP1, UPT, UR4, -0x4, URZ ;  /* 0xfffffffc04047890 */ /* 0x000fc8000ff3e0ff */
[----:B------:R-:W-:Y:S02]  /*0700*/  UIADD3.X UR5, UPT, UPT, UR5, -0x1, URZ, UP1, !UPT ;  /* 0xffffffff05057890 */ /* 0x000fe40008ffe4ff */
[----:B------:R-:W-:-:S04]  /*0710*/  UISETP.GT.U32.AND UP1, UPT, UR4, 0x3, UPT ;  /* 0x000000030400788c */ /* 0x000fc8000bf24070 */
[----:B------:R-:W-:Y:S01]  /*0720*/  UISETP.GT.AND.EX UP1, UPT, UR5, URZ, UPT, UP1 ;  /* 0x000000ff0500728c */ /* 0x000fe2000bf24310 */
[----:B------:R-:W-:Y:S02]  /*0730*/  IADD3 R29, P0, PT, R34, 0x400, RZ ;  /* 0x00000400221d7810 */ /* 0x000fe40007f1e0ff */
[----:B------:R-:W-:Y:S02]  /*0740*/  IADD3 R31, P1, PT, R32, 0x400, RZ ;  /* 0x00000400201f7810 */ /* 0x000fe40007f3e0ff */
[----:B------:R-:W-:Y:S02]  /*0750*/  IADD3.X R28, PT, PT, RZ, R35, RZ, P0, !PT ;  /* 0x00000023ff1c7210 */ /* 0x000fe400007fe4ff */
        /* <DEDUP_REMOVED lines=18> */
.L_x_49:
[----:B------:R-:W-:-:S04]  /*0880*/  UISETP.GT.U32.AND UP1, UPT, UR4, 0x1, UPT ;  /* 0x000000010400788c */ /* 0x000fc8000bf24070 */
[----:B------:R-:W-:-:S09]  /*0890*/  UISETP.GT.AND.EX UP1, UPT, UR5, URZ, UPT, UP1 ;  /* 0x000000ff0500728c */ /* 0x000fd2000bf24310 */
[----:B------:R-:W-:Y:S05]  /*08a0*/  BRA.U !UP1, `(.L_x_51) ;  /* 0x0000000109cc7547 */ /* 0x000fea000b800000 */
[----:B------:R-:W-:Y:S02]  /*08b0*/  MOV R20, R31 ;  /* 0x0000001f00147202 */ /* 0x000fe40000000f00 */
[----:B------:R-:W-:Y:S02]  /*08c0*/  MOV R21, R30 ;  /* 0x0000001e00157202 */ /* 0x000fe40000000f00 */
[----:B------:R-:W-:Y:S02]  /*08d0*/  MOV R24, R29 ;  /* 0x0000001d00187202 */ /* 0x000fe40000000f00 */
[----:B------:R-:W-:Y:S01]  /*08e0*/  MOV R25, R28 ;  /* 0x0000001c00197202 */ /* 0x000fe20000000f00 */
[----:B------:R-:W2:Y:S04]  /*08f0*/  LDG.E.128.CONSTANT R12, desc[UR6][R20.64+-0x80] ;  /* 0xffff8006140c7981 */ /* 0x000ea8000c1e9d00 */
[----:B------:R-:W2:Y:S04]  /*0900*/  LDG.E.128.CONSTANT R16, desc[UR6][R24.64+-0x80] ;  /* 0xffff800618107981 */ /* 0x000ea8000c1e9d00 */
[----:B------:R-:W3:Y:S04]  /*0910*/  LDG.E.128.CONSTANT R4, desc[UR6][R20.64] ;  /* 0x0000000614047981 */ /* 0x000ee8000c1e9d00 */
[----:B------:R-:W3:Y:S01]  /*0920*/  LDG.E.128.CONSTANT R8, desc[UR6][R24.64] ;  /* 0x0000000618087981 */ /* 0x000ee2000c1e9d00 */
        /* <DEDUP_REMOVED lines=8> */
[----:B------:R-:W2:Y:S02]  /*09b0*/  LDG.E.128.CONSTANT R12, desc[UR6][R20.64+0x80] ;  /* 0x00008006140c7981 */ /* 0x000ea4000c1e9d00 */
[CC--:B---3--:R-:W-:Y:S02]  /*09c0*/  HFMA2 R23, R4.reuse.H0_H0, R8.reuse.H0_H0, R23.H0_H0 ;  /* 0x2000000804177231 */ /* 0x0c8fe40000040817 */
[----:B------:R-:W2:Y:S02]  /*09d0*/  LDG.E.128.CONSTANT R16, desc[UR6][R24.64+0x80] ;  /* 0x0000800618107981 */ /* 0x000ea4000c1e9d00 */
[----:B------:R-:W-:-:S04]  /*09e0*/  HFMA2 R23, R4.H1_H1, R8.H1_H1, R23.H0_H0 ;  /* 0x3000000804177231 */ /* 0x000fc80000040c17 */
[----:B------:R-:W-:-:S04]  /*09f0*/  HFMA2 R23, R5.H0_H0, R9.H0_H0, R23.H0_H0 ;  /* 0x2000000905177231 */ /* 0x000fc80000040817 */
[----:B------:R-:W-:Y:S01]  /*0a00*/  HFMA2 R5, R5.H1_H1, R9.H1_H1, R23.H0_H0 ;  /* 0x3000000905057231 */ /* 0x000fe20000040c17 */
[----:B------:R-:W3:Y:S04]  /*0a10*/  LDG.E.128.CONSTANT R24, desc[UR6][R24.64+0x100] ;  /* 0x0001000618187981 */ /* 0x000ee8000c1e9d00 */
[----:B------:R-:W3:Y:S01]  /*0a20*/  LDG.E.128.CONSTANT R20, desc[UR6][R20.64+0x100] ;  /* 0x0001000614147981 */ /* 0x000ee2000c1e9d00 */
[----:B------:R-:W-:-:S04]  /*0a30*/  HFMA2 R5, R6.H0_H0, R10.H0_H0, R5.H0_H0 ;  /* 0x2000000a06057231 */ /* 0x000fc80000040805 */
[----:B------:R-:W-:-:S04]  /*0a40*/  HFMA2 R6, R6.H1_H1, R10.H1_H1, R5.H0_H0 ;  /* 0x3000000a06067231 */ /* 0x000fc80000040c05 */
[----:B------:R-:W-:-:S04]  /*0a50*/  HFMA2 R6, R7.H0_H0, R11.H0_H0, R6.H0_H0 ;  /* 0x2000000b07067231 */ /* 0x000fc80000040806 */
[----:B------:R-:W-:Y:S01]  /*0a60*/  HFMA2 R6, R7.H1_H1, R11.H1_H1, R6.H0_H0 ;  /* 0x3000000b07067231 */ /* 0x000fe20000040c06 */
[----:B------:R-:W-:Y:S02]  /*0a70*/  IADD3 R29, P0, PT, R29, 0x200, RZ ;  /* 0x000002001d1d7810 */ /* 0x000fe40007f1e0ff */
[----:B------:R-:W-:Y:S01]  /*0a80*/  IADD3 R31, P1, PT, R31, 0x200, RZ ;  /* 0x000002001f1f7810 */ /* 0x000fe20007f3e0ff */
[----:B------:R-:W-:Y:S01]  /*0a90*/  UIADD3 UR4, UP0, UPT, UR4, -0x2, URZ ;  /* 0xfffffffe04047890 */ /* 0x000fe2000ff1e0ff */
[----:B------:R-:W-:Y:S02]  /*0aa0*/  IADD3.X R28, PT, PT, RZ, R28, RZ, P0, !PT ;  /* 0x0000001cff1c7210 */ /* 0x000fe400007fe4ff */
[----:B------:R-:W-:Y:S01]  /*0ab0*/  IADD3.X R30, PT, PT, RZ, R30, RZ, P1, !PT ;  /* 0x0000001eff1e7210 */ /* 0x000fe20000ffe4ff */
[----:B------:R-:W-:Y:S02]  /*0ac0*/  UIADD3.X UR5, UPT, UPT, UR5, -0x1, URZ, UP0, !UPT ;  /* 0xffffffff05057890 */ /* 0x000fe400087fe4ff */
[----:B------:R-:W-:Y:S01]  /*0ad0*/  UPLOP3.LUT UP0, UPT, UPT, UPT, UPT, 0x40, 0x4 ;  /* 0x000000000004789c */ /* 0x000fe20003f0e870 */
        /* <DEDUP_REMOVED lines=16> */
.L_x_51:
[----:B------:R-:W-:-:S04]  /*0be0*/  UISETP.NE.U32.AND UP1, UPT, UR4, URZ, UPT ;  /* 0x000000ff0400728c */ /* 0x000fc8000bf25070 */
[----:B------:R-:W-:-:S09]  /*0bf0*/  UISETP.NE.OR.EX UP0, UPT, UR5, URZ, UP0, UP1 ;  /* 0x000000ff0500728c */ /* 0x000fd20008705710 */
[----:B------:R-:W-:Y:S05]  /*0c00*/  BRA.U !UP0, `(.L_x_47) ;  /* 0x0000000108847547 */ /* 0x000fea000b800000 */
.L_x_48:
        /* <DEDUP_REMOVED lines=8> */
[----:B------:R-:W-:-:S04]  /*0c90*/  UIADD3 UR4, UP0, UPT, UR4, -0x1, URZ ;  /* 0xffffffff04047890 */ /* 0x000fc8000ff1e0ff */
[----:B------:R-:W-:Y:S02]  /*0ca0*/  UIADD3.X UR5, UPT, UPT, UR5, -0x1, URZ, UP0, !UPT ;  /* 0xffffffff05057890 */ /* 0x000fe400087fe4ff */
[----:B------:R-:W-:-:S04]  /*0cb0*/  UISETP.NE.U32.AND UP0, UPT, UR4, URZ, UPT ;  /* 0x000000ff0400728c */ /* 0x000fc8000bf05070 */
[----:B------:R-:W-:Y:S01]  /*0cc0*/  UISETP.NE.AND.EX UP0, UPT, UR5, URZ, UPT, UP0 ;  /* 0x000000ff0500728c */ /* 0x000fe2000bf05300 */
        /* <DEDUP_REMOVED lines=21> */
.L_x_47:
[----:B------:R-:W-:Y:S01]  /*0e20*/  PRMT R23, R23, 0x5410, R23 ;  /* 0x0000541017177816 */ /* 0x000fe20000000017 */
[----:B------:R-:W-:Y:S08]  /*0e30*/  BAR.SYNC.DEFER_BLOCKING 0x0 ;  /* 0x0000000000007b1d */ /* 0x000ff00000010000 */
[----:B------:R-:W-:Y:S01]  /*0e40*/  BAR.SYNC.DEFER_BLOCKING 0x0 ;  /* 0x0000000000007b1d */ /* 0x000fe20000010000 */
[----:B------:R-:W-:-:S05]  /*0e50*/  LOP3.LUT P0, RZ, R3, 0x7, RZ, 0xc0, !PT ;  /* 0x0000000703ff7812 */ /* 0x000fca000780c0ff */
[----:B------:R-:W0:Y:S02]  /*0e60*/  SHFL.BFLY PT, R4, R23, 0x4, 0x1f ;  /* 0x0c801f0017047f89 */ /* 0x000e2400000e0000 */
[----:B0-----:R-:W-:-:S05]  /*0e70*/  HADD2 R4, R23.H0_H0, R4.H0_H0 ;  /* 0x2000000417047230 */ /* 0x001fca0000000800 */
[----:B------:R-:W0:Y:S02]  /*0e80*/  SHFL.BFLY PT, R5, R4, 0x2, 0x1f ;  /* 0x0c401f0004057f89 */ /* 0x000e2400000e0000 */
[----:B0-----:R-:W-:-:S05]  /*0e90*/  HADD2 R5, R4.H0_H0, R5.H0_H0 ;  /* 0x2000000504057230 */ /* 0x001fca0000000800 */
[----:B------:R0:W1:Y:S01]  /*0ea0*/  SHFL.BFLY PT, R6, R5, 0x1, 0x1f ;  /* 0x0c201f0005067f89 */ /* 0x00006200000e0000 */
[----:B------:R-:W-:Y:S05]  /*0eb0*/  @P0 EXIT ;  /* 0x000000000000094d */ /* 0x000fea0003800000 */
[----:B------:R-:W2:Y:S01]  /*0ec0*/  LDCU.64 UR4, c[0x0][0x390] ;  /* 0x00007200ff0477ac */ /* 0x000ea20008000a00 */
[----:B-1----:R-:W-:Y:S01]  /*0ed0*/  HADD2 R6, R5.H0_H0, R6.H0_H0 ;  /* 0x2000000605067230 */ /* 0x002fe20000000800 */
[----:B--2---:R-:W-:-:S04]  /*0ee0*/  LEA R4, P0, R2, UR4, 0x1 ;  /* 0x0000000402047c11 */ /* 0x004fc8000f8008ff */
[----:B0-----:R-:W-:-:S05]  /*0ef0*/  LEA.HI.X R5, R2, UR5, R0, 0x1, P0 ;  /* 0x0000000502057c11 */ /* 0x001fca00080f0c00 */
[----:B------:R-:W-:Y:S01]  /*0f00*/  STG.E.U16 desc[UR6][R4.64], R6 ;  /* 0x0000000604007986 */ /* 0x000fe2000c101506 */
[----:B------:R-:W-:Y:S05]  /*0f10*/  EXIT ;  /* 0x000000000000794d */ /* 0x000fea0003800000 */
.L_x_52:
        /* <DEDUP_REMOVED lines=14> */
.L_x_63:


//--------------------- .text._Z13mySGemvKernelPK6__halfS1_PS_mm --------------------------
	.section	.text._Z13mySGemvKernelPK6__halfS1_PS_mm,"ax",@progbits
	.align	128
        .global         _Z13mySGemvKernelPK6__halfS1_PS_mm
        .type           _Z13mySGemvKernelPK6__halfS1_PS_mm,@function
        .size           _Z13mySGemvKernelPK6__halfS1_PS_mm,(.L_x_64 - _Z13mySGemvKernelPK6__halfS1_PS_mm)
        .other          _Z13mySGemvKernelPK6__halfS1_PS_mm,@"STO_CUDA_ENTRY STV_DEFAULT"
_Z13mySGemvKernelPK6__halfS1_PS_mm:
.text._Z13mySGemvKernelPK6__halfS1_PS_mm:
        /* <DEDUP_REMOVED lines=43> */
.L_x_56:
        /* <DEDUP_REMOVED lines=93> */
.L_x_55:
        /* <DEDUP_REMOVED lines=54> */
.L_x_57:
[----:B------:R-:W-:-:S04]  /*0be0*/  UISETP.NE.U32.AND UP1, UPT, UR4, URZ, UPT ;  /* 0x000000ff0400728c */ /* 0x000fc8000bf25070 */
[----:B------:R-:W-:-:S09]  /*0bf0*/  UISETP.NE.OR.EX UP0, UPT, UR5, URZ, UP0, UP1 ;  /* 0x000000ff0500728c */ /* 0x000fd20008705710 */
[----:B------:R-:W-:Y:S05]  /*0c00*/  BRA.U !UP0, `(.L_x_53) ;  /* 0x0000000108847547 */ /* 0x000fea000b800000 */
.L_x_54:
        /* <DEDUP_REMOVED lines=33> */
.L_x_53:
[----:B------:R-:W-:Y:S02]  /*0e20*/  PRMT R23, R23, 0x5410, R23 ;  /* 0x0000541017177816 */ /* 0x000fe40000000017 */
[----:B------:R-:W-:-:S03]  /*0e30*/  LOP3.LUT P0, RZ, R3, 0x7, RZ, 0xc0, !PT ;  /* 0x0000000703ff7812 */ /* 0x000fc6000780c0ff */
        /* <DEDUP_REMOVED lines=12> */
.L_x_58:
        /* <DEDUP_REMOVED lines=16> */
.L_x_64:


//--------------------- .nv.shared.reserved.0     --------------------------
	.section	.nv.shared.reserved.0,"aw",@nobits
	.weak		__nv_reservedSMEM_offset_0_alias
	.size		__nv_reservedSMEM_offset_0_alias, 0, 64
	.other		__nv_reservedSMEM_offset_0_alias,@"STO_CUDA_RESERVED_SHARED STV_DEFAULT"
__nv_reservedSMEM_offset_0_alias:
	.zero		0
	.zero		64


//--------------------- .nv.constant0._Z20mySGemvKernel_Stage5PK6__halfS1_PS_mmm --------------------------
	.section	.nv.constant0._Z20mySGemvKernel_Stage5PK6__halfS1_PS_mmm,"a",@progbits
	.sectionflags	@""
	.align	4
.nv.constant0._Z20mySGemvKernel_Stage5PK6__halfS1_PS_mmm:
	.zero		944


//--------------------- .nv.constant0._Z20mySGemvKernel_Stage4PK6__halfS1_PS_mmm --------------------------
	.section	.nv.constant0._Z20mySGemvKernel_Stage4PK6__halfS1_PS_mmm,"a",@progbits
	.sectionflags	@""
	.align	4
.nv.constant0._Z20mySGemvKernel_Stage4PK6__halfS1_PS_mmm:
	.zero		944


//--------------------- .nv.constant0._Z20mySGemvKernel_Stage3PK6__halfS1_PS_mmm --------------------------
	.section	.nv.constant0._Z20mySGemvKernel_Stage3PK6__halfS1_PS_mmm,"a",@progbits
	.sectionflags	@""
	.align	4
.nv.constant0._Z20mySGemvKernel_Stage3PK6__halfS1_PS_mmm:
	.zero		944


//--------------------- .nv.constant0._Z20mySGemvKernel_Stage2PK6__halfS1_PS_mmm --------------------------
	.section	.nv.constant0._Z20mySGemvKernel_Stage2PK6__halfS1_PS_mmm,"a",@progbits
	.sectionflags	@""
	.align	4
.nv.constant0._Z20mySGemvKernel_Stage2PK6__halfS1_PS_mmm:
	.zero		944


//--------------------- .nv.constant0._Z19mySGemvKernel_StageP6__halfS0_S0_mm --------------------------
	.section	.nv.constant0._Z19mySGemvKernel_StageP6__halfS0_S0_mm,"a",@progbits
	.sectionflags	@""
	.align	4
.nv.constant0._Z19mySGemvKernel_StageP6__halfS0_S0_mm:
	.zero		936


//--------------------- .nv.constant0._Z13mySGemvKernelPK6__halfS1_PS_mm --------------------------
	.section	.nv.constant0._Z13mySGemvKernelPK6__halfS1_PS_mm,"a",@progbits
	.sectionflags	@""
	.align	4
.nv.constant0._Z13mySGemvKernelPK6__halfS1_PS_mm:
	.zero		936


//--------------------- SYMBOLS --------------------------

	.type		.nv.reservedSmem.offset0,@object
	.size		.nv.reservedSmem.offset0,0x4
